	.target	sm_90a

	.elftype	@"ET_EXEC"


//--------------------- .note.nv.tkinfo           --------------------------
	.section	.note.nv.tkinfo,"",@"SHT_NOTE"
	.sectionflags	@"SHF_NOTE_NV_TKINFO"
	.tkinfo
        /*0018*/ 	.word	0x00000002
        /*0030*/ 	.string	""
        /*0030*/ 	.string	"ptxas"
        /*0030*/ 	.string	"Cuda compilation tools, release 13.0, V13.0.88"
        /*0030*/ 	.string	"Build cuda_13.0.r13.0/compiler.36424714_0"
        /*0030*/ 	.string	"-arch sm_90a -m 64 "



//--------------------- .note.nv.cuinfo           --------------------------
	.section	.note.nv.cuinfo,"",@"SHT_NOTE"
	.sectionflags	@"SHF_NOTE_NV_CUINFO"
        /*0018*/ 	.short	0x0002
        /*001a*/ 	.short	0x005a
        /*001c*/ 	.short	0x0082
	.zero		2


//--------------------- .nv.info                  --------------------------
	.section	.nv.info,"",@"SHT_CUDA_INFO"
	.align	4


	//----- nvinfo : EIATTR_REGCOUNT
	.align		4
        /*0000*/ 	.byte	0x04, 0x2f
        /*0002*/ 	.short	(.L_12 - .L_11)
	.align		4
.L_11:
        /*0004*/ 	.word	index@(_ZN7cutlass13device_kernelINS_4conv6kernel13ConvUniversalINS1_16ConvProblemShapeILNS1_8OperatorE0ELi3EEENS1_10collective14CollectiveConvINS1_46MainloopSm90TmaGmmaWarpSpecializedImplicitGemmILS5_0ELi2ELi3EN4cute5tupleIJNSA_1CILi1EEESD_SD_EEENS1_36KernelImplicitTmaWarpSpecializedSm90ELi1EEENSB_IJNSC_ILi256EEENSC_ILi64EEENSB_IJSI_EEEEEENS_10tfloat32_tESL_NSA_8TiledMMAINSA_8MMA_AtomIJNSA_4SM904GMMA29MMA_64x64x8_F32TF32TF32_SS_TNILNSP_7ScaleInE1ELSR_1EEEEEENSA_6LayoutISE_NSB_IJNSC_ILi0EEESV_SV_EEEEENSB_IJNSA_10UnderscoreESY_SY_EEEEENS7_6detail26Sm90ImplicitGemmTileTraitsINSA_20SM90_TMA_LOAD_IM2COLENSA_14ComposedLayoutINSA_7SwizzleILi3ELi4ELi3EEENSA_18smem_ptr_flag_bitsILi32EEENSU_INSB_IJNSB_IJNSC_ILi8EEENSC_ILi32EEEEEENSB_IJS1A_NSC_ILi2EEEEEENSB_IJSD_S1C_EEEEEENSB_IJNSB_IJS1A_NSC_ILi512EEEEEENSB_IJSD_SH_EEENSB_IJSV_NSC_ILi16384EEEEEEEEEEEEEvEENS12_INSA_13SM90_TMA_LOADENS14_IS16_S18_NSU_INSB_IJNSB_IJS19_S19_EEES1D_S1E_EEENSB_IJS1H_S1I_NSB_IJSV_NSC_ILi4096EEEEEEEEEEEEEvEEEENS_8epilogue10collective6detail29Sm90TmaWarpSpecializedAdapterINS20_15DefaultEpilogueISL_NSB_IJNSB_IJllllEEESD_SV_EEES25_NS1Z_6thread17LinearCombinationISL_Li1EffLNS26_9ScaleType4KindE0ELNS_15FloatRoundStyleE2ESL_EENS_4gemm15EpilogueDefaultEEEEEvvEEEEvNT_6ParamsE)
        /*0008*/ 	.word	0x0000009a


	//----- nvinfo : EIATTR_FRAME_SIZE
	.align		4
.L_12:
        /*000c*/ 	.byte	0x04, 0x11
        /*000e*/ 	.short	(.L_14 - .L_13)
	.align		4
.L_13:
        /*0010*/ 	.word	index@(_ZN7cutlass13device_kernelINS_4conv6kernel13ConvUniversalINS1_16ConvProblemShapeILNS1_8OperatorE0ELi3EEENS1_10collective14CollectiveConvINS1_46MainloopSm90TmaGmmaWarpSpecializedImplicitGemmILS5_0ELi2ELi3EN4cute5tupleIJNSA_1CILi1EEESD_SD_EEENS1_36KernelImplicitTmaWarpSpecializedSm90ELi1EEENSB_IJNSC_ILi256EEENSC_ILi64EEENSB_IJSI_EEEEEENS_10tfloat32_tESL_NSA_8TiledMMAINSA_8MMA_AtomIJNSA_4SM904GMMA29MMA_64x64x8_F32TF32TF32_SS_TNILNSP_7ScaleInE1ELSR_1EEEEEENSA_6LayoutISE_NSB_IJNSC_ILi0EEESV_SV_EEEEENSB_IJNSA_10UnderscoreESY_SY_EEEEENS7_6detail26Sm90ImplicitGemmTileTraitsINSA_20SM90_TMA_LOAD_IM2COLENSA_14ComposedLayoutINSA_7SwizzleILi3ELi4ELi3EEENSA_18smem_ptr_flag_bitsILi32EEENSU_INSB_IJNSB_IJNSC_ILi8EEENSC_ILi32EEEEEENSB_IJS1A_NSC_ILi2EEEEEENSB_IJSD_S1C_EEEEEENSB_IJNSB_IJS1A_NSC_ILi512EEEEEENSB_IJSD_SH_EEENSB_IJSV_NSC_ILi16384EEEEEEEEEEEEEvEENS12_INSA_13SM90_TMA_LOADENS14_IS16_S18_NSU_INSB_IJNSB_IJS19_S19_EEES1D_S1E_EEENSB_IJS1H_S1I_NSB_IJSV_NSC_ILi4096EEEEEEEEEEEEEvEEEENS_8epilogue10collective6detail29Sm90TmaWarpSpecializedAdapterINS20_15DefaultEpilogueISL_NSB_IJNSB_IJllllEEESD_SV_EEES25_NS1Z_6thread17LinearCombinationISL_Li1EffLNS26_9ScaleType4KindE0ELNS_15FloatRoundStyleE2ESL_EENS_4gemm15EpilogueDefaultEEEEEvvEEEEvNT_6ParamsE)
        /*0014*/ 	.word	0x00000000


	//----- nvinfo : EIATTR_MIN_STACK_SIZE
	.align		4
.L_14:
        /*0018*/ 	.byte	0x04, 0x12
        /*001a*/ 	.short	(.L_16 - .L_15)
	.align		4
.L_15:
        /*001c*/ 	.word	index@(_ZN7cutlass13device_kernelINS_4conv6kernel13ConvUniversalINS1_16ConvProblemShapeILNS1_8OperatorE0ELi3EEENS1_10collective14CollectiveConvINS1_46MainloopSm90TmaGmmaWarpSpecializedImplicitGemmILS5_0ELi2ELi3EN4cute5tupleIJNSA_1CILi1EEESD_SD_EEENS1_36KernelImplicitTmaWarpSpecializedSm90ELi1EEENSB_IJNSC_ILi256EEENSC_ILi64EEENSB_IJSI_EEEEEENS_10tfloat32_tESL_NSA_8TiledMMAINSA_8MMA_AtomIJNSA_4SM904GMMA29MMA_64x64x8_F32TF32TF32_SS_TNILNSP_7ScaleInE1ELSR_1EEEEEENSA_6LayoutISE_NSB_IJNSC_ILi0EEESV_SV_EEEEENSB_IJNSA_10UnderscoreESY_SY_EEEEENS7_6detail26Sm90ImplicitGemmTileTraitsINSA_20SM90_TMA_LOAD_IM2COLENSA_14ComposedLayoutINSA_7SwizzleILi3ELi4ELi3EEENSA_18smem_ptr_flag_bitsILi32EEENSU_INSB_IJNSB_IJNSC_ILi8EEENSC_ILi32EEEEEENSB_IJS1A_NSC_ILi2EEEEEENSB_IJSD_S1C_EEEEEENSB_IJNSB_IJS1A_NSC_ILi512EEEEEENSB_IJSD_SH_EEENSB_IJSV_NSC_ILi16384EEEEEEEEEEEEEvEENS12_INSA_13SM90_TMA_LOADENS14_IS16_S18_NSU_INSB_IJNSB_IJS19_S19_EEES1D_S1E_EEENSB_IJS1H_S1I_NSB_IJSV_NSC_ILi4096EEEEEEEEEEEEEvEEEENS_8epilogue10collective6detail29Sm90TmaWarpSpecializedAdapterINS20_15DefaultEpilogueISL_NSB_IJNSB_IJllllEEESD_SV_EEES25_NS1Z_6thread17LinearCombinationISL_Li1EffLNS26_9ScaleType4KindE0ELNS_15FloatRoundStyleE2ESL_EENS_4gemm15EpilogueDefaultEEEEEvvEEEEvNT_6ParamsE)
        /*0020*/ 	.word	0x00000000
.L_16:


//--------------------- .nv.compat                --------------------------
	.section	.nv.compat,"",@"SHT_CUDA_COMPAT_INFO"
	.align	4
        /*0000*/ 	.byte	0x02, 0x09, 0x01, 0x00, 0x02, 0x02, 0x04, 0x00, 0x02, 0x05, 0x05, 0x00, 0x03, 0x07, 0x01, 0x01
        /*0010*/ 	.byte	0x02, 0x03, 0x01, 0x00, 0x02, 0x06, 0x01, 0x00, 0x04, 0x0b, 0x08, 0x00, 0x00, 0x00, 0x00, 0x00
        /*0020*/ 	.byte	0x00, 0x00, 0x00, 0x00


//--------------------- .nv.info._ZN7cutlass13device_kernelINS_4conv6kernel13ConvUniversalINS1_16ConvProblemShapeILNS1_8OperatorE0ELi3EEENS1_10collective14CollectiveConvINS1_46MainloopSm90TmaGmmaWarpSpecializedImplicitGemmILS5_0ELi2ELi3EN4cute5tupleIJNSA_1CILi1EEESD_SD_EEENS1_36KernelImplicitTmaWarpSpecializedSm90ELi1EEENSB_IJNSC_ILi256EEENSC_ILi64EEENSB_IJSI_EEEEEENS_10tfloat32_tESL_NSA_8TiledMMAINSA_8MMA_AtomIJNSA_4SM904GMMA29MMA_64x64x8_F32TF32TF32_SS_TNILNSP_7ScaleInE1ELSR_1EEEEEENSA_6LayoutISE_NSB_IJNSC_ILi0EEESV_SV_EEEEENSB_IJNSA_10UnderscoreESY_SY_EEEEENS7_6detail26Sm90ImplicitGemmTileTraitsINSA_20SM90_TMA_LOAD_IM2COLENSA_14ComposedLayoutINSA_7SwizzleILi3ELi4ELi3EEENSA_18smem_ptr_flag_bitsILi32EEENSU_INSB_IJNSB_IJNSC_ILi8EEENSC_ILi32EEEEEENSB_IJS1A_NSC_ILi2EEEEEENSB_IJSD_S1C_EEEEEENSB_IJNSB_IJS1A_NSC_ILi512EEEEEENSB_IJSD_SH_EEENSB_IJSV_NSC_ILi16384EEEEEEEEEEEEEvEENS12_INSA_13SM90_TMA_LOADENS14_IS16_S18_NSU_INSB_IJNSB_IJS19_S19_EEES1D_S1E_EEENSB_IJS1H_S1I_NSB_IJSV_NSC_ILi4096EEEEEEEEEEEEEvEEEENS_8epilogue10collective6detail29Sm90TmaWarpSpecializedAdapterINS20_15DefaultEpilogueISL_NSB_IJNSB_IJllllEEESD_SV_EEES25_NS1Z_6thread17LinearCombinationISL_Li1EffLNS26_9ScaleType4KindE0ELNS_15FloatRoundStyleE2ESL_EENS_4gemm15EpilogueDefaultEEEEEvvEEEEvNT_6ParamsE --------------------------
	.section	.nv.info._ZN7cutlass13device_kernelINS_4conv6kernel13ConvUniversalINS1_16ConvProblemShapeILNS1_8OperatorE0ELi3EEENS1_10collective14CollectiveConvINS1_46MainloopSm90TmaGmmaWarpSpecializedImplicitGemmILS5_0ELi2ELi3EN4cute5tupleIJNSA_1CILi1EEESD_SD_EEENS1_36KernelImplicitTmaWarpSpecializedSm90ELi1EEENSB_IJNSC_ILi256EEENSC_ILi64EEENSB_IJSI_EEEEEENS_10tfloat32_tESL_NSA_8TiledMMAINSA_8MMA_AtomIJNSA_4SM904GMMA29MMA_64x64x8_F32TF32TF32_SS_TNILNSP_7ScaleInE1ELSR_1EEEEEENSA_6LayoutISE_NSB_IJNSC_ILi0EEESV_SV_EEEEENSB_IJNSA_10UnderscoreESY_SY_EEEEENS7_6detail26Sm90ImplicitGemmTileTraitsINSA_20SM90_TMA_LOAD_IM2COLENSA_14ComposedLayoutINSA_7SwizzleILi3ELi4ELi3EEENSA_18smem_ptr_flag_bitsILi32EEENSU_INSB_IJNSB_IJNSC_ILi8EEENSC_ILi32EEEEEENSB_IJS1A_NSC_ILi2EEEEEENSB_IJSD_S1C_EEEEEENSB_IJNSB_IJS1A_NSC_ILi512EEEEEENSB_IJSD_SH_EEENSB_IJSV_NSC_ILi16384EEEEEEEEEEEEEvEENS12_INSA_13SM90_TMA_LOADENS14_IS16_S18_NSU_INSB_IJNSB_IJS19_S19_EEES1D_S1E_EEENSB_IJS1H_S1I_NSB_IJSV_NSC_ILi4096EEEEEEEEEEEEEvEEEENS_8epilogue10collective6detail29Sm90TmaWarpSpecializedAdapterINS20_15DefaultEpilogueISL_NSB_IJNSB_IJllllEEESD_SV_EEES25_NS1Z_6thread17LinearCombinationISL_Li1EffLNS26_9ScaleType4KindE0ELNS_15FloatRoundStyleE2ESL_EENS_4gemm15EpilogueDefaultEEEEEvvEEEEvNT_6ParamsE,"",@"SHT_CUDA_INFO"
	.sectionflags	@""
	.align	4


	//----- nvinfo : EIATTR_CUDA_API_VERSION
	.align		4
        /*0000*/ 	.byte	0x04, 0x37
        /*0002*/ 	.short	(.L_18 - .L_17)
.L_17:
        /*0004*/ 	.word	0x00000082


	//----- nvinfo : EIATTR_KPARAM_INFO
	.align		4
.L_18:
        /*0008*/ 	.byte	0x04, 0x17
        /*000a*/ 	.short	(.L_20 - .L_19)
.L_19:
        /*000c*/ 	.word	0x00000000
        /*0010*/ 	.short	0x0000
        /*0012*/ 	.short	0x0070
        /*0014*/ 	.byte	0x00, 0xf0, 0x01, 0x10


	//----- nvinfo : EIATTR_SPARSE_MMA_MASK
	.align		4
.L_20:
        /*0018*/ 	.byte	0x03, 0x50
        /*001a*/ 	.short	0x0000


	//----- nvinfo : EIATTR_MAXREG_COUNT
	.align		4
        /*001c*/ 	.byte	0x03, 0x1b
        /*001e*/ 	.short	0x00ff


	//----- nvinfo : EIATTR_NUM_BARRIERS
	.align		4
        /*0020*/ 	.byte	0x02, 0x4c
        /*0022*/ 	.byte	0x01
	.zero		1


	//----- nvinfo : EIATTR_MERCURY_ISA_VERSION
	.align		4
        /*0024*/ 	.byte	0x03, 0x5f
        /*0026*/ 	.short	0x0101


	//----- nvinfo : EIATTR_COOP_GROUP_MASK_REGIDS
	.align		4
        /*0028*/ 	.byte	0x04, 0x29
        /*002a*/ 	.short	(.L_22 - .L_21)


	//   ....[0]....
.L_21:
        /*002c*/ 	.word	0xffffffff


	//   ....[1]....
        /*0030*/ 	.word	0xffffffff


	//   ....[2]....
        /*0034*/ 	.word	0xffffffff


	//----- nvinfo : EIATTR_COOP_GROUP_INSTR_OFFSETS
	.align		4
.L_22:
        /*0038*/ 	.byte	0x04, 0x28
        /*003a*/ 	.short	(.L_24 - .L_23)


	//   ....[0]....
.L_23:
        /*003c*/ 	.word	0x00000060


	//   ....[1]....
        /*0040*/ 	.word	0x00000070


	//   ....[2]....
        /*0044*/ 	.word	0x00000130


	//----- nvinfo : EIATTR_MBARRIER_INSTR_OFFSETS
	.align		4
.L_24:
        /*0048*/ 	.byte	0x04, 0x39
        /*004a*/ 	.short	(.L_26 - .L_25)


	//   ....[0]....
.L_25:
        /*004c*/ 	.word	0x00000250
        /*0050*/ 	.word	0x000000ff
        /*0054*/ 	.word	0x00028000
        /*0058*/ 	.short	0x0100
        /*005a*/ 	.byte	0x08
	.zero		1


	//   ....[1]....
        /*005c*/ 	.word	0x00000260
        /*0060*/ 	.word	0x000000ff
        /*0064*/ 	.word	0x00028010
        /*0068*/ 	.short	0x0100
        /*006a*/ 	.byte	0x08
	.zero		1


	//   ....[2]....
        /*006c*/ 	.word	0x00000270
        /*0070*/ 	.word	0x000000ff
        /*0074*/ 	.word	0x00028008
        /*0078*/ 	.short	0x0100
        /*007a*/ 	.byte	0x08
	.zero		1


	//   ....[3]....
        /*007c*/ 	.word	0x00000280
        /*0080*/ 	.word	0x000000ff
        /*0084*/ 	.word	0x00028018
        /*0088*/ 	.short	0x0100
        /*008a*/ 	.byte	0x08
	.zero		1


	//   ....[4]....
        /*008c*/ 	.word	0x00000b50
        /*0090*/ 	.word	0x00000004
        /*0094*/ 	.word	0x00028000
        /*0098*/ 	.short	0x010a
        /*009a*/ 	.byte	0x3f
	.zero		1


	//   ....[5]....
        /*009c*/ 	.word	0x00001630
        /*00a0*/ 	.word	0x00000005
        /*00a4*/ 	.word	0x00028000
        /*00a8*/ 	.short	0x010a
        /*00aa*/ 	.byte	0x3f
	.zero		1


	//   ....[6]....
        /*00ac*/ 	.word	0x00001f90
        /*00b0*/ 	.word	0x000000ff
        /*00b4*/ 	.word	0x00000000
        /*00b8*/ 	.short	0x0101
        /*00ba*/ 	.byte	0x09
	.zero		1


	//   ....[7]....
        /*00bc*/ 	.word	0x00002160
        /*00c0*/ 	.word	0x00000003
        /*00c4*/ 	.word	0x00000000
        /*00c8*/ 	.short	0x0101
        /*00ca*/ 	.byte	0x3f
	.zero		1


	//   ....[8]....
        /*00cc*/ 	.word	0x0000c620
        /*00d0*/ 	.word	0x00000007
        /*00d4*/ 	.word	0x00028010
        /*00d8*/ 	.short	0x010a
        /*00da*/ 	.byte	0x3f
	.zero		1


	//   ....[9]....
        /*00dc*/ 	.word	0x00015280
        /*00e0*/ 	.word	0x00000003
        /*00e4*/ 	.word	0x00000000
        /*00e8*/ 	.short	0x010a
        /*00ea*/ 	.byte	0x3f
	.zero		1


	//   ....[10]....
        /*00ec*/ 	.word	0x00015330
        /*00f0*/ 	.word	0x00000003
        /*00f4*/ 	.word	0x00000000
        /*00f8*/ 	.short	0x010a
        /*00fa*/ 	.byte	0x3f
	.zero		1


	//----- nvinfo : EIATTR_NUM_MBARRIERS
	.align		4
.L_26:
        /*00fc*/ 	.byte	0x03, 0x38
        /*00fe*/ 	.short	0x0004


	//----- nvinfo : EIATTR_EXIT_INSTR_OFFSETS
	.align		4
        /*0100*/ 	.byte	0x04, 0x1c
        /*0102*/ 	.short	(.L_28 - .L_27)


	//   ....[0]....
.L_27:
        /*0104*/ 	.word	0x00000680


	//   ....[1]....
        /*0108*/ 	.word	0x000022b0


	//   ....[2]....
        /*010c*/ 	.word	0x000091f0


	//   ....[3]....
        /*0110*/ 	.word	0x00009220


	//   ....[4]....
        /*0114*/ 	.word	0x0000c430


	//   ....[5]....
        /*0118*/ 	.word	0x0000c460


	//   ....[6]....
        /*011c*/ 	.word	0x0000c480


	//   ....[7]....
        /*0120*/ 	.word	0x00015180


	//   ....[8]....
        /*0124*/ 	.word	0x00015360


	//----- nvinfo : EIATTR_MAX_THREADS
	.align		4
.L_28:
        /*0128*/ 	.byte	0x04, 0x05
        /*012a*/ 	.short	(.L_30 - .L_29)
.L_29:
        /*012c*/ 	.word	0x00000100
        /*0130*/ 	.word	0x00000001
        /*0134*/ 	.word	0x00000001


	//----- nvinfo : EIATTR_CRS_STACK_SIZE
	.align		4
.L_30:
        /*0138*/ 	.byte	0x04, 0x1e
        /*013a*/ 	.short	(.L_32 - .L_31)
.L_31:
        /*013c*/ 	.word	0x00000000


	//----- nvinfo : EIATTR_CBANK_PARAM_SIZE
	.align		4
.L_32:
        /*0140*/ 	.byte	0x03, 0x19
        /*0142*/ 	.short	0x0470


	//----- nvinfo : EIATTR_PARAM_CBANK
	.align		4
        /*0144*/ 	.byte	0x04, 0x0a
        /*0146*/ 	.short	(.L_34 - .L_33)
	.align		4
.L_33:
        /*0148*/ 	.word	index@(.nv.constant0._ZN7cutlass13device_kernelINS_4conv6kernel13ConvUniversalINS1_16ConvProblemShapeILNS1_8OperatorE0ELi3EEENS1_10collective14CollectiveConvINS1_46MainloopSm90TmaGmmaWarpSpecializedImplicitGemmILS5_0ELi2ELi3EN4cute5tupleIJNSA_1CILi1EEESD_SD_EEENS1_36KernelImplicitTmaWarpSpecializedSm90ELi1EEENSB_IJNSC_ILi256EEENSC_ILi64EEENSB_IJSI_EEEEEENS_10tfloat32_tESL_NSA_8TiledMMAINSA_8MMA_AtomIJNSA_4SM904GMMA29MMA_64x64x8_F32TF32TF32_SS_TNILNSP_7ScaleInE1ELSR_1EEEEEENSA_6LayoutISE_NSB_IJNSC_ILi0EEESV_SV_EEEEENSB_IJNSA_10UnderscoreESY_SY_EEEEENS7_6detail26Sm90ImplicitGemmTileTraitsINSA_20SM90_TMA_LOAD_IM2COLENSA_14ComposedLayoutINSA_7SwizzleILi3ELi4ELi3EEENSA_18smem_ptr_flag_bitsILi32EEENSU_INSB_IJNSB_IJNSC_ILi8EEENSC_ILi32EEEEEENSB_IJS1A_NSC_ILi2EEEEEENSB_IJSD_S1C_EEEEEENSB_IJNSB_IJS1A_NSC_ILi512EEEEEENSB_IJSD_SH_EEENSB_IJSV_NSC_ILi16384EEEEEEEEEEEEEvEENS12_INSA_13SM90_TMA_LOADENS14_IS16_S18_NSU_INSB_IJNSB_IJS19_S19_EEES1D_S1E_EEENSB_IJS1H_S1I_NSB_IJSV_NSC_ILi4096EEEEEEEEEEEEEvEEEENS_8epilogue10collective6detail29Sm90TmaWarpSpecializedAdapterINS20_15DefaultEpilogueISL_NSB_IJNSB_IJllllEEESD_SV_EEES25_NS1Z_6thread17LinearCombinationISL_Li1EffLNS26_9ScaleType4KindE0ELNS_15FloatRoundStyleE2ESL_EENS_4gemm15EpilogueDefaultEEEEEvvEEEEvNT_6ParamsE)
        /*014c*/ 	.short	0x0210
        /*014e*/ 	.short	0x0470


	//----- nvinfo : EIATTR_SW_WAR
	.align		4
.L_34:
        /*0150*/ 	.byte	0x04, 0x36
        /*0152*/ 	.short	(.L_36 - .L_35)
.L_35:
        /*0154*/ 	.word	0x00000008
.L_36:


//--------------------- .nv.callgraph             --------------------------
	.section	.nv.callgraph,"",@"SHT_CUDA_CALLGRAPH"
	.align	4
	.sectionentsize	8
	.align		4
        /*0000*/ 	.word	0x00000000
	.align		4
        /*0004*/ 	.word	0xffffffff
	.align		4
        /*0008*/ 	.word	0x00000000
	.align		4
        /*000c*/ 	.word	0xfffffffe
	.align		4
        /*0010*/ 	.word	0x00000000
	.align		4
        /*0014*/ 	.word	0xfffffffd
	.align		4
        /*0018*/ 	.word	0x00000000
	.align		4
        /*001c*/ 	.word	0xfffffffc


//--------------------- .nv.constant4             --------------------------
	.section	.nv.constant4,"a",@progbits
	.align	8
	.align		8
.nv.constant4:
        /*0000*/ 	.dword	_ZN39_INTERNAL_9437e22c_4_k_cu_887036b7_30174cuda3std3__45__cpo5beginE
	.align		8
        /*0008*/ 	.dword	_ZN39_INTERNAL_9437e22c_4_k_cu_887036b7_30174cuda3std3__45__cpo3endE
	.align		8
        /*0010*/ 	.dword	_ZN39_INTERNAL_9437e22c_4_k_cu_887036b7_30174cuda3std3__45__cpo6cbeginE
	.align		8
        /*0018*/ 	.dword	_ZN39_INTERNAL_9437e22c_4_k_cu_887036b7_30174cuda3std3__45__cpo4cendE
	.align		8
        /*0020*/ 	.dword	_ZN39_INTERNAL_9437e22c_4_k_cu_887036b7_30174cuda3std3__441_GLOBAL__N__9437e22c_4_k_cu_887036b7_30176ignoreE
	.align		8
        /*0028*/ 	.dword	_ZN39_INTERNAL_9437e22c_4_k_cu_887036b7_30174cuda3std3__419piecewise_constructE
	.align		8
        /*0030*/ 	.dword	_ZN39_INTERNAL_9437e22c_4_k_cu_887036b7_30174cuda3std3__48in_placeE
	.align		8
        /*0038*/ 	.dword	_ZN39_INTERNAL_9437e22c_4_k_cu_887036b7_30174cuda3std6ranges3__45__cpo4swapE
	.align		8
        /*0040*/ 	.dword	_ZN39_INTERNAL_9437e22c_4_k_cu_887036b7_30174cuda3std6ranges3__45__cpo9iter_moveE
	.align		8
        /*0048*/ 	.dword	_ZN39_INTERNAL_9437e22c_4_k_cu_887036b7_30174cute7productE
	.align		8
        /*0050*/ 	.dword	_ZN39_INTERNAL_9437e22c_4_k_cu_887036b7_30174cute1_E


//--------------------- .text._ZN7cutlass13device_kernelINS_4conv6kernel13ConvUniversalINS1_16ConvProblemShapeILNS1_8OperatorE0ELi3EEENS1_10collective14CollectiveConvINS1_46MainloopSm90TmaGmmaWarpSpecializedImplicitGemmILS5_0ELi2ELi3EN4cute5tupleIJNSA_1CILi1EEESD_SD_EEENS1_36KernelImplicitTmaWarpSpecializedSm90ELi1EEENSB_IJNSC_ILi256EEENSC_ILi64EEENSB_IJSI_EEEEEENS_10tfloat32_tESL_NSA_8TiledMMAINSA_8MMA_AtomIJNSA_4SM904GMMA29MMA_64x64x8_F32TF32TF32_SS_TNILNSP_7ScaleInE1ELSR_1EEEEEENSA_6LayoutISE_NSB_IJNSC_ILi0EEESV_SV_EEEEENSB_IJNSA_10UnderscoreESY_SY_EEEEENS7_6detail26Sm90ImplicitGemmTileTraitsINSA_20SM90_TMA_LOAD_IM2COLENSA_14ComposedLayoutINSA_7SwizzleILi3ELi4ELi3EEENSA_18smem_ptr_flag_bitsILi32EEENSU_INSB_IJNSB_IJNSC_ILi8EEENSC_ILi32EEEEEENSB_IJS1A_NSC_ILi2EEEEEENSB_IJSD_S1C_EEEEEENSB_IJNSB_IJS1A_NSC_ILi512EEEEEENSB_IJSD_SH_EEENSB_IJSV_NSC_ILi16384EEEEEEEEEEEEEvEENS12_INSA_13SM90_TMA_LOADENS14_IS16_S18_NSU_INSB_IJNSB_IJS19_S19_EEES1D_S1E_EEENSB_IJS1H_S1I_NSB_IJSV_NSC_ILi4096EEEEEEEEEEEEEvEEEENS_8epilogue10collective6detail29Sm90TmaWarpSpecializedAdapterINS20_15DefaultEpilogueISL_NSB_IJNSB_IJllllEEESD_SV_EEES25_NS1Z_6thread17LinearCombinationISL_Li1EffLNS26_9ScaleType4KindE0ELNS_15FloatRoundStyleE2ESL_EENS_4gemm15EpilogueDefaultEEEEEvvEEEEvNT_6ParamsE --------------------------
	.section	.text._ZN7cutlass13device_kernelINS_4conv6kernel13ConvUniversalINS1_16ConvProblemShapeILNS1_8OperatorE0ELi3EEENS1_10collective14CollectiveConvINS1_46MainloopSm90TmaGmmaWarpSpecializedImplicitGemmILS5_0ELi2ELi3EN4cute5tupleIJNSA_1CILi1EEESD_SD_EEENS1_36KernelImplicitTmaWarpSpecializedSm90ELi1EEENSB_IJNSC_ILi256EEENSC_ILi64EEENSB_IJSI_EEEEEENS_10tfloat32_tESL_NSA_8TiledMMAINSA_8MMA_AtomIJNSA_4SM904GMMA29MMA_64x64x8_F32TF32TF32_SS_TNILNSP_7ScaleInE1ELSR_1EEEEEENSA_6LayoutISE_NSB_IJNSC_ILi0EEESV_SV_EEEEENSB_IJNSA_10UnderscoreESY_SY_EEEEENS7_6detail26Sm90ImplicitGemmTileTraitsINSA_20SM90_TMA_LOAD_IM2COLENSA_14ComposedLayoutINSA_7SwizzleILi3ELi4ELi3EEENSA_18smem_ptr_flag_bitsILi32EEENSU_INSB_IJNSB_IJNSC_ILi8EEENSC_ILi32EEEEEENSB_IJS1A_NSC_ILi2EEEEEENSB_IJSD_S1C_EEEEEENSB_IJNSB_IJS1A_NSC_ILi512EEEEEENSB_IJSD_SH_EEENSB_IJSV_NSC_ILi16384EEEEEEEEEEEEEvEENS12_INSA_13SM90_TMA_LOADENS14_IS16_S18_NSU_INSB_IJNSB_IJS19_S19_EEES1D_S1E_EEENSB_IJS1H_S1I_NSB_IJSV_NSC_ILi4096EEEEEEEEEEEEEvEEEENS_8epilogue10collective6detail29Sm90TmaWarpSpecializedAdapterINS20_15DefaultEpilogueISL_NSB_IJNSB_IJllllEEESD_SV_EEES25_NS1Z_6thread17LinearCombinationISL_Li1EffLNS26_9ScaleType4KindE0ELNS_15FloatRoundStyleE2ESL_EENS_4gemm15EpilogueDefaultEEEEEvvEEEEvNT_6ParamsE,"ax",@progbits
	.align	128
.text._ZN7cutlass13device_kernelINS_4conv6kernel13ConvUniversalINS1_16ConvProblemShapeILNS1_8OperatorE0ELi3EEENS1_10collective14CollectiveConvINS1_46MainloopSm90TmaGmmaWarpSpecializedImplicitGemmILS5_0ELi2ELi3EN4cute5tupleIJNSA_1CILi1EEESD_SD_EEENS1_36KernelImplicitTmaWarpSpecializedSm90ELi1EEENSB_IJNSC_ILi256EEENSC_ILi64EEENSB_IJSI_EEEEEENS_10tfloat32_tESL_NSA_8TiledMMAINSA_8MMA_AtomIJNSA_4SM904GMMA29MMA_64x64x8_F32TF32TF32_SS_TNILNSP_7ScaleInE1ELSR_1EEEEEENSA_6LayoutISE_NSB_IJNSC_ILi0EEESV_SV_EEEEENSB_IJNSA_10UnderscoreESY_SY_EEEEENS7_6detail26Sm90ImplicitGemmTileTraitsINSA_20SM90_TMA_LOAD_IM2COLENSA_14ComposedLayoutINSA_7SwizzleILi3ELi4ELi3EEENSA_18smem_ptr_flag_bitsILi32EEENSU_INSB_IJNSB_IJNSC_ILi8EEENSC_ILi32EEEEEENSB_IJS1A_NSC_ILi2EEEEEENSB_IJSD_S1C_EEEEEENSB_IJNSB_IJS1A_NSC_ILi512EEEEEENSB_IJSD_SH_EEENSB_IJSV_NSC_ILi16384EEEEEEEEEEEEEvEENS12_INSA_13SM90_TMA_LOADENS14_IS16_S18_NSU_INSB_IJNSB_IJS19_S19_EEES1D_S1E_EEENSB_IJS1H_S1I_NSB_IJSV_NSC_ILi4096EEEEEEEEEEEEEvEEEENS_8epilogue10collective6detail29Sm90TmaWarpSpecializedAdapterINS20_15DefaultEpilogueISL_NSB_IJNSB_IJllllEEESD_SV_EEES25_NS1Z_6thread17LinearCombinationISL_Li1EffLNS26_9ScaleType4KindE0ELNS_15FloatRoundStyleE2ESL_EENS_4gemm15EpilogueDefaultEEEEEvvEEEEvNT_6ParamsE:
        .type           _ZN7cutlass13device_kernelINS_4conv6kernel13ConvUniversalINS1_16ConvProblemShapeILNS1_8OperatorE0ELi3EEENS1_10collective14CollectiveConvINS1_46MainloopSm90TmaGmmaWarpSpecializedImplicitGemmILS5_0ELi2ELi3EN4cute5tupleIJNSA_1CILi1EEESD_SD_EEENS1_36KernelImplicitTmaWarpSpecializedSm90ELi1EEENSB_IJNSC_ILi256EEENSC_ILi64EEENSB_IJSI_EEEEEENS_10tfloat32_tESL_NSA_8TiledMMAINSA_8MMA_AtomIJNSA_4SM904GMMA29MMA_64x64x8_F32TF32TF32_SS_TNILNSP_7ScaleInE1ELSR_1EEEEEENSA_6LayoutISE_NSB_IJNSC_ILi0EEESV_SV_EEEEENSB_IJNSA_10UnderscoreESY_SY_EEEEENS7_6detail26Sm90ImplicitGemmTileTraitsINSA_20SM90_TMA_LOAD_IM2COLENSA_14ComposedLayoutINSA_7SwizzleILi3ELi4ELi3EEENSA_18smem_ptr_flag_bitsILi32EEENSU_INSB_IJNSB_IJNSC_ILi8EEENSC_ILi32EEEEEENSB_IJS1A_NSC_ILi2EEEEEENSB_IJSD_S1C_EEEEEENSB_IJNSB_IJS1A_NSC_ILi512EEEEEENSB_IJSD_SH_EEENSB_IJSV_NSC_ILi16384EEEEEEEEEEEEEvEENS12_INSA_13SM90_TMA_LOADENS14_IS16_S18_NSU_INSB_IJNSB_IJS19_S19_EEES1D_S1E_EEENSB_IJS1H_S1I_NSB_IJSV_NSC_ILi4096EEEEEEEEEEEEEvEEEENS_8epilogue10collective6detail29Sm90TmaWarpSpecializedAdapterINS20_15DefaultEpilogueISL_NSB_IJNSB_IJllllEEESD_SV_EEES25_NS1Z_6thread17LinearCombinationISL_Li1EffLNS26_9ScaleType4KindE0ELNS_15FloatRoundStyleE2ESL_EENS_4gemm15EpilogueDefaultEEEEEvvEEEEvNT_6ParamsE,@function
        .size           _ZN7cutlass13device_kernelINS_4conv6kernel13ConvUniversalINS1_16ConvProblemShapeILNS1_8OperatorE0ELi3EEENS1_10collective14CollectiveConvINS1_46MainloopSm90TmaGmmaWarpSpecializedImplicitGemmILS5_0ELi2ELi3EN4cute5tupleIJNSA_1CILi1EEESD_SD_EEENS1_36KernelImplicitTmaWarpSpecializedSm90ELi1EEENSB_IJNSC_ILi256EEENSC_ILi64EEENSB_IJSI_EEEEEENS_10tfloat32_tESL_NSA_8TiledMMAINSA_8MMA_AtomIJNSA_4SM904GMMA29MMA_64x64x8_F32TF32TF32_SS_TNILNSP_7ScaleInE1ELSR_1EEEEEENSA_6LayoutISE_NSB_IJNSC_ILi0EEESV_SV_EEEEENSB_IJNSA_10UnderscoreESY_SY_EEEEENS7_6detail26Sm90ImplicitGemmTileTraitsINSA_20SM90_TMA_LOAD_IM2COLENSA_14ComposedLayoutINSA_7SwizzleILi3ELi4ELi3EEENSA_18smem_ptr_flag_bitsILi32EEENSU_INSB_IJNSB_IJNSC_ILi8EEENSC_ILi32EEEEEENSB_IJS1A_NSC_ILi2EEEEEENSB_IJSD_S1C_EEEEEENSB_IJNSB_IJS1A_NSC_ILi512EEEEEENSB_IJSD_SH_EEENSB_IJSV_NSC_ILi16384EEEEEEEEEEEEEvEENS12_INSA_13SM90_TMA_LOADENS14_IS16_S18_NSU_INSB_IJNSB_IJS19_S19_EEES1D_S1E_EEENSB_IJS1H_S1I_NSB_IJSV_NSC_ILi4096EEEEEEEEEEEEEvEEEENS_8epilogue10collective6detail29Sm90TmaWarpSpecializedAdapterINS20_15DefaultEpilogueISL_NSB_IJNSB_IJllllEEESD_SV_EEES25_NS1Z_6thread17LinearCombinationISL_Li1EffLNS26_9ScaleType4KindE0ELNS_15FloatRoundStyleE2ESL_EENS_4gemm15EpilogueDefaultEEEEEvvEEEEvNT_6ParamsE,(.L_x_251 - _ZN7cutlass13device_kernelINS_4conv6kernel13ConvUniversalINS1_16ConvProblemShapeILNS1_8OperatorE0ELi3EEENS1_10collective14CollectiveConvINS1_46MainloopSm90TmaGmmaWarpSpecializedImplicitGemmILS5_0ELi2ELi3EN4cute5tupleIJNSA_1CILi1EEESD_SD_EEENS1_36KernelImplicitTmaWarpSpecializedSm90ELi1EEENSB_IJNSC_ILi256EEENSC_ILi64EEENSB_IJSI_EEEEEENS_10tfloat32_tESL_NSA_8TiledMMAINSA_8MMA_AtomIJNSA_4SM904GMMA29MMA_64x64x8_F32TF32TF32_SS_TNILNSP_7ScaleInE1ELSR_1EEEEEENSA_6LayoutISE_NSB_IJNSC_ILi0EEESV_SV_EEEEENSB_IJNSA_10UnderscoreESY_SY_EEEEENS7_6detail26Sm90ImplicitGemmTileTraitsINSA_20SM90_TMA_LOAD_IM2COLENSA_14ComposedLayoutINSA_7SwizzleILi3ELi4ELi3EEENSA_18smem_ptr_flag_bitsILi32EEENSU_INSB_IJNSB_IJNSC_ILi8EEENSC_ILi32EEEEEENSB_IJS1A_NSC_ILi2EEEEEENSB_IJSD_S1C_EEEEEENSB_IJNSB_IJS1A_NSC_ILi512EEEEEENSB_IJSD_SH_EEENSB_IJSV_NSC_ILi16384EEEEEEEEEEEEEvEENS12_INSA_13SM90_TMA_LOADENS14_IS16_S18_NSU_INSB_IJNSB_IJS19_S19_EEES1D_S1E_EEENSB_IJS1H_S1I_NSB_IJSV_NSC_ILi4096EEEEEEEEEEEEEvEEEENS_8epilogue10collective6detail29Sm90TmaWarpSpecializedAdapterINS20_15DefaultEpilogueISL_NSB_IJNSB_IJllllEEESD_SV_EEES25_NS1Z_6thread17LinearCombinationISL_Li1EffLNS26_9ScaleType4KindE0ELNS_15FloatRoundStyleE2ESL_EENS_4gemm15EpilogueDefaultEEEEEvvEEEEvNT_6ParamsE)
        .other          _ZN7cutlass13device_kernelINS_4conv6kernel13ConvUniversalINS1_16ConvProblemShapeILNS1_8OperatorE0ELi3EEENS1_10collective14CollectiveConvINS1_46MainloopSm90TmaGmmaWarpSpecializedImplicitGemmILS5_0ELi2ELi3EN4cute5tupleIJNSA_1CILi1EEESD_SD_EEENS1_36KernelImplicitTmaWarpSpecializedSm90ELi1EEENSB_IJNSC_ILi256EEENSC_ILi64EEENSB_IJSI_EEEEEENS_10tfloat32_tESL_NSA_8TiledMMAINSA_8MMA_AtomIJNSA_4SM904GMMA29MMA_64x64x8_F32TF32TF32_SS_TNILNSP_7ScaleInE1ELSR_1EEEEEENSA_6LayoutISE_NSB_IJNSC_ILi0EEESV_SV_EEEEENSB_IJNSA_10UnderscoreESY_SY_EEEEENS7_6detail26Sm90ImplicitGemmTileTraitsINSA_20SM90_TMA_LOAD_IM2COLENSA_14ComposedLayoutINSA_7SwizzleILi3ELi4ELi3EEENSA_18smem_ptr_flag_bitsILi32EEENSU_INSB_IJNSB_IJNSC_ILi8EEENSC_ILi32EEEEEENSB_IJS1A_NSC_ILi2EEEEEENSB_IJSD_S1C_EEEEEENSB_IJNSB_IJS1A_NSC_ILi512EEEEEENSB_IJSD_SH_EEENSB_IJSV_NSC_ILi16384EEEEEEEEEEEEEvEENS12_INSA_13SM90_TMA_LOADENS14_IS16_S18_NSU_INSB_IJNSB_IJS19_S19_EEES1D_S1E_EEENSB_IJS1H_S1I_NSB_IJSV_NSC_ILi4096EEEEEEEEEEEEEvEEEENS_8epilogue10collective6detail29Sm90TmaWarpSpecializedAdapterINS20_15DefaultEpilogueISL_NSB_IJNSB_IJllllEEESD_SV_EEES25_NS1Z_6thread17LinearCombinationISL_Li1EffLNS26_9ScaleType4KindE0ELNS_15FloatRoundStyleE2ESL_EENS_4gemm15EpilogueDefaultEEEEEvvEEEEvNT_6ParamsE,@"STO_CUDA_ENTRY STV_DEFAULT"
_ZN7cutlass13device_kernelINS_4conv6kernel13ConvUniversalINS1_16ConvProblemShapeILNS1_8OperatorE0ELi3EEENS1_10collective14CollectiveConvINS1_46MainloopSm90TmaGmmaWarpSpecializedImplicitGemmILS5_0ELi2ELi3EN4cute5tupleIJNSA_1CILi1EEESD_SD_EEENS1_36KernelImplicitTmaWarpSpecializedSm90ELi1EEENSB_IJNSC_ILi256EEENSC_ILi64EEENSB_IJSI_EEEEEENS_10tfloat32_tESL_NSA_8TiledMMAINSA_8MMA_AtomIJNSA_4SM904GMMA29MMA_64x64x8_F32TF32TF32_SS_TNILNSP_7ScaleInE1ELSR_1EEEEEENSA_6LayoutISE_NSB_IJNSC_ILi0EEESV_SV_EEEEENSB_IJNSA_10UnderscoreESY_SY_EEEEENS7_6detail26Sm90ImplicitGemmTileTraitsINSA_20SM90_TMA_LOAD_IM2COLENSA_14ComposedLayoutINSA_7SwizzleILi3ELi4ELi3EEENSA_18smem_ptr_flag_bitsILi32EEENSU_INSB_IJNSB_IJNSC_ILi8EEENSC_ILi32EEEEEENSB_IJS1A_NSC_ILi2EEEEEENSB_IJSD_S1C_EEEEEENSB_IJNSB_IJS1A_NSC_ILi512EEEEEENSB_IJSD_SH_EEENSB_IJSV_NSC_ILi16384EEEEEEEEEEEEEvEENS12_INSA_13SM90_TMA_LOADENS14_IS16_S18_NSU_INSB_IJNSB_IJS19_S19_EEES1D_S1E_EEENSB_IJS1H_S1I_NSB_IJSV_NSC_ILi4096EEEEEEEEEEEEEvEEEENS_8epilogue10collective6detail29Sm90TmaWarpSpecializedAdapterINS20_15DefaultEpilogueISL_NSB_IJNSB_IJllllEEESD_SV_EEES25_NS1Z_6thread17LinearCombinationISL_Li1EffLNS26_9ScaleType4KindE0ELNS_15FloatRoundStyleE2ESL_EENS_4gemm15EpilogueDefaultEEEEEvvEEEEvNT_6ParamsE:
[----:B------:R-:W-:Y:S01]  /*0000*/  LDC R1, c[0x0][0x28] ;  /* 0x00000a00ff017b82 */ /* 0x000fe20000000800 */
[----:B------:R-:W0:Y:S01]  /*0010*/  S2R R6, SR_TID.X ;  /* 0x0000000000067919 */ /* 0x000e220000002100 */
[----:B------:R-:W-:Y:S01]  /*0020*/  ELECT P0, URZ, PT ;  /* 0x00000000003f782f */ /* 0x000fe20003800000 */
[----:B------:R-:W-:Y:S01]  /*0030*/  BSSY B0, `(.L_x_0) ;  /* 0x000000f000007945 */ /* 0x000fe20003800000 */
[--C-:B0-----:R-:W-:Y:S02]  /*0040*/  SHF.R.U32.HI R0, RZ, 0x5, R6.reuse ;  /* 0x00000005ff007819 */ /* 0x101fe40000011606 */
[----:B------:R-:W-:-:S03]  /*0050*/  SHF.R.U32.HI R3, RZ, 0x7, R6 ;  /* 0x00000007ff037819 */ /* 0x000fc60000011606 */
[----:B------:R-:W0:Y:S04]  /*0060*/  SHFL.IDX PT, R2, R0, RZ, 0x1f ;  /* 0x00001fff00027589 */ /* 0x000e2800000e0000 */
[----:B------:R1:W2:Y:S01]  /*0070*/  SHFL.IDX PT, R5, R3, RZ, 0x1f ;  /* 0x00001fff03057589 */ /* 0x0002a200000e0000 */
[----:B0-----:R-:W-:-:S13]  /*0080*/  ISETP.NE.OR P0, PT, R2, RZ, !P0 ;  /* 0x000000ff0200720c */ /* 0x001fda0004705670 */
[----:B-12---:R-:W-:Y:S05]  /*0090*/  @P0 BRA `(.L_x_1) ;  /* 0x0000000000200947 */ /* 0x006fea0003800000 */
[----:B------:R-:W-:Y:S02]  /*00a0*/  ULDC.64 UR4, c[0x0][0x198] ;  /* 0x0000660000047ab9 */ /* 0x000fe40000000a00 */
[----:B------:R-:W-:Y:S02]  /*00b0*/  UIADD3 UR6, UP0, UR4, 0xf0, URZ ;  /* 0x000000f004067890 */ /* 0x000fe4000ff1e03f */
[----:B------:R-:W-:Y:S02]  /*00c0*/  UIADD3 UR4, UP1, UR4, 0x270, URZ ;  /* 0x0000027004047890 */ /* 0x000fe4000ff3e03f */
[----:B------:R-:W-:Y:S02]  /*00d0*/  UIADD3.X UR7, URZ, UR5, URZ, UP0, !UPT ;  /* 0x000000053f077290 */ /* 0x000fe400087fe43f */
[----:B------:R-:W-:-:S07]  /*00e0*/  UIADD3.X UR5, URZ, UR5, URZ, UP1, !UPT ;  /* 0x000000053f057290 */ /* 0x000fce0008ffe43f */
[----:B------:R0:W-:Y:S02]  /*00f0*/  UTMACCTL.PF [UR6] ;  /* 0x00000000060079b9 */ /* 0x0001e40008040000 */
[----:B------:R0:W-:Y:S02]  /*0100*/  UTMACCTL.PF [UR4] ;  /* 0x00000000040079b9 */ /* 0x0001e40008040000 */
[----:B0-----:R-:W-:Y:S01]  /*0110*/  NOP ;  /* 0x0000000000007918 */ /* 0x001fe20000000000 */
.L_x_1:
[----:B------:R-:W-:Y:S05]  /*0120*/  BSYNC B0 ;  /* 0x0000000000007941 */ /* 0x000fea0003800000 */
.L_x_0:
[----:B------:R-:W0:Y:S01]  /*0130*/  SHFL.IDX PT, R0, R0, RZ, 0x1f ;  /* 0x00001fff00007589 */ /* 0x000e2200000e0000 */
[----:B------:R-:W-:-:S04]  /*0140*/  SHF.R.S32.HI R3, RZ, 0x1f, R2 ;  /* 0x0000001fff037819 */ /* 0x000fc80000011402 */
[----:B------:R-:W-:Y:S02]  /*0150*/  LEA.HI R3, R3, R2, RZ, 0x2 ;  /* 0x0000000203037211 */ /* 0x000fe400078f10ff */
[----:B0-----:R-:W-:-:S13]  /*0160*/  ISETP.NE.AND P0, PT, R0, RZ, PT ;  /* 0x000000ff0000720c */ /* 0x001fda0003f05270 */
[----:B------:R-:W-:Y:S05]  /*0170*/  @P0 BRA `(.L_x_2) ;  /* 0x0000000000480947 */ /* 0x000fea0003800000 */
[----:B------:R-:W0:Y:S01]  /*0180*/  S2UR UR8, SR_CgaCtaId ;  /* 0x00000000000879c3 */ /* 0x000e220000008800 */
[----:B------:R-:W-:Y:S01]  /*0190*/  UMOV UR4, 0x400 ;  /* 0x0000040000047882 */ /* 0x000fe20000000000 */
[----:B------:R-:W-:Y:S01]  /*01a0*/  UMOV UR5, 0x1 ;  /* 0x0000000100057882 */ /* 0x000fe20000000000 */
[----:B------:R-:W-:Y:S01]  /*01b0*/  UMOV UR6, 0x80 ;  /* 0x0000008000067882 */ /* 0x000fe20000000000 */
[----:B------:R-:W-:Y:S01]  /*01c0*/  ELECT P0, URZ, PT ;  /* 0x00000000003f782f */ /* 0x000fe20003800000 */
[----:B------:R-:W-:-:S04]  /*01d0*/  UIADD3 UR6, -UR6, 0x100000, URZ ;  /* 0x0010000006067890 */ /* 0x000fc8000fffe13f */
[----:B------:R-:W-:Y:S02]  /*01e0*/  USHF.L.U32 UR7, UR6, 0xb, URZ ;  /* 0x0000000b06077899 */ /* 0x000fe4000800063f */
[----:B------:R-:W-:Y:S02]  /*01f0*/  USHF.L.U32 UR6, UR6, 0x1, URZ ;  /* 0x0000000106067899 */ /* 0x000fe4000800063f */
[----:B0-----:R-:W-:Y:S02]  /*0200*/  ULEA UR8, UR8, UR4, 0x18 ;  /* 0x0000000408087291 */ /* 0x001fe4000f8ec03f */
[----:B------:R-:W-:-:S04]  /*0210*/  UIADD3 UR4, -UR5, 0x100000, URZ ;  /* 0x0010000005047890 */ /* 0x000fc8000fffe13f */
[----:B------:R-:W-:Y:S02]  /*0220*/  USHF.L.U32 UR5, UR4, 0xb, URZ ;  /* 0x0000000b04057899 */ /* 0x000fe4000800063f */
[----:B------:R-:W-:Y:S01]  /*0230*/  USHF.L.U32 UR4, UR4, 0x1, URZ ;  /* 0x0000000104047899 */ /* 0x000fe2000800063f */
[----:B------:R-:W0:Y:S11]  /*0240*/  FENCE.VIEW.ASYNC.S ;  /* 0x00000000000073c6 */ /* 0x000e360000000000 */
[----:B0-----:R0:W1:Y:S01]  /*0250*/  SYNCS.EXCH.64 URZ, [UR8+0x28000], UR4 ;  /* 0x02800004083f75b2 */ /* 0x0010620008000100 */
[----:B------:R0:W2:Y:S01]  /*0260*/  SYNCS.EXCH.64 URZ, [UR8+0x28010], UR6 ;  /* 0x02801006083f75b2 */ /* 0x0000a20008000100 */
[----:B------:R0:W3:Y:S01]  /*0270*/  SYNCS.EXCH.64 URZ, [UR8+0x28008], UR4 ;  /* 0x02800804083f75b2 */ /* 0x0000e20008000100 */
[----:B------:R0:W4:Y:S01]  /*0280*/  SYNCS.EXCH.64 URZ, [UR8+0x28018], UR6 ;  /* 0x02801806083f75b2 */ /* 0x0001220008000100 */
[----:B------:R-:W-:Y:S01]  /*0290*/  NOP ;  /* 0x0000000000007918 */ /* 0x000fe20000000000 */
.L_x_2:
[----:B0-----:R-:W-:Y:S01]  /*02a0*/  ULDC.64 UR4, c[0x0][0x618] ;  /* 0x0001860000047ab9 */ /* 0x001fe20000000a00 */
[----:B------:R-:W-:Y:S01]  /*02b0*/  LOP3.LUT R3, R3, 0xfffffffc, RZ, 0xc0, !PT ;  /* 0xfffffffc03037812 */ /* 0x000fe200078ec0ff */
[----:B------:R-:W-:Y:S01]  /*02c0*/  NOP ;  /* 0x0000000000007918 */ /* 0x000fe20000000000 */
[----:B------:R-:W-:Y:S01]  /*02d0*/  ISETP.NE.U32.AND P0, PT, RZ, UR4, PT ;  /* 0x00000004ff007c0c */ /* 0x000fe2000bf05070 */
[----:B------:R-:W-:Y:S01]  /*02e0*/  NOP ;  /* 0x0000000000007918 */ /* 0x000fe20000000000 */
[----:B-1234-:R-:W-:Y:S01]  /*02f0*/  BAR.SYNC.DEFER_BLOCKING 0x0 ;  /* 0x0000000000007b1d */ /* 0x01efe20000010000 */
[----:B------:R-:W-:Y:S01]  /*0300*/  IMAD.IADD R4, R2, 0x1, -R3 ;  /* 0x0000000102047824 */ /* 0x000fe200078e0a03 */
[----:B------:R-:W-:Y:S02]  /*0310*/  ISETP.NE.AND.EX P0, PT, RZ, UR5, PT, P0 ;  /* 0x00000005ff007c0c */ /* 0x000fe4000bf05300 */
[C---:B------:R-:W-:Y:S02]  /*0320*/  ISETP.NE.AND P2, PT, R5.reuse, 0x1, PT ;  /* 0x000000010500780c */ /* 0x040fe40003f45270 */
[----:B------:R-:W-:Y:S01]  /*0330*/  LOP3.LUT P1, RZ, R5, R4, RZ, 0xfc, !PT ;  /* 0x0000000405ff7212 */ /* 0x000fe2000782fcff */
[----:B------:R-:W-:-:S03]  /*0340*/  ULDC.64 UR14, c[0x0][0x208] ;  /* 0x00008200000e7ab9 */ /* 0x000fc60000000a00 */
[----:B------:R-:W-:-:S04]  /*0350*/  SEL R0, RZ, 0x1, P1 ;  /* 0x00000001ff007807 */ /* 0x000fc80000800000 */
[----:B------:R-:W-:Y:S01]  /*0360*/  SEL R0, R0, 0x2, P2 ;  /* 0x0000000200007807 */ /* 0x000fe20001000000 */
[----:B------:R-:W-:Y:S06]  /*0370*/  @!P0 BRA `(.L_x_3) ;  /* 0x00000000001c8947 */ /* 0x000fec0003800000 */
[----:B------:R-:W0:Y:S02]  /*0380*/  LDC.64 R2, c[0x0][0x618] ;  /* 0x00018600ff027b82 */ /* 0x000e240000000a00 */
[----:B0-----:R-:W2:Y:S02]  /*0390*/  LDG.E.64 R2, desc[UR14][R2.64] ;  /* 0x0000000e02027981 */ /* 0x001ea4000c1e1b00 */
[----:B--2---:R-:W-:-:S04]  /*03a0*/  ISETP.NE.U32.AND P0, PT, R2, RZ, PT ;  /* 0x000000ff0200720c */ /* 0x004fc80003f05070 */
[----:B------:R-:W-:-:S13]  /*03b0*/  ISETP.NE.AND.EX P0, PT, R3, RZ, PT, P0 ;  /* 0x000000ff0300720c */ /* 0x000fda0003f05300 */
[----:B------:R-:W-:Y:S05]  /*03c0*/  @!P0 BRA `(.L_x_3) ;  /* 0x0000000000088947 */ /* 0x000fea0003800000 */
[----:B------:R2:W5:Y:S01]  /*03d0*/  LD.E R11, desc[UR14][R2.64] ;  /* 0x0000000e020b7980 */ /* 0x000562000c101900 */
[----:B------:R-:W-:Y:S05]  /*03e0*/  BRA `(.L_x_4) ;  /* 0x0000000000207947 */ /* 0x000fea0003800000 */
.L_x_3:
[----:B------:R-:W-:Y:S02]  /*03f0*/  ULDC.64 UR4, c[0x0][0x608] ;  /* 0x0001820000047ab9 */ /* 0x000fe40000000a00 */
[----:B------:R-:W-:-:S04]  /*0400*/  ISETP.NE.U32.AND P0, PT, RZ, UR4, PT ;  /* 0x00000004ff007c0c */ /* 0x000fc8000bf05070 */
[----:B------:R-:W-:-:S13]  /*0410*/  ISETP.NE.AND.EX P0, PT, RZ, UR5, PT, P0 ;  /* 0x00000005ff007c0c */ /* 0x000fda000bf05300 */
[----:B------:R-:W-:Y:S05]  /*0420*/  @!P0 BRA `(.L_x_5) ;  /* 0x00000000000c8947 */ /* 0x000fea0003800000 */
[----:B------:R-:W0:Y:S02]  /*0430*/  LDC.64 R2, c[0x0][0x608] ;  /* 0x00018200ff027b82 */ /* 0x000e240000000a00 */
[----:B0-----:R1:W5:Y:S01]  /*0440*/  LDG.E R11, desc[UR14][R2.64] ;  /* 0x0000000e020b7981 */ /* 0x001362000c1e1900 */
[----:B------:R-:W-:Y:S05]  /*0450*/  BRA `(.L_x_4) ;  /* 0x0000000000047947 */ /* 0x000fea0003800000 */
.L_x_5:
[----:B------:R-:W0:Y:S02]  /*0460*/  LDC R11, c[0x0][0x600] ;  /* 0x00018000ff0b7b82 */ /* 0x000e240000000800 */
.L_x_4:
[----:B------:R-:W-:Y:S02]  /*0470*/  ULDC.64 UR4, c[0x0][0x620] ;  /* 0x0001880000047ab9 */ /* 0x000fe40000000a00 */
[----:B------:R-:W-:-:S04]  /*0480*/  ISETP.NE.U32.AND P0, PT, RZ, UR4, PT ;  /* 0x00000004ff007c0c */ /* 0x000fc8000bf05070 */
[----:B------:R-:W-:-:S13]  /*0490*/  ISETP.NE.AND.EX P0, PT, RZ, UR5, PT, P0 ;  /* 0x00000005ff007c0c */ /* 0x000fda000bf05300 */
[----:B------:R-:W-:Y:S05]  /*04a0*/  @!P0 BRA `(.L_x_6) ;  /* 0x00000000001c8947 */ /* 0x000fea0003800000 */
[----:B-12---:R-:W1:Y:S02]  /*04b0*/  LDC.64 R2, c[0x0][0x620] ;  /* 0x00018800ff027b82 */ /* 0x006e640000000a00 */
[----:B-1----:R-:W2:Y:S02]  /*04c0*/  LDG.E.64 R2, desc[UR14][R2.64] ;  /* 0x0000000e02027981 */ /* 0x002ea4000c1e1b00 */
[----:B--2---:R-:W-:-:S04]  /*04d0*/  ISETP.NE.U32.AND P0, PT, R2, RZ, PT ;  /* 0x000000ff0200720c */ /* 0x004fc80003f05070 */
[----:B------:R-:W-:-:S13]  /*04e0*/  ISETP.NE.AND.EX P0, PT, R3, RZ, PT, P0 ;  /* 0x000000ff0300720c */ /* 0x000fda0003f05300 */
[----:B------:R-:W-:Y:S05]  /*04f0*/  @!P0 BRA `(.L_x_6) ;  /* 0x0000000000088947 */ /* 0x000fea0003800000 */
[----:B------:R1:W5:Y:S01]  /*0500*/  LD.E R14, desc[UR14][R2.64] ;  /* 0x0000000e020e7980 */ /* 0x000362000c101900 */
[----:B------:R-:W-:Y:S05]  /*0510*/  BRA `(.L_x_7) ;  /* 0x0000000000207947 */ /* 0x000fea0003800000 */
.L_x_6:
[----:B------:R-:W-:Y:S02]  /*0520*/  ULDC.64 UR4, c[0x0][0x610] ;  /* 0x0001840000047ab9 */ /* 0x000fe40000000a00 */
[----:B------:R-:W-:-:S04]  /*0530*/  ISETP.NE.U32.AND P0, PT, RZ, UR4, PT ;  /* 0x00000004ff007c0c */ /* 0x000fc8000bf05070 */
[----:B------:R-:W-:-:S13]  /*0540*/  ISETP.NE.AND.EX P0, PT, RZ, UR5, PT, P0 ;  /* 0x00000005ff007c0c */ /* 0x000fda000bf05300 */
[----:B------:R-:W-:Y:S05]  /*0550*/  @!P0 BRA `(.L_x_8) ;  /* 0x00000000000c8947 */ /* 0x000fea0003800000 */
[----:B------:R-:W3:Y:S02]  /*0560*/  LDC.64 R14, c[0x0][0x610] ;  /* 0x00018400ff0e7b82 */ /* 0x000ee40000000a00 */
[----:B---3--:R4:W5:Y:S01]  /*0570*/  LDG.E R14, desc[UR14][R14.64] ;  /* 0x0000000e0e0e7981 */ /* 0x008962000c1e1900 */
[----:B------:R-:W-:Y:S05]  /*0580*/  BRA `(.L_x_7) ;  /* 0x0000000000047947 */ /* 0x000fea0003800000 */
.L_x_8:
[----:B------:R-:W3:Y:S02]  /*0590*/  LDC R14, c[0x0][0x604] ;  /* 0x00018100ff0e7b82 */ /* 0x000ee40000000800 */
.L_x_7:
[----:B-12---:R-:W1:Y:S01]  /*05a0*/  LDC R2, c[0x0][0x3e8] ;  /* 0x0000fa00ff027b82 */ /* 0x006e620000000800 */
[----:B------:R-:W-:Y:S01]  /*05b0*/  ULDC UR4, c[0x0][0x3dc] ;  /* 0x0000f70000047ab9 */ /* 0x000fe20000000800 */
[----:B------:R-:W-:Y:S01]  /*05c0*/  ULDC.64 UR6, c[0x0][0x3e0] ;  /* 0x0000f80000067ab9 */ /* 0x000fe20000000a00 */
[----:B------:R-:W-:Y:S01]  /*05d0*/  UIADD3 UR4, UR4, 0x3f, URZ ;  /* 0x0000003f04047890 */ /* 0x000fe2000fffe03f */
[----:B------:R-:W-:Y:S01]  /*05e0*/  ISETP.NE.AND P0, PT, R5, RZ, PT ;  /* 0x000000ff0500720c */ /* 0x000fe20003f05270 */
[----:B------:R-:W-:Y:S02]  /*05f0*/  UIMAD UR6, UR7, UR6, URZ ;  /* 0x00000006070672a4 */ /* 0x000fe4000f8e023f */
[----:B------:R-:W-:-:S04]  /*0600*/  USHF.R.S32.HI UR5, URZ, 0x1f, UR4 ;  /* 0x0000001f3f057899 */ /* 0x000fc80008011404 */
[----:B------:R-:W-:-:S04]  /*0610*/  ULEA.HI UR5, UR5, UR4, URZ, 0x6 ;  /* 0x0000000405057291 */ /* 0x000fc8000f8f303f */
[----:B------:R-:W-:-:S06]  /*0620*/  USHF.R.S32.HI UR8, URZ, 0x6, UR5 ;  /* 0x000000063f087899 */ /* 0x000fcc0008011405 */
[----:B------:R-:W-:Y:S02]  /*0630*/  IMAD.U32 R20, RZ, RZ, UR8 ;  /* 0x00000008ff147e24 */ /* 0x000fe4000f8e00ff */
[----:B-1----:R-:W-:-:S04]  /*0640*/  IMAD R2, R2, UR6, RZ ;  /* 0x0000000602027c24 */ /* 0x002fc8000f8e02ff */
[----:B------:R-:W-:Y:S01]  /*0650*/  IMAD R2, R2, UR8, RZ ;  /* 0x0000000802027c24 */ /* 0x000fe2000f8e02ff */
[----:B------:R-:W-:Y:S06]  /*0660*/  @!P0 BRA `(.L_x_9) ;  /* 0x000000bc00808947 */ /* 0x000fec0003800000 */
[----:B------:R-:W-:-:S13]  /*0670*/  ISETP.NE.AND P0, PT, R5, 0x1, PT ;  /* 0x000000010500780c */ /* 0x000fda0003f05270 */
[----:B------:R-:W-:Y:S05]  /*0680*/  @P0 EXIT ;  /* 0x000000000000094d */ /* 0x000fea0003800000 */
[----:B------:R-:W-:Y:S01]  /*0690*/  ISETP.GE.AND P0, PT, R2, 0x1, PT ;  /* 0x000000010200780c */ /* 0x000fe20003f06270 */
[----:B------:R-:W-:Y:S01]  /*06a0*/  UMOV UR4, URZ ;  /* 0x0000003f00047c82 */ /* 0x000fe20008000000 */
[----:B------:R-:W-:Y:S02]  /*06b0*/  CS2R R54, SRZ ;  /* 0x0000000000367805 */ /* 0x000fe4000001ff00 */
[----:B------:R-:W-:Y:S02]  /*06c0*/  CS2R R120, SRZ ;  /* 0x0000000000787805 */ /* 0x000fe4000001ff00 */
[----:B------:R-:W-:Y:S02]  /*06d0*/  CS2R R122, SRZ ;  /* 0x00000000007a7805 */ /* 0x000fe4000001ff00 */
[----:B------:R-:W-:Y:S02]  /*06e0*/  CS2R R124, SRZ ;  /* 0x00000000007c7805 */ /* 0x000fe4000001ff00 */
[----:B------:R-:W-:-:S02]  /*06f0*/  CS2R R126, SRZ ;  /* 0x00000000007e7805 */ /* 0x000fc4000001ff00 */
[----:B------:R-:W-:Y:S02]  /*0700*/  CS2R R128, SRZ ;  /* 0x0000000000807805 */ /* 0x000fe4000001ff00 */
        /* <DEDUP_REMOVED lines=57> */
[----:B------:R-:W-:Y:S01]  /*0aa0*/  CS2R R52, SRZ ;  /* 0x0000000000347805 */ /* 0x000fe2000001ff00 */
[----:B------:R-:W-:Y:S06]  /*0ab0*/  @!P0 BRA `(.L_x_10) ;  /* 0x0000000800788947 */ /* 0x000fec0003800000 */
[----:B------:R-:W-:-:S04]  /*0ac0*/  LOP3.LUT R3, R0, 0x1, RZ, 0xfc, !PT ;  /* 0x0000000100037812 */ /* 0x000fc800078efcff */
[----:B------:R-:W-:-:S13]  /*0ad0*/  ISETP.NE.AND P1, PT, R3, 0x3, PT ;  /* 0x000000030300780c */ /* 0x000fda0003f25270 */
[----:B------:R-:W-:Y:S05]  /*0ae0*/  @!P1 BRA `(.L_x_11) ;  /* 0x0000000000049947 */ /* 0x000fea0003800000 */
[----:B------:R-:W-:Y:S01]  /*0af0*/  BPT.TRAP 0x1 ;  /* 0x000000040000795c */ /* 0x000fe20000300000 */
.L_x_11:
[----:B------:R-:W1:Y:S01]  /*0b00*/  S2UR UR5, SR_CgaCtaId ;  /* 0x00000000000579c3 */ /* 0x000e620000008800 */
[----:B------:R-:W-:Y:S01]  /*0b10*/  SHF.L.U32 R3, RZ, 0x1f, RZ ;  /* 0x0000001fff037819 */ /* 0x000fe200000006ff */
[----:B------:R-:W-:Y:S02]  /*0b20*/  UMOV UR4, 0x400 ;  /* 0x0000040000047882 */ /* 0x000fe40000000000 */
[----:B-1----:R-:W-:-:S12]  /*0b30*/  ULEA UR4, UR5, UR4, 0x18 ;  /* 0x0000000405047291 */ /* 0x002fd8000f8ec03f */
.L_x_12:
[----:B-1----:R-:W-:-:S04]  /*0b40*/  IMAD.U32 R4, RZ, RZ, UR4 ;  /* 0x00000004ff047e24 */ /* 0x002fc8000f8e00ff */
[----:B------:R1:W2:Y:S03]  /*0b50*/  SYNCS.PHASECHK.TRANS64.TRYWAIT P1, [R4+URZ+0x28000], R3 ;  /* 0x02800003040075a7 */ /* 0x0002a6000802017f */
[----:B--2---:R-:W-:Y:S05]  /*0b60*/  @!P1 NANOSLEEP.SYNCS 0x989680 ;  /* 0x009896800000995d */ /* 0x004fea0003900000 */
[----:B------:R-:W2:Y:S02]  /*0b70*/  @!P1 SYNCS.PHASECHK.TRANS64 P1, [R4+URZ+0x28000], R3 ;  /* 0x02800003040095a7 */ /* 0x000ea4000802007f */
[----:B--2---:R-:W-:Y:S05]  /*0b80*/  @!P1 BRA `(.L_x_12) ;  /* 0xfffffffc00ec9947 */ /* 0x004fea000383ffff */
[----:B------:R-:W-:Y:S01]  /*0b90*/  UIADD3 UR5, UR4, 0x20000, URZ ;  /* 0x0002000004057890 */ /* 0x000fe2000fffe03f */
[----:B------:R-:W-:Y:S01]  /*0ba0*/  WARPGROUP.ARRIVE ;  /* 0x00000000000079c5 */ /* 0x000fe20000000000 */
[----:B------:R-:W-:Y:S02]  /*0bb0*/  USHF.R.U32.HI UR4, URZ, 0x4, UR4 ;  /* 0x000000043f047899 */ /* 0x000fe40008011604 */
[----:B------:R-:W-:Y:S02]  /*0bc0*/  USHF.R.U32.HI UR5, URZ, 0x4, UR5 ;  /* 0x000000043f057899 */ /* 0x000fe40008011605 */
[----:B------:R-:W-:Y:S02]  /*0bd0*/  ULOP3.LUT UR4, UR4, 0x3fff, URZ, 0xc0, !UPT ;  /* 0x00003fff04047892 */ /* 0x000fe4000f8ec03f */
[----:B------:R-:W-:Y:S02]  /*0be0*/  ULOP3.LUT UR5, UR5, 0x3fff, URZ, 0xc0, !UPT ;  /* 0x00003fff05057892 */ /* 0x000fe4000f8ec03f */
[----:B------:R-:W-:-:S02]  /*0bf0*/  ULOP3.LUT UR4, UR4, 0x10000, URZ, 0xfc, !UPT ;  /* 0x0001000004047892 */ /* 0x000fc4000f8efc3f */
[----:B------:R-:W-:Y:S02]  /*0c00*/  ULOP3.LUT UR6, UR5, 0x10000, URZ, 0xfc, !UPT ;  /* 0x0001000005067892 */ /* 0x000fe4000f8efc3f */
[----:B------:R-:W-:Y:S02]  /*0c10*/  UIADD3 UR5, UR4, 0x400, URZ ;  /* 0x0000040004057890 */ /* 0x000fe4000fffe03f */
[----:B------:R-:W-:Y:S02]  /*0c20*/  UIADD3 UR7, UR4, 0x800, URZ ;  /* 0x0000080004077890 */ /* 0x000fe4000fffe03f */
[----:B------:R-:W-:Y:S01]  /*0c30*/  UMOV UR8, UR4 ;  /* 0x0000000400087c82 */ /* 0x000fe20008000000 */
[----:B------:R-:W-:Y:S01]  /*0c40*/  UMOV UR9, 0x40000080 ;  /* 0x4000008000097882 */ /* 0x000fe20000000000 */
[----:B------:R-:W-:Y:S01]  /*0c50*/  UMOV UR10, UR6 ;  /* 0x00000006000a7c82 */ /* 0x000fe20008000000 */
[----:B------:R-:W-:Y:S01]  /*0c60*/  UMOV UR11, 0x40000080 ;  /* 0x40000080000b7882 */ /* 0x000fe20000000000 */
[----:B------:R-:W-:Y:S01]  /*0c70*/  UIADD3 UR12, UR4, 0xc00, URZ ;  /* 0x00000c00040c7890 */ /* 0x000fe2000fffe03f */
[----:B------:R-:W-:Y:S01]  /*0c80*/  HGMMA.64x64x8.F32.TF32 R120, gdesc[UR8], RZ, !UPT ;  /* 0x04e00000087879f0 */ /* 0x000fe2000c7028ff */
        /* <DEDUP_REMOVED lines=12> */
[----:B------:R-:W-:-:S02]  /*0d50*/  UIADD3 UR8, UR4, 0x2, URZ ;  /* 0x0000000204087890 */ /* 0x000fc4000fffe03f */
[----:B------:R-:W-:Y:S01]  /*0d60*/  UIADD3 UR10, UR6, 0x2, URZ ;  /* 0x00000002060a7890 */ /* 0x000fe2000fffe03f */
[----:B------:R-:W-:Y:S01]  /*0d70*/  UMOV UR9, 0x40000080 ;  /* 0x4000008000097882 */ /* 0x000fe20000000000 */
[----:B------:R-:W-:-:S07]  /*0d80*/  UMOV UR11, 0x40000080 ;  /* 0x40000080000b7882 */ /* 0x000fce0000000000 */
[----:B------:R-:W-:Y:S01]  /*0d90*/  HGMMA.64x64x8.F32.TF32 R120, gdesc[UR8], R120 ;  /* 0x04e00000087879f0 */ /* 0x000fe20008702878 */
[----:B------:R-:W-:Y:S01]  /*0da0*/  UMOV UR8, UR5 ;  /* 0x0000000500087c82 */ /* 0x000fe20008000000 */
[----:B------:R-:W-:Y:S01]  /*0db0*/  UMOV UR9, 0x40000080 ;  /* 0x4000008000097882 */ /* 0x000fe20000000000 */
[----:B------:R-:W-:Y:S01]  /*0dc0*/  UIADD3 UR5, UR4, 0x404, URZ ;  /* 0x0000040404057890 */ /* 0x000fe2000fffe03f */
        /* <DEDUP_REMOVED lines=87> */
[----:B------:R-:W-:Y:S02]  /*1340*/  UMOV UR9, 0x40000080 ;  /* 0x4000008000097882 */ /* 0x000fe40000000000 */
[----:B------:R-:W-:Y:S01]  /*1350*/  HGMMA.64x64x8.F32.TF32 R56, gdesc[UR8], R56 ;  /* 0x04e00000083879f0 */ /* 0x000fe20008702838 */
[----:B------:R-:W-:Y:S01]  /*1360*/  UMOV UR8, UR12 ;  /* 0x0000000c00087c82 */ /* 0x000fe20008000000 */
[----:B------:R-:W-:-:S02]  /*1370*/  UMOV UR9, 0x40000080 ;  /* 0x4000008000097882 */ /* 0x000fc40000000000 */
[----:B------:R-:W-:Y:S01]  /*1380*/  HGMMA.64x64x8.F32.TF32 R24, gdesc[UR8], R24 ;  /* 0x04e00000081879f0 */ /* 0x000fe20008702818 */
[----:B------:R-:W-:Y:S02]  /*1390*/  UIADD3 UR8, UR4, 0x46, URZ ;  /* 0x0000004604087890 */ /* 0x000fe4000fffe03f */
[----:B------:R-:W-:Y:S02]  /*13a0*/  UIADD3 UR10, UR6, 0x46, URZ ;  /* 0x00000046060a7890 */ /* 0x000fe4000fffe03f */
[----:B------:R-:W-:Y:S01]  /*13b0*/  UIADD3 UR6, UR4, 0x846, URZ ;  /* 0x0000084604067890 */ /* 0x000fe2000fffe03f */
[----:B------:R-:W-:Y:S01]  /*13c0*/  UMOV UR9, 0x40000080 ;  /* 0x4000008000097882 */ /* 0x000fe20000000000 */
[----:B------:R-:W-:Y:S01]  /*13d0*/  UMOV UR11, 0x40000080 ;  /* 0x40000080000b7882 */ /* 0x000fe20000000000 */
[----:B------:R-:W-:-:S04]  /*13e0*/  UIADD3 UR4, UR4, 0xc46, URZ ;  /* 0x00000c4604047890 */ /* 0x000fc8000fffe03f */
[----:B------:R-:W-:Y:S01]  /*13f0*/  HGMMA.64x64x8.F32.TF32 R120, gdesc[UR8], R120 ;  /* 0x04e00000087879f0 */ /* 0x000fe20008702878 */
[----:B------:R-:W-:Y:S01]  /*1400*/  UMOV UR8, UR5 ;  /* 0x0000000500087c82 */ /* 0x000fe20008000000 */
[----:B------:R-:W-:Y:S02]  /*1410*/  UMOV UR9, 0x40000080 ;  /* 0x4000008000097882 */ /* 0x000fe40000000000 */
[----:B------:R-:W-:Y:S01]  /*1420*/  HGMMA.64x64x8.F32.TF32 R88, gdesc[UR8], R88 ;  /* 0x04e00000085879f0 */ /* 0x000fe20008702858 */
[----:B------:R-:W-:Y:S01]  /*1430*/  UMOV UR8, UR6 ;  /* 0x0000000600087c82 */ /* 0x000fe20008000000 */
[----:B------:R-:W-:Y:S02]  /*1440*/  UMOV UR9, 0x40000080 ;  /* 0x4000008000097882 */ /* 0x000fe40000000000 */
[----:B------:R-:W-:Y:S01]  /*1450*/  HGMMA.64x64x8.F32.TF32 R56, gdesc[UR8], R56 ;  /* 0x04e00000083879f0 */ /* 0x000fe20008702838 */
[----:B------:R-:W-:Y:S01]  /*1460*/  UMOV UR8, UR4 ;  /* 0x0000000400087c82 */ /* 0x000fe20008000000 */
[----:B------:R-:W-:Y:S01]  /*1470*/  UMOV UR9, 0x40000080 ;  /* 0x4000008000097882 */ /* 0x000fe20000000000 */
[----:B------:R-:W-:Y:S01]  /*1480*/  UMOV UR4, 0x1 ;  /* 0x0000000100047882 */ /* 0x000fe20000000000 */
[----:B------:R-:W-:Y:S04]  /*1490*/  HGMMA.64x64x8.F32.TF32 R24, gdesc[UR8], R24, gsb0 ;  /* 0x04e00000081879f0 */ /* 0x000fe80008002818 */
.L_x_10:
[----:B-1----:R-:W-:-:S05]  /*14a0*/  VIMNMX R3, R2, 0x1, PT ;  /* 0x0000000102037848 */ /* 0x002fca0003fe0100 */
[----:B------:R-:W-:-:S05]  /*14b0*/  IMAD.IADD R3, R2, 0x1, -R3 ;  /* 0x0000000102037824 */ /* 0x000fca00078e0a03 */
[----:B------:R-:W-:-:S13]  /*14c0*/  ISETP.GE.AND P1, PT, R3, 0x1, PT ;  /* 0x000000010300780c */ /* 0x000fda0003f26270 */
[----:B------:R-:W-:Y:S05]  /*14d0*/  @!P1 BRA `(.L_x_13) ;  /* 0x0000000800e89947 */ /* 0x000fea0003800000 */
[----:B------:R-:W1:Y:S01]  /*14e0*/  S2UR UR5, SR_CgaCtaId ;  /* 0x00000000000579c3 */ /* 0x000e620000008800 */
[----:B------:R-:W-:Y:S01]  /*14f0*/  UMOV UR6, 0x400 ;  /* 0x0000040000067882 */ /* 0x000fe20000000000 */
[----:B------:R-:W-:Y:S01]  /*1500*/  LOP3.LUT R7, R0, 0x1, RZ, 0xfc, !PT ;  /* 0x0000000100077812 */ /* 0x000fe200078efcff */
[----:B------:R-:W-:Y:S01]  /*1510*/  IMAD.MOV.U32 R6, RZ, RZ, RZ ;  /* 0x000000ffff067224 */ /* 0x000fe200078e00ff */
[----:B------:R-:W-:Y:S01]  /*1520*/  UISETP.NE.U32.AND UP0, UPT, UR4, URZ, UPT ;  /* 0x0000003f0400728c */ /* 0x000fe2000bf05070 */
[----:B------:R-:W-:Y:S01]  /*1530*/  IMAD.MOV.U32 R2, RZ, RZ, R3 ;  /* 0x000000ffff027224 */ /* 0x000fe200078e0003 */
[----:B-1----:R-:W-:-:S04]  /*1540*/  ULEA UR6, UR5, UR6, 0x18 ;  /* 0x0000000605067291 */ /* 0x002fc8000f8ec03f */
[----:B------:R-:W-:Y:S02]  /*1550*/  UIADD3 UR7, UR6, 0x20000, URZ ;  /* 0x0002000006077890 */ /* 0x000fe4000fffe03f */
[----:B------:R-:W-:Y:S02]  /*1560*/  USHF.R.U32.HI UR5, URZ, 0x4, UR6 ;  /* 0x000000043f057899 */ /* 0x000fe40008011606 */
[----:B------:R-:W-:Y:S02]  /*1570*/  USHF.R.U32.HI UR7, URZ, 0x4, UR7 ;  /* 0x000000043f077899 */ /* 0x000fe40008011607 */
[----:B------:R-:W-:Y:S02]  /*1580*/  ULOP3.LUT UR5, UR5, 0x3fff, URZ, 0xc0, !UPT ;  /* 0x00003fff05057892 */ /* 0x000fe4000f8ec03f */
[----:B------:R-:W-:Y:S02]  /*1590*/  ULOP3.LUT UR8, UR7, 0x3fff, URZ, 0xc0, !UPT ;  /* 0x00003fff07087892 */ /* 0x000fe4000f8ec03f */
[----:B------:R-:W-:-:S02]  /*15a0*/  ULOP3.LUT UR7, UR5, 0x10000, URZ, 0xfc, !UPT ;  /* 0x0001000005077892 */ /* 0x000fc4000f8efc3f */
[----:B------:R-:W-:Y:S01]  /*15b0*/  ULOP3.LUT UR8, UR8, 0x10000, URZ, 0xfc, !UPT ;  /* 0x0001000008087892 */ /* 0x000fe2000f8efc3f */
[----:B------:R-:W-:-:S11]  /*15c0*/  UMOV UR5, URZ ;  /* 0x0000003f00057c82 */ /* 0x000fd60008000000 */
.L_x_18:
[----:B------:R-:W-:-:S13]  /*15d0*/  ISETP.NE.AND P2, PT, R7, 0x3, PT ;  /* 0x000000030700780c */ /* 0x000fda0003f45270 */
[----:B-1----:R-:W-:Y:S05]  /*15e0*/  @!P2 BRA `(.L_x_14) ;  /* 0x000000000004a947 */ /* 0x002fea0003800000 */
[----:B------:R-:W-:Y:S01]  /*15f0*/  BPT.TRAP 0x1 ;  /* 0x000000040000795c */ /* 0x000fe20000300000 */
.L_x_14:
[----:B------:R-:W-:Y:S01]  /*1600*/  SHF.L.U32 R4, R6, 0x1f, RZ ;  /* 0x0000001f06047819 */ /* 0x000fe200000006ff */
[----:B------:R-:W-:-:S12]  /*1610*/  ULEA UR9, UR4, UR6, 0x3 ;  /* 0x0000000604097291 */ /* 0x000fd8000f8e183f */
.L_x_15:
[----:B-1----:R-:W-:-:S04]  /*1620*/  IMAD.U32 R5, RZ, RZ, UR9 ;  /* 0x00000009ff057e24 */ /* 0x002fc8000f8e00ff */
[----:B------:R1:W2:Y:S03]  /*1630*/  SYNCS.PHASECHK.TRANS64.TRYWAIT P1, [R5+URZ+0x28000], R4 ;  /* 0x02800004050075a7 */ /* 0x0002a6000802017f */
[----:B--2---:R-:W-:Y:S05]  /*1640*/  @!P1 NANOSLEEP.SYNCS 0x989680 ;  /* 0x009896800000995d */ /* 0x004fea0003900000 */
[----:B------:R-:W2:Y:S02]  /*1650*/  @!P1 SYNCS.PHASECHK.TRANS64 P1, [R5+URZ+0x28000], R4 ;  /* 0x02800004050095a7 */ /* 0x000ea4000802007f */
[----:B--2---:R-:W-:Y:S05]  /*1660*/  @!P1 BRA `(.L_x_15) ;  /* 0xfffffffc00ec9947 */ /* 0x004fea000383ffff */
[----:B------:R-:W-:Y:S01]  /*1670*/  ULEA UR10, UR4, UR7, 0xc ;  /* 0x00000007040a7291 */ /* 0x000fe2000f8e603f */
[----:B------:R-:W-:Y:S01]  /*1680*/  WARPGROUP.ARRIVE ;  /* 0x00000000000079c5 */ /* 0x000fe20000000000 */
[----:B------:R-:W-:Y:S02]  /*1690*/  ULEA UR12, UR4, UR8, 0xa ;  /* 0x00000008040c7291 */ /* 0x000fe4000f8e503f */
[----:B------:R-:W-:Y:S02]  /*16a0*/  UIADD3 UR9, UR10, 0x400, URZ ;  /* 0x000004000a097890 */ /* 0x000fe4000fffe03f */
[----:B------:R-:W-:Y:S02]  /*16b0*/  UIADD3 UR11, UR10, 0x800, URZ ;  /* 0x000008000a0b7890 */ /* 0x000fe4000fffe03f */
[----:B------:R-:W-:Y:S01]  /*16c0*/  UMOV UR16, UR10 ;  /* 0x0000000a00107c82 */ /* 0x000fe20008000000 */
[----:B------:R-:W-:Y:S01]  /*16d0*/  UMOV UR17, 0x40000080 ;  /* 0x4000008000117882 */ /* 0x000fe20000000000 */
[----:B------:R-:W-:Y:S01]  /*16e0*/  UMOV UR18, UR12 ;  /* 0x0000000c00127c82 */ /* 0x000fe20008000000 */
[----:B------:R-:W-:Y:S01]  /*16f0*/  UMOV UR19, 0x40000080 ;  /* 0x4000008000137882 */ /* 0x000fe20000000000 */
[----:B------:R-:W-:Y:S01]  /*1700*/  UIADD3 UR13, UR10, 0xc00, URZ ;  /* 0x00000c000a0d7890 */ /* 0x000fe2000fffe03f */
[----:B------:R-:W-:Y:S01]  /*1710*/  HGMMA.64x64x8.F32.TF32 R120, gdesc[UR16], R120, UP0 ;  /* 0x04e00000107879f0 */ /* 0x000fe2000bf02878 */
        /* <DEDUP_REMOVED lines=111> */
[----:B------:R-:W-:-:S02]  /*1e10*/  UMOV UR17, 0x40000080 ;  /* 0x4000008000117882 */ /* 0x000fc40000000000 */
[----:B------:R-:W-:Y:S01]  /*1e20*/  HGMMA.64x64x8.F32.TF32 R24, gdesc[UR16], R24 ;  /* 0x04e00000101879f0 */ /* 0x000fe20008702818 */
[----:B------:R-:W-:Y:S02]  /*1e30*/  UIADD3 UR18, UR12, 0x46, URZ ;  /* 0x000000460c127890 */ /* 0x000fe4000fffe03f */
[----:B------:R-:W-:Y:S01]  /*1e40*/  UIADD3 UR16, UR10, 0x46, URZ ;  /* 0x000000460a107890 */ /* 0x000fe2000fffe03f */
[----:B------:R-:W-:Y:S01]  /*1e50*/  UMOV UR19, 0x40000080 ;  /* 0x4000008000137882 */ /* 0x000fe20000000000 */
[----:B------:R-:W-:Y:S01]  /*1e60*/  UMOV UR17, 0x40000080 ;  /* 0x4000008000117882 */ /* 0x000fe20000000000 */
[----:B------:R-:W-:-:S06]  /*1e70*/  UIADD3 UR10, UR10, 0xc46, URZ ;  /* 0x00000c460a0a7890 */ /* 0x000fcc000fffe03f */
        /* <DEDUP_REMOVED lines=8> */
[----:B------:R-:W-:-:S02]  /*1f00*/  UMOV UR17, 0x40000080 ;  /* 0x4000008000117882 */ /* 0x000fc40000000000 */
[----:B------:R-:W-:Y:S03]  /*1f10*/  HGMMA.64x64x8.F32.TF32 R24, gdesc[UR16], R24, gsb0 ;  /* 0x04e00000101879f0 */ /* 0x000fe60008002818 */
[----:B------:R-:W-:Y:S02]  /*1f20*/  WARPGROUP.DEPBAR.LE gsb0, 0x1 ;  /* 0x00008000000079c5 */ /* 0x000fe40000010100 */
[----:B------:R-:W-:Y:S05]  /*1f30*/  @!P2 BRA `(.L_x_16) ;  /* 0x000000000004a947 */ /* 0x000fea0003800000 */
[----:B------:R-:W-:Y:S01]  /*1f40*/  BPT.TRAP 0x1 ;  /* 0x000000040000795c */ /* 0x000fe20000300000 */
.L_x_16:
[----:B------:R-:W-:Y:S01]  /*1f50*/  ULEA UR9, UR5, UR6, 0x3 ;  /* 0x0000000605097291 */ /* 0x000fe2000f8e183f */
[----:B------:R-:W-:-:S03]  /*1f60*/  ISETP.GT.U32.AND P1, PT, R0, 0x1, PT ;  /* 0x000000010000780c */ /* 0x000fc60003f24070 */
[----:B------:R-:W-:-:S04]  /*1f70*/  UIADD3 UR9, UR9, 0x28010, URZ ;  /* 0x0002801009097890 */ /* 0x000fc8000fffe03f */
[----:B------:R-:W-:-:S09]  /*1f80*/  UPRMT UR9, URZ, 0x654, UR9 ;  /* 0x000006543f097896 */ /* 0x000fd20008000009 */
[----:B------:R-:W-:Y:S01]  /*1f90*/  SYNCS.ARRIVE.TRANS64.RED.A1T0 RZ, [UR9], RZ ;  /* 0x000000ffffff79a7 */ /* 0x000fe20008100409 */
[----:B------:R-:W-:Y:S05]  /*1fa0*/  @P1 BRA `(.L_x_17) ;  /* 0x0000000000041947 */ /* 0x000fea0003800000 */
[----:B------:R-:W-:Y:S01]  /*1fb0*/  BPT.TRAP 0x1 ;  /* 0x000000040000795c */ /* 0x000fe20000300000 */
.L_x_17:
[----:B------:R-:W-:Y:S01]  /*1fc0*/  UIADD3 UR4, UR4, 0x1, URZ ;  /* 0x0000000104047890 */ /* 0x000fe2000fffe03f */
[C---:B------:R-:W-:Y:S01]  /*1fd0*/  ISETP.GT.AND P1, PT, R2.reuse, 0x1, PT ;  /* 0x000000010200780c */ /* 0x040fe20003f24270 */
[----:B------:R-:W-:Y:S01]  /*1fe0*/  UIADD3 UR5, UR5, 0x1, URZ ;  /* 0x0000000105057890 */ /* 0x000fe2000fffe03f */
[----:B------:R-:W-:Y:S01]  /*1ff0*/  VIADD R2, R2, 0xffffffff ;  /* 0xffffffff02027836 */ /* 0x000fe20000000000 */
[----:B------:R-:W-:Y:S02]  /*2000*/  UISETP.NE.AND UP0, UPT, UR4, 0x2, UPT ;  /* 0x000000020400788c */ /* 0x000fe4000bf05270 */
[----:B------:R-:W-:Y:S02]  /*2010*/  UISETP.NE.AND UP1, UPT, UR5, 0x2, UPT ;  /* 0x000000020500788c */ /* 0x000fe4000bf25270 */
[----:B------:R-:W-:Y:S02]  /*2020*/  USEL UR9, URZ, 0x1, UP0 ;  /* 0x000000013f097887 */ /* 0x000fe40008000000 */
[----:B------:R-:W-:-:S02]  /*2030*/  USEL UR4, UR4, URZ, UP0 ;  /* 0x0000003f04047287 */ /* 0x000fc40008000000 */
[----:B------:R-:W-:Y:S02]  /*2040*/  USEL UR5, UR5, URZ, UP1 ;  /* 0x0000003f05057287 */ /* 0x000fe40008800000 */
[----:B------:R-:W-:Y:S01]  /*2050*/  UPLOP3.LUT UP0, UPT, UPT, UPT, UPT, 0x80, 0x0 ;  /* 0x000000000000789c */ /* 0x000fe20003f0f070 */
[----:B------:R-:W-:Y:S01]  /*2060*/  LOP3.LUT R6, R6, UR9, RZ, 0x3c, !PT ;  /* 0x0000000906067c12 */ /* 0x000fe2000f8e3cff */
[----:B------:R-:W-:Y:S09]  /*2070*/  @P1 BRA `(.L_x_18) ;  /* 0xfffffff400541947 */ /* 0x000ff2000383ffff */
.L_x_13:
[----:B------:R-:W-:Y:S02]  /*2080*/  WARPGROUP.DEPBAR.LE gsb0, 0x0 ;  /* 0x00008000000079c5 */ /* 0x000fe40000010000 */
[----:B------:R-:W-:Y:S05]  /*2090*/  @!P0 BRA `(.L_x_19) ;  /* 0x00000000003c8947 */ /* 0x000fea0003800000 */
[----:B------:R-:W-:-:S04]  /*20a0*/  LOP3.LUT R2, R0, 0x1, RZ, 0xfc, !PT ;  /* 0x0000000100027812 */ /* 0x000fc800078efcff */
[----:B------:R-:W-:-:S13]  /*20b0*/  ISETP.NE.AND P0, PT, R2, 0x3, PT ;  /* 0x000000030200780c */ /* 0x000fda0003f05270 */
[----:B------:R-:W-:Y:S05]  /*20c0*/  @!P0 BRA `(.L_x_20) ;  /* 0x0000000000048947 */ /* 0x000fea0003800000 */
[----:B------:R-:W-:Y:S01]  /*20d0*/  BPT.TRAP 0x1 ;  /* 0x000000040000795c */ /* 0x000fe20000300000 */
.L_x_20:
[----:B-1----:R-:W1:Y:S01]  /*20e0*/  S2R R5, SR_CgaCtaId ;  /* 0x0000000000057919 */ /* 0x002e620000008800 */
[----:B------:R-:W-:Y:S01]  /*20f0*/  IMAD.SHL.U32 R3, R3, 0x8, RZ ;  /* 0x0000000803037824 */ /* 0x000fe200078e00ff */
[----:B------:R-:W-:Y:S02]  /*2100*/  MOV R2, 0x400 ;  /* 0x0000040000027802 */ /* 0x000fe40000000f00 */
[----:B------:R-:W-:Y:S02]  /*2110*/  ISETP.GT.U32.AND P0, PT, R0, 0x1, PT ;  /* 0x000000010000780c */ /* 0x000fe40003f04070 */
[----:B------:R-:W-:Y:S02]  /*2120*/  LOP3.LUT R3, R3, 0x8, RZ, 0xc0, !PT ;  /* 0x0000000803037812 */ /* 0x000fe400078ec0ff */
[----:B-1----:R-:W-:-:S04]  /*2130*/  LEA R2, R5, R2, 0x18 ;  /* 0x0000000205027211 */ /* 0x002fc800078ec0ff */
[----:B------:R-:W-:-:S04]  /*2140*/  IADD3 R3, R2, 0x28010, R3 ;  /* 0x0002801002037810 */ /* 0x000fc80007ffe003 */
[----:B------:R-:W-:-:S04]  /*2150*/  PRMT R3, RZ, 0x654, R3 ;  /* 0x00000654ff037816 */ /* 0x000fc80000000003 */
[----:B------:R2:W-:Y:S01]  /*2160*/  SYNCS.ARRIVE.TRANS64.RED.A1T0 RZ, [R3+URZ], RZ ;  /* 0x000000ff03ff79a7 */ /* 0x0005e2000810043f */
[----:B------:R-:W-:Y:S05]  /*2170*/  @P0 BRA `(.L_x_19) ;  /* 0x0000000000040947 */ /* 0x000fea0003800000 */
[----:B------:R-:W-:Y:S01]  /*2180*/  BPT.TRAP 0x1 ;  /* 0x000000040000795c */ /* 0x000fe20000300000 */
.L_x_19:
[----:B--2---:R-:W2:Y:S01]  /*2190*/  S2R R3, SR_TID.X ;  /* 0x0000000000037919 */ /* 0x004ea20000002100 */
[----:B------:R-:W-:Y:S01]  /*21a0*/  ULDC.64 UR4, c[0x0][0x280] ;  /* 0x0000a00000047ab9 */ /* 0x000fe20000000a00 */
[----:B-1----:R-:W1:Y:S01]  /*21b0*/  S2R R4, SR_CTAID.Y ;  /* 0x0000000000047919 */ /* 0x002e620000002600 */
[----:B------:R-:W0:Y:S01]  /*21c0*/  S2R R9, SR_CTAID.X ;  /* 0x0000000000097919 */ /* 0x000e220000002500 */
[----:B--2---:R-:W-:-:S04]  /*21d0*/  SHF.R.S32.HI R0, RZ, 0x1f, R3 ;  /* 0x0000001fff007819 */ /* 0x004fc80000011403 */
[----:B------:R-:W-:Y:S01]  /*21e0*/  LEA.HI R0, R0, R3, RZ, 0x7 ;  /* 0x0000000300007211 */ /* 0x000fe200078f38ff */
[----:B-1----:R-:W-:-:S03]  /*21f0*/  IMAD.SHL.U32 R4, R4, 0x40, RZ ;  /* 0x0000004004047824 */ /* 0x002fc600078e00ff */
[----:B------:R-:W-:Y:S01]  /*2200*/  LOP3.LUT R0, R0, 0xffffff80, RZ, 0xc0, !PT ;  /* 0xffffff8000007812 */ /* 0x000fe200078ec0ff */
[----:B0-----:R-:W-:Y:S01]  /*2210*/  IMAD.SHL.U32 R10, R9, 0x100, RZ ;  /* 0x00000100090a7824 */ /* 0x001fe200078e00ff */
[----:B------:R-:W-:-:S03]  /*2220*/  ISETP.GE.AND P0, PT, R4, UR5, PT ;  /* 0x0000000504007c0c */ /* 0x000fc6000bf06270 */
[----:B------:R-:W-:Y:S01]  /*2230*/  IMAD.IADD R0, R3, 0x1, -R0 ;  /* 0x0000000103007824 */ /* 0x000fe200078e0a00 */
[----:B------:R-:W-:-:S04]  /*2240*/  ISETP.GE.OR P0, PT, R10, UR4, P0 ;  /* 0x000000040a007c0c */ /* 0x000fc80008706670 */
[----:B------:R-:W-:-:S04]  /*2250*/  SHF.R.S32.HI R3, RZ, 0x1f, R0 ;  /* 0x0000001fff037819 */ /* 0x000fc80000011400 */
[----:B------:R-:W-:-:S04]  /*2260*/  LEA.HI R2, R3, R0, RZ, 0x2 ;  /* 0x0000000003027211 */ /* 0x000fc800078f10ff */
[--C-:B------:R-:W-:Y:S02]  /*2270*/  SHF.R.S32.HI R6, RZ, 0x2, R2.reuse ;  /* 0x00000002ff067819 */ /* 0x100fe40000011402 */
[----:B------:R-:W-:-:S04]  /*2280*/  SHF.R.S32.HI R5, RZ, 0x1f, R2 ;  /* 0x0000001fff057819 */ /* 0x000fc80000011402 */
[----:B------:R-:W-:-:S04]  /*2290*/  LEA.HI R5, R5, R6, RZ, 0x3 ;  /* 0x0000000605057211 */ /* 0x000fc800078f18ff */
[----:B------:R-:W-:Y:S01]  /*22a0*/  LOP3.LUT R7, R5, 0xfffffff8, RZ, 0xc0, !PT ;  /* 0xfffffff805077812 */ /* 0x000fe200078ec0ff */
[----:B------:R-:W-:Y:S06]  /*22b0*/  @P0 EXIT ;  /* 0x000000000000094d */ /* 0x000fec0003800000 */
[----:B------:R-:W0:Y:S01]  /*22c0*/  LDC.64 R20, c[0x0][0x658] ;  /* 0x00019600ff147b82 */ /* 0x000e220000000a00 */
[----:B------:R-:W-:Y:S01]  /*22d0*/  LOP3.LUT R5, R2, 0x7ffffffc, RZ, 0xc0, !PT ;  /* 0x7ffffffc02057812 */ /* 0x000fe200078ec0ff */
[----:B------:R-:W-:Y:S01]  /*22e0*/  IMAD.IADD R2, R6, 0x1, -R7 ;  /* 0x0000000106027824 */ /* 0x000fe200078e0a07 */
[----:B------:R-:W-:Y:S02]  /*22f0*/  LEA.HI R6, R3, R0, RZ, 0x5 ;  /* 0x0000000003067211 */ /* 0x000fe400078f28ff */
[----:B---3-5:R-:W-:Y:S01]  /*2300*/  FSETP.NEU.AND P1, PT, R14, RZ, PT ;  /* 0x000000ff0e00720b */ /* 0x028fe20003f2d000 */
[----:B------:R-:W-:Y:S01]  /*2310*/  IMAD.IADD R5, R0, 0x1, -R5 ;  /* 0x0000000100057824 */ /* 0x000fe200078e0a05 */
[----:B------:R-:W-:Y:S02]  /*2320*/  SHF.R.S32.HI R3, RZ, 0x1f, R2 ;  /* 0x0000001fff037819 */ /* 0x000fe40000011402 */
[----:B------:R-:W-:Y:S01]  /*2330*/  SHF.R.S32.HI R13, RZ, 0x5, R6 ;  /* 0x00000005ff0d7819 */ /* 0x000fe20000011406 */
[----:B------:R-:W-:-:S02]  /*2340*/  IMAD.SHL.U32 R5, R5, 0x2, RZ ;  /* 0x0000000205057824 */ /* 0x000fc400078e00ff */
[----:B------:R-:W-:-:S03]  /*2350*/  IMAD.WIDE R8, R9, 0x100, R2 ;  /* 0x0000010009087825 */ /* 0x000fc600078e0202 */
[----:B------:R-:W-:Y:S01]  /*2360*/  SHF.R.S32.HI R7, RZ, 0x1f, R5 ;  /* 0x0000001fff077819 */ /* 0x000fe20000011405 */
[C---:B------:R-:W-:Y:S01]  /*2370*/  IMAD R3, R13.reuse, -0x10, -R10 ;  /* 0xfffffff00d037824 */ /* 0x040fe200078e0a0a */
[C---:B------:R-:W-:Y:S01]  /*2380*/  IADD3 R6, P0, R4.reuse, R5, RZ ;  /* 0x0000000504067210 */ /* 0x040fe20007f1e0ff */
[----:B------:R-:W-:Y:S01]  /*2390*/  IMAD.WIDE R8, R13, 0x10, R8 ;  /* 0x000000100d087825 */ /* 0x000fe200078e0208 */
[----:B------:R-:W-:Y:S02]  /*23a0*/  IADD3 R10, -R5, UR5, -R4 ;  /* 0x00000005050a7c10 */ /* 0x000fe4000fffe904 */
[----:B------:R-:W-:Y:S02]  /*23b0*/  LEA.HI.X.SX32 R7, R4, R7, 0x1, P0 ;  /* 0x0000000704077211 */ /* 0x000fe400000f0eff */
[----:B------:R-:W-:Y:S01]  /*23c0*/  IADD3 R0, R3, UR4, -R2 ;  /* 0x0000000403007c10 */ /* 0x000fe2000fffe802 */
[-C--:B0-----:R-:W-:Y:S01]  /*23d0*/  IMAD R2, R9, R20.reuse, RZ ;  /* 0x0000001409027224 */ /* 0x081fe200078e02ff */
[----:B------:R-:W-:Y:S01]  /*23e0*/  ISETP.GT.AND P3, PT, R10, RZ, PT ;  /* 0x000000ff0a00720c */ /* 0x000fe20003f64270 */
[----:B------:R-:W-:Y:S01]  /*23f0*/  IMAD.WIDE.U32 R16, R8, R20, R6 ;  /* 0x0000001408107225 */ /* 0x000fe200078e0006 */
[----:B------:R-:W-:-:S02]  /*2400*/  SHF.L.U64.HI R12, R20, 0x3, R21 ;  /* 0x00000003140c7819 */ /* 0x000fc40000010215 */
[----:B------:R-:W-:Y:S01]  /*2410*/  P2R R3, PR, RZ, 0x8 ;  /* 0x00000008ff037803 */ /* 0x000fe20000000000 */
[----:B------:R-:W-:Y:S01]  /*2420*/  IMAD R19, R8, R21, R2 ;  /* 0x0000001508137224 */ /* 0x000fe200078e0202 */
[----:B------:R-:W-:Y:S01]  /*2430*/  ISETP.GT.AND P0, PT, R0, RZ, P3 ;  /* 0x000000ff0000720c */ /* 0x000fe20001f04270 */
[----:B------:R-:W-:Y:S02]  /*2440*/  IMAD.SHL.U32 R13, R20, 0x8, RZ ;  /* 0x00000008140d7824 */ /* 0x000fe400078e00ff */
[----:B------:R-:W-:Y:S01]  /*2450*/  IMAD.IADD R19, R17, 0x1, R19 ;  /* 0x0000000111137824 */ /* 0x000fe200078e0213 */
[----:B------:R-:W-:Y:S09]  /*2460*/  @!P1 BRA `(.L_x_21) ;  /* 0x0000006c00709947 */ /* 0x000ff20003800000 */
[----:B------:R-:W-:Y:S01]  /*2470*/  ULDC.64 UR4, c[0x0][0x630] ;  /* 0x00018c0000047ab9 */ /* 0x000fe20000000a00 */
[----:B------:R-:W-:Y:S01]  /*2480*/  ULDC.64 UR8, c[0x0][0x628] ;  /* 0x00018a0000087ab9 */ /* 0x000fe20000000a00 */
[----:B----4-:R-:W-:Y:S01]  /*2490*/  IMAD R15, R9, UR4, RZ ;  /* 0x00000004090f7c24 */ /* 0x010fe2000f8e02ff */
[----:B------:R-:W-:Y:S01]  /*24a0*/  ULDC.64 UR6, c[0x0][0x650] ;  /* 0x0001940000067ab9 */ /* 0x000fe20000000a00 */
[----:B------:R-:W-:-:S04]  /*24b0*/  IMAD.WIDE.U32 R2, R8, UR4, R6 ;  /* 0x0000000408027c25 */ /* 0x000fc8000f8e0006 */
[----:B------:R-:W-:Y:S01]  /*24c0*/  IMAD R15, R8, UR5, R15 ;  /* 0x00000005080f7c24 */ /* 0x000fe2000f8e020f */
[----:B------:R-:W-:-:S03]  /*24d0*/  LEA R4, P1, R2, UR8, 0x2 ;  /* 0x0000000802047c11 */ /* 0x000fc6000f8210ff */
[----:B------:R-:W-:-:S05]  /*24e0*/  IMAD.IADD R3, R3, 0x1, R15 ;  /* 0x0000000103037824 */ /* 0x000fca00078e020f */
[----:B------:R-:W-:-:S05]  /*24f0*/  LEA.HI.X R5, R2, UR9, R3, 0x2, P1 ;  /* 0x0000000902057c11 */ /* 0x000fca00088f1403 */
[----:B------:R-:W2:Y:S01]  /*2500*/  @P0 LDG.E.LTC128B R17, desc[UR14][R4.64] ;  /* 0x0000000e04110981 */ /* 0x000ea2000c1e1920 */
[----:B------:R-:W-:Y:S01]  /*2510*/  ISETP.GT.AND P6, PT, R10, 0x1, PT ;  /* 0x000000010a00780c */ /* 0x000fe20003fc4270 */
[----:B------:R-:W-:Y:S01]  /*2520*/  BSSY B0, `(.L_x_22) ;  /* 0x000000d000007945 */ /* 0x000fe20003800000 */
[----:B------:R-:W-:Y:S02]  /*2530*/  LEA R2, P2, R16, UR6, 0x2 ;  /* 0x0000000610027c11 */ /* 0x000fe4000f8410ff */
[----:B------:R-:W-:Y:S02]  /*2540*/  ISETP.GT.AND P1, PT, R0, RZ, P6 ;  /* 0x000000ff0000720c */ /* 0x000fe40003724270 */
[----:B--2---:R-:W-:Y:S01]  /*2550*/  LOP3.LUT R3, R17, 0xffffe000, RZ, 0xc0, !PT ;  /* 0xffffe00011037812 */ /* 0x004fe200078ec0ff */
[----:B------:R-:W-:-:S04]  /*2560*/  IMAD.MOV.U32 R18, RZ, RZ, R17 ;  /* 0x000000ffff127224 */ /* 0x000fc800078e0011 */
[----:B------:R-:W-:-:S04]  /*2570*/  FMUL R3, R3, R14 ;  /* 0x0000000e03037220 */ /* 0x000fc80000400000 */
[----:B------:R-:W-:Y:S01]  /*2580*/  FFMA R23, R120, R11, R3 ;  /* 0x0000000b78177223 */ /* 0x000fe20000000003 */
[----:B------:R-:W-:Y:S02]  /*2590*/  P2R R3, PR, RZ, 0x40 ;  /* 0x00000040ff037803 */ /* 0x000fe40000000000 */
[----:B------:R-:W-:Y:S02]  /*25a0*/  LEA.HI.X R3, R16, UR7, R19, 0x2, P2 ;  /* 0x0000000710037c11 */ /* 0x000fe400090f1413 */
[----:B------:R-:W-:-:S05]  /*25b0*/  F2FP.TF32.F32.PACK_B R23, R23 ;  /* 0x00000017ff17723e */ /* 0x000fca00024050ff */
[----:B------:R0:W-:Y:S01]  /*25c0*/  @P0 STG.E desc[UR14][R2.64], R23 ;  /* 0x0000001702000986 */ /* 0x0001e2000c10190e */
[----:B------:R-:W-:Y:S05]  /*25d0*/  @!P1 BRA `(.L_x_23) ;  /* 0x0000000000049947 */ /* 0x000fea0003800000 */
[----:B------:R1:W5:Y:S02]  /*25e0*/  LDG.E.LTC128B R18, desc[UR14][R4.64+0x4] ;  /* 0x0000040e04127981 */ /* 0x000364000c1e1920 */
.L_x_23:
[----:B------:R-:W-:Y:S05]  /*25f0*/  BSYNC B0 ;  /* 0x0000000000007941 */ /* 0x000fea0003800000 */
.L_x_22:
[----:B------:R-:W-:Y:S01]  /*2600*/  USHF.L.U32 UR6, UR4, 0x3, URZ ;  /* 0x0000000304067899 */ /* 0x000fe2000800063f */
[----:B-----5:R-:W-:Y:S01]  /*2610*/  LOP3.LUT R19, R18, 0xffffe000, RZ, 0xc0, !PT ;  /* 0xffffe00012137812 */ /* 0x020fe200078ec0ff */
[----:B------:R-:W-:Y:S01]  /*2620*/  USHF.L.U64.HI UR7, UR4, 0x3, UR5 ;  /* 0x0000000304077899 */ /* 0x000fe20008010205 */
[----:B------:R-:W-:-:S03]  /*2630*/  ISETP.GT.AND P0, PT, R0, 0x8, P3 ;  /* 0x000000080000780c */ /* 0x000fc60001f04270 */
[----:B------:R-:W-:Y:S02]  /*2640*/  IMAD.U32 R16, RZ, RZ, UR6 ;  /* 0x00000006ff107e24 */ /* 0x000fe4000f8e00ff */
[----:B------:R-:W-:Y:S02]  /*2650*/  IMAD.U32 R17, RZ, RZ, UR7 ;  /* 0x00000007ff117e24 */ /* 0x000fe4000f8e00ff */
[----:B------:R-:W-:-:S04]  /*2660*/  IMAD.WIDE.U32 R8, R8, UR4, R16 ;  /* 0x0000000408087c25 */ /* 0x000fc8000f8e0010 */
[----:B------:R-:W-:Y:S01]  /*2670*/  FMUL R16, R19, R14 ;  /* 0x0000000e13107220 */ /* 0x000fe20000400000 */
[----:B------:R-:W-:-:S03]  /*2680*/  IADD3 R6, P2, R6, R8, RZ ;  /* 0x0000000806067210 */ /* 0x000fc60007f5e0ff */
[----:B------:R-:W-:Y:S01]  /*2690*/  FFMA R121, R121, R11, R16 ;  /* 0x0000000b79797223 */ /* 0x000fe20000000010 */
[----:B------:R-:W-:Y:S02]  /*26a0*/  IADD3.X R7, R7, R15, R9, P2, !PT ;  /* 0x0000000f07077210 */ /* 0x000fe400017fe409 */
[C---:B------:R-:W-:Y:S02]  /*26b0*/  LEA R8, P2, R6.reuse, UR8, 0x2 ;  /* 0x0000000806087c11 */ /* 0x040fe4000f8410ff */
[----:B------:R-:W-:Y:S02]  /*26c0*/  F2FP.TF32.F32.PACK_B R121, R121 ;  /* 0x00000079ff79723e */ /* 0x000fe400024050ff */
[----:B------:R-:W-:-:S03]  /*26d0*/  LEA.HI.X R9, R6, UR9, R7, 0x2, P2 ;  /* 0x0000000906097c11 */ /* 0x000fc600090f1407 */
[----:B------:R2:W-:Y:S04]  /*26e0*/  @P1 STG.E desc[UR14][R2.64+0x4], R121 ;  /* 0x0000047902001986 */ /* 0x0005e8000c10190e */
[----:B------:R-:W3:Y:S01]  /*26f0*/  @P0 LDG.E.LTC128B R18, desc[UR14][R8.64] ;  /* 0x0000000e08120981 */ /* 0x000ee2000c1e1920 */
[C---:B------:R-:W-:Y:S01]  /*2700*/  SHF.L.U64.HI R15, R13.reuse, 0x2, R12 ;  /* 0x000000020d0f7819 */ /* 0x040fe2000001020c */
[----:B------:R-:W-:Y:S01]  /*2710*/  BSSY B0, `(.L_x_24) ;  /* 0x000000b000007945 */ /* 0x000fe20003800000 */
[----:B------:R-:W-:Y:S02]  /*2720*/  LEA R6, P2, R13, R2, 0x2 ;  /* 0x000000020d067211 */ /* 0x000fe400078410ff */
[----:B------:R-:W-:Y:S02]  /*2730*/  ISETP.GT.AND P1, PT, R0, 0x8, P6 ;  /* 0x000000080000780c */ /* 0x000fe40003724270 */
[----:B---3--:R-:W-:-:S05]  /*2740*/  LOP3.LUT R7, R18, 0xffffe000, RZ, 0xc0, !PT ;  /* 0xffffe00012077812 */ /* 0x008fca00078ec0ff */
[----:B------:R-:W-:-:S04]  /*2750*/  FMUL R7, R7, R14 ;  /* 0x0000000e07077220 */ /* 0x000fc80000400000 */
[----:B------:R-:W-:Y:S01]  /*2760*/  FFMA R13, R122, R11, R7 ;  /* 0x0000000b7a0d7223 */ /* 0x000fe20000000007 */
[----:B------:R-:W-:-:S04]  /*2770*/  IMAD.X R7, R15, 0x1, R3, P2 ;  /* 0x000000010f077824 */ /* 0x000fc800010e0603 */
[----:B------:R-:W-:-:S05]  /*2780*/  F2FP.TF32.F32.PACK_B R13, R13 ;  /* 0x0000000dff0d723e */ /* 0x000fca00024050ff */
[----:B------:R2:W-:Y:S01]  /*2790*/  @P0 STG.E desc[UR14][R6.64], R13 ;  /* 0x0000000d06000986 */ /* 0x0005e2000c10190e */
[----:B------:R-:W-:Y:S05]  /*27a0*/  @!P1 BRA `(.L_x_25) ;  /* 0x0000000000049947 */ /* 0x000fea0003800000 */
[----:B------:R3:W5:Y:S02]  /*27b0*/  LDG.E.LTC128B R18, desc[UR14][R8.64+0x4] ;  /* 0x0000040e08127981 */ /* 0x000764000c1e1920 */
.L_x_25:
[----:B------:R-:W-:Y:S05]  /*27c0*/  BSYNC B0 ;  /* 0x0000000000007941 */ /* 0x000fea0003800000 */
.L_x_24:
[----:B--2--5:R-:W-:Y:S01]  /*27d0*/  LOP3.LUT R13, R18, 0xffffe000, RZ, 0xc0, !PT ;  /* 0xffffe000120d7812 */ /* 0x024fe200078ec0ff */
[----:B------:R-:W-:Y:S01]  /*27e0*/  BSSY B0, `(.L_x_26) ;  /* 0x000000a000007945 */ /* 0x000fe20003800000 */
[----:B------:R-:W-:-:S03]  /*27f0*/  ISETP.GT.AND P3, PT, R10, 0x8, PT ;  /* 0x000000080a00780c */ /* 0x000fc60003f64270 */
[----:B------:R-:W-:Y:S01]  /*2800*/  FMUL R12, R13, R14 ;  /* 0x0000000e0d0c7220 */ /* 0x000fe20000400000 */
[----:B------:R-:W-:-:S03]  /*2810*/  ISETP.GT.AND P0, PT, R0, RZ, P3 ;  /* 0x000000ff0000720c */ /* 0x000fc60001f04270 */
[----:B------:R-:W-:Y:S01]  /*2820*/  FFMA R123, R123, R11, R12 ;  /* 0x0000000b7b7b7223 */ /* 0x000fe2000000000c */
[----:B------:R-:W-:-:S04]  /*2830*/  P2R R12, PR, RZ, 0x8 ;  /* 0x00000008ff0c7803 */ /* 0x000fc80000000000 */
[----:B------:R-:W-:-:S05]  /*2840*/  F2FP.TF32.F32.PACK_B R123, R123 ;  /* 0x0000007bff7b723e */ /* 0x000fca00024050ff */
[----:B------:R2:W-:Y:S01]  /*2850*/  @P1 STG.E desc[UR14][R6.64+0x4], R123 ;  /* 0x0000047b06001986 */ /* 0x0005e2000c10190e */
[----:B------:R-:W-:Y:S05]  /*2860*/  @!P0 BRA `(.L_x_27) ;  /* 0x0000000000048947 */ /* 0x000fea0003800000 */
[----:B------:R4:W5:Y:S02]  /*2870*/  LDG.E.LTC128B R18, desc[UR14][R4.64+0x20] ;  /* 0x0000200e04127981 */ /* 0x000964000c1e1920 */
.L_x_27:
[----:B------:R-:W-:Y:S05]  /*2880*/  BSYNC B0 ;  /* 0x0000000000007941 */ /* 0x000fea0003800000 */
.L_x_26:
[----:B-----5:R-:W-:Y:S01]  /*2890*/  LOP3.LUT R13, R18, 0xffffe000, RZ, 0xc0, !PT ;  /* 0xffffe000120d7812 */ /* 0x020fe200078ec0ff */
[----:B------:R-:W-:Y:S01]  /*28a0*/  BSSY B0, `(.L_x_28) ;  /* 0x000000a000007945 */ /* 0x000fe20003800000 */
[----:B------:R-:W-:-:S03]  /*28b0*/  ISETP.GT.AND P2, PT, R10, 0x9, PT ;  /* 0x000000090a00780c */ /* 0x000fc60003f44270 */
[----:B------:R-:W-:Y:S01]  /*28c0*/  FMUL R13, R13, R14 ;  /* 0x0000000e0d0d7220 */ /* 0x000fe20000400000 */
[----:B------:R-:W-:Y:S02]  /*28d0*/  ISETP.GT.AND P1, PT, R0, RZ, P2 ;  /* 0x000000ff0000720c */ /* 0x000fe40001724270 */
[----:B------:R-:W-:Y:S01]  /*28e0*/  P2R R12, PR, RZ, 0x4 ;  /* 0x00000004ff0c7803 */ /* 0x000fe20000000000 */
[----:B------:R-:W-:-:S05]  /*28f0*/  FFMA R13, R124, R11, R13 ;  /* 0x0000000b7c0d7223 */ /* 0x000fca000000000d */
[----:B------:R-:W-:-:S05]  /*2900*/  F2FP.TF32.F32.PACK_B R13, R13 ;  /* 0x0000000dff0d723e */ /* 0x000fca00024050ff */
[----:B------:R0:W-:Y:S01]  /*2910*/  @P0 STG.E desc[UR14][R2.64+0x20], R13 ;  /* 0x0000200d02000986 */ /* 0x0001e2000c10190e */
[----:B------:R-:W-:Y:S05]  /*2920*/  @!P1 BRA `(.L_x_29) ;  /* 0x0000000000049947 */ /* 0x000fea0003800000 */
[----:B------:R0:W5:Y:S02]  /*2930*/  LDG.E.LTC128B R18, desc[UR14][R4.64+0x24] ;  /* 0x0000240e04127981 */ /* 0x000164000c1e1920 */
.L_x_29:
[----:B------:R-:W-:Y:S05]  /*2940*/  BSYNC B0 ;  /* 0x0000000000007941 */ /* 0x000fea0003800000 */
.L_x_28:
[----:B0----5:R-:W-:Y:S01]  /*2950*/  LOP3.LUT R13, R18, 0xffffe000, RZ, 0xc0, !PT ;  /* 0xffffe000120d7812 */ /* 0x021fe200078ec0ff */
[----:B------:R-:W-:Y:S01]  /*2960*/  BSSY B0, `(.L_x_30) ;  /* 0x0000008000007945 */ /* 0x000fe20003800000 */
[----:B------:R-:W-:-:S03]  /*2970*/  ISETP.GT.AND P0, PT, R0, 0x8, P3 ;  /* 0x000000080000780c */ /* 0x000fc60001f04270 */
[----:B------:R-:W-:-:S04]  /*2980*/  FMUL R12, R13, R14 ;  /* 0x0000000e0d0c7220 */ /* 0x000fc80000400000 */
[----:B------:R-:W-:-:S05]  /*2990*/  FFMA R125, R125, R11, R12 ;  /* 0x0000000b7d7d7223 */ /* 0x000fca000000000c */
[----:B------:R-:W-:-:S05]  /*29a0*/  F2FP.TF32.F32.PACK_B R125, R125 ;  /* 0x0000007dff7d723e */ /* 0x000fca00024050ff */
[----:B------:R0:W-:Y:S01]  /*29b0*/  @P1 STG.E desc[UR14][R2.64+0x24], R125 ;  /* 0x0000247d02001986 */ /* 0x0001e2000c10190e */
[----:B------:R-:W-:Y:S05]  /*29c0*/  @!P0 BRA `(.L_x_31) ;  /* 0x0000000000048947 */ /* 0x000fea0003800000 */
[----:B------:R0:W5:Y:S02]  /*29d0*/  LDG.E.LTC128B R18, desc[UR14][R8.64+0x20] ;  /* 0x0000200e08127981 */ /* 0x000164000c1e1920 */
.L_x_31:
[----:B------:R-:W-:Y:S05]  /*29e0*/  BSYNC B0 ;  /* 0x0000000000007941 */ /* 0x000fea0003800000 */
.L_x_30:
[----:B-----5:R-:W-:Y:S01]  /*29f0*/  LOP3.LUT R13, R18, 0xffffe000, RZ, 0xc0, !PT ;  /* 0xffffe000120d7812 */ /* 0x020fe200078ec0ff */
        /* <DEDUP_REMOVED lines=8> */
.L_x_33:
[----:B------:R-:W-:Y:S05]  /*2a80*/  BSYNC B0 ;  /* 0x0000000000007941 */ /* 0x000fea0003800000 */
.L_x_32:
[----:B0----5:R-:W-:Y:S01]  /*2a90*/  LOP3.LUT R13, R18, 0xffffe000, RZ, 0xc0, !PT ;  /* 0xffffe000120d7812 */ /* 0x021fe200078ec0ff */
        /* <DEDUP_REMOVED lines=10> */
.L_x_35:
[----:B------:R-:W-:Y:S05]  /*2b40*/  BSYNC B0 ;  /* 0x0000000000007941 */ /* 0x000fea0003800000 */
.L_x_34:
[----:B-----5:R-:W-:Y:S01]  /*2b50*/  LOP3.LUT R13, R18, 0xffffe000, RZ, 0xc0, !PT ;  /* 0xffffe000120d7812 */ /* 0x020fe200078ec0ff */
[----:B------:R-:W-:Y:S01]  /*2b60*/  BSSY B0, `(.L_x_36) ;  /* 0x000000a000007945 */ /* 0x000fe20003800000 */
[----:B------:R-:W-:-:S03]  /*2b70*/  ISETP.GT.AND P1, PT, R10, 0x11, PT ;  /* 0x000000110a00780c */ /* 0x000fc60003f24270 */
[----:B------:R-:W-:Y:S01]  /*2b80*/  FMUL R13, R13, R14 ;  /* 0x0000000e0d0d7220 */ /* 0x000fe20000400000 */
[----:B------:R-:W-:-:S03]  /*2b90*/  P2R R12, PR, RZ, 0x2 ;  /* 0x00000002ff0c7803 */ /* 0x000fc60000000000 */
[----:B------:R-:W-:-:S05]  /*2ba0*/  FFMA R13, R128, R11, R13 ;  /* 0x0000000b800d7223 */ /* 0x000fca000000000d */
[----:B------:R-:W-:-:S05]  /*2bb0*/  F2FP.TF32.F32.PACK_B R13, R13 ;  /* 0x0000000dff0d723e */ /* 0x000fca00024050ff */
[----:B------:R0:W-:Y:S01]  /*2bc0*/  @P0 STG.E desc[UR14][R2.64+0x40], R13 ;  /* 0x0000400d02000986 */ /* 0x0001e2000c10190e */
[----:B------:R-:W-:-:S13]  /*2bd0*/  ISETP.GT.AND P0, PT, R0, RZ, P1 ;  /* 0x000000ff0000720c */ /* 0x000fda0000f04270 */
[----:B0-----:R-:W-:Y:S05]  /*2be0*/  @!P0 BRA `(.L_x_37) ;  /* 0x0000000000048947 */ /* 0x001fea0003800000 */
[----:B------:R0:W5:Y:S02]  /*2bf0*/  LDG.E.LTC128B R18, desc[UR14][R4.64+0x44] ;  /* 0x0000440e04127981 */ /* 0x000164000c1e1920 */
.L_x_37:
[----:B------:R-:W-:Y:S05]  /*2c00*/  BSYNC B0 ;  /* 0x0000000000007941 */ /* 0x000fea0003800000 */
.L_x_36:
[----:B-----5:R-:W-:Y:S01]  /*2c10*/  LOP3.LUT R13, R18, 0xffffe000, RZ, 0xc0, !PT ;  /* 0xffffe000120d7812 */ /* 0x020fe200078ec0ff */
[----:B------:R-:W-:Y:S04]  /*2c20*/  BSSY B0, `(.L_x_38) ;  /* 0x0000008000007945 */ /* 0x000fe80003800000 */
[----:B------:R-:W-:-:S04]  /*2c30*/  FMUL R12, R13, R14 ;  /* 0x0000000e0d0c7220 */ /* 0x000fc80000400000 */
[----:B------:R-:W-:-:S05]  /*2c40*/  FFMA R129, R129, R11, R12 ;  /* 0x0000000b81817223 */ /* 0x000fca000000000c */
[----:B------:R-:W-:-:S05]  /*2c50*/  F2FP.TF32.F32.PACK_B R129, R129 ;  /* 0x00000081ff81723e */ /* 0x000fca00024050ff */
[----:B------:R0:W-:Y:S01]  /*2c60*/  @P0 STG.E desc[UR14][R2.64+0x44], R129 ;  /* 0x0000448102000986 */ /* 0x0001e2000c10190e */
[----:B------:R-:W-:-:S13]  /*2c70*/  ISETP.GT.AND P0, PT, R0, 0x8, P2 ;  /* 0x000000080000780c */ /* 0x000fda0001704270 */
[----:B0-----:R-:W-:Y:S05]  /*2c80*/  @!P0 BRA `(.L_x_39) ;  /* 0x0000000000048947 */ /* 0x001fea0003800000 */
[----:B------:R0:W5:Y:S02]  /*2c90*/  LDG.E.LTC128B R18, desc[UR14][R8.64+0x40] ;  /* 0x0000400e08127981 */ /* 0x000164000c1e1920 */
.L_x_39:
[----:B------:R-:W-:Y:S05]  /*2ca0*/  BSYNC B0 ;  /* 0x0000000000007941 */ /* 0x000fea0003800000 */
.L_x_38:
        /* <DEDUP_REMOVED lines=9> */
.L_x_41:
[----:B------:R-:W-:Y:S05]  /*2d40*/  BSYNC B0 ;  /* 0x0000000000007941 */ /* 0x000fea0003800000 */
.L_x_40:
[----:B-----5:R-:W-:Y:S01]  /*2d50*/  LOP3.LUT R13, R18, 0xffffe000, RZ, 0xc0, !PT ;  /* 0xffffe000120d7812 */ /* 0x020fe200078ec0ff */
[C---:B------:R-:W-:Y:S01]  /*2d60*/  IMAD.SHL.U32 R17, R20.reuse, 0x100, RZ ;  /* 0x0000010014117824 */ /* 0x040fe200078e00ff */
[----:B------:R-:W-:Y:S01]  /*2d70*/  SHF.L.U64.HI R21, R20, 0x8, R21 ;  /* 0x0000000814157819 */ /* 0x000fe20000010215 */
[----:B------:R-:W-:Y:S01]  /*2d80*/  BSSY B0, `(.L_x_42) ;  /* 0x000000f000007945 */ /* 0x000fe20003800000 */
[----:B------:R-:W-:Y:S01]  /*2d90*/  ISETP.GT.AND P2, PT, R10, 0x18, PT ;  /* 0x000000180a00780c */ /* 0x000fe20003f44270 */
[----:B------:R-:W-:Y:S01]  /*2da0*/  FMUL R12, R13, R14 ;  /* 0x0000000e0d0c7220 */ /* 0x000fe20000400000 */
[----:B------:R-:W-:Y:S02]  /*2db0*/  LOP3.LUT R15, R17, 0x4, RZ, 0xfc, !PT ;  /* 0x00000004110f7812 */ /* 0x000fe400078efcff */
[----:B------:R-:W-:Y:S01]  /*2dc0*/  P2R R16, PR, RZ, 0x4 ;  /* 0x00000004ff107803 */ /* 0x000fe20000000000 */
[----:B------:R-:W-:-:S05]  /*2dd0*/  FFMA R131, R131, R11, R12 ;  /* 0x0000000b83837223 */ /* 0x000fca000000000c */
[----:B------:R-:W-:-:S05]  /*2de0*/  F2FP.TF32.F32.PACK_B R131, R131 ;  /* 0x00000083ff83723e */ /* 0x000fca00024050ff */
[----:B------:R0:W-:Y:S01]  /*2df0*/  @P0 STG.E desc[UR14][R6.64+0x44], R131 ;  /* 0x0000448306000986 */ /* 0x0001e2000c10190e */
[----:B------:R-:W-:-:S05]  /*2e00*/  IADD3 R124, P0, R15, R2, RZ ;  /* 0x000000020f7c7210 */ /* 0x000fca0007f1e0ff */
[----:B------:R-:W-:Y:S01]  /*2e10*/  IMAD.X R125, R21, 0x1, R3, P0 ;  /* 0x00000001157d7824 */ /* 0x000fe200000e0603 */
[----:B------:R-:W-:-:S05]  /*2e20*/  IADD3 R12, P0, R17, R2, RZ ;  /* 0x00000002110c7210 */ /* 0x000fca0007f1e0ff */
[----:B------:R-:W-:Y:S01]  /*2e30*/  IMAD.X R13, R21, 0x1, R3, P0 ;  /* 0x00000001150d7824 */ /* 0x000fe200000e0603 */
[----:B------:R-:W-:-:S13]  /*2e40*/  ISETP.GT.AND P0, PT, R0, RZ, P2 ;  /* 0x000000ff0000720c */ /* 0x000fda0001704270 */
[----:B0-----:R-:W-:Y:S05]  /*2e50*/  @!P0 BRA `(.L_x_43) ;  /* 0x0000000000048947 */ /* 0x001fea0003800000 */
[----:B------:R0:W5:Y:S02]  /*2e60*/  LDG.E.LTC128B R18, desc[UR14][R4.64+0x60] ;  /* 0x0000600e04127981 */ /* 0x000164000c1e1920 */
.L_x_43:
[----:B------:R-:W-:Y:S05]  /*2e70*/  BSYNC B0 ;  /* 0x0000000000007941 */ /* 0x000fea0003800000 */
.L_x_42:
        /* <DEDUP_REMOVED lines=11> */
.L_x_45:
[----:B------:R-:W-:Y:S05]  /*2f30*/  BSYNC B0 ;  /* 0x0000000000007941 */ /* 0x000fea0003800000 */
.L_x_44:
        /* <DEDUP_REMOVED lines=9> */
.L_x_47:
[----:B------:R-:W-:Y:S05]  /*2fd0*/  BSYNC B0 ;  /* 0x0000000000007941 */ /* 0x000fea0003800000 */
.L_x_46:
        /* <DEDUP_REMOVED lines=9> */
.L_x_49:
[----:B------:R-:W-:Y:S05]  /*3070*/  BSYNC B0 ;  /* 0x0000000000007941 */ /* 0x000fea0003800000 */
.L_x_48:
[----:B-----5:R-:W-:Y:S01]  /*3080*/  LOP3.LUT R19, R18, 0xffffe000, RZ, 0xc0, !PT ;  /* 0xffffe00012137812 */ /* 0x020fe200078ec0ff */
[----:B------:R-:W-:Y:S01]  /*3090*/  BSSY B0, `(.L_x_50) ;  /* 0x000000a000007945 */ /* 0x000fe20003800000 */
[----:B------:R-:W-:-:S03]  /*30a0*/  ISETP.GT.AND P2, PT, R10, 0x20, PT ;  /* 0x000000200a00780c */ /* 0x000fc60003f44270 */
[----:B------:R-:W-:-:S04]  /*30b0*/  FMUL R16, R19, R14 ;  /* 0x0000000e13107220 */ /* 0x000fc80000400000 */
[----:B------:R-:W-:Y:S01]  /*30c0*/  FFMA R135, R135, R11, R16 ;  /* 0x0000000b87877223 */ /* 0x000fe20000000010 */
[----:B------:R-:W-:-:S04]  /*30d0*/  P2R R16, PR, RZ, 0x4 ;  /* 0x00000004ff107803 */ /* 0x000fc80000000000 */
[----:B------:R-:W-:-:S05]  /*30e0*/  F2FP.TF32.F32.PACK_B R135, R135 ;  /* 0x00000087ff87723e */ /* 0x000fca00024050ff */
[----:B------:R0:W-:Y:S01]  /*30f0*/  @P0 STG.E desc[UR14][R6.64+0x64], R135 ;  /* 0x0000648706000986 */ /* 0x0001e2000c10190e */
[----:B------:R-:W-:-:S13]  /*3100*/  ISETP.GT.AND P0, PT, R0, RZ, P2 ;  /* 0x000000ff0000720c */ /* 0x000fda0001704270 */
[----:B0-----:R-:W-:Y:S05]  /*3110*/  @!P0 BRA `(.L_x_51) ;  /* 0x0000000000048947 */ /* 0x001fea0003800000 */
[----:B------:R0:W5:Y:S02]  /*3120*/  LDG.E.LTC128B R18, desc[UR14][R4.64+0x80] ;  /* 0x0000800e04127981 */ /* 0x000164000c1e1920 */
.L_x_51:
[----:B------:R-:W-:Y:S05]  /*3130*/  BSYNC B0 ;  /* 0x0000000000007941 */ /* 0x000fea0003800000 */
.L_x_50:
        /* <DEDUP_REMOVED lines=11> */
.L_x_53:
[----:B------:R-:W-:Y:S05]  /*31f0*/  BSYNC B0 ;  /* 0x0000000000007941 */ /* 0x000fea0003800000 */
.L_x_52:
        /* <DEDUP_REMOVED lines=9> */
.L_x_55:
[----:B------:R-:W-:Y:S05]  /*3290*/  BSYNC B0 ;  /* 0x0000000000007941 */ /* 0x000fea0003800000 */
.L_x_54:
        /* <DEDUP_REMOVED lines=9> */
.L_x_57:
[----:B------:R-:W-:Y:S05]  /*3330*/  BSYNC B0 ;  /* 0x0000000000007941 */ /* 0x000fea0003800000 */
.L_x_56:
        /* <DEDUP_REMOVED lines=11> */
.L_x_59:
[----:B------:R-:W-:Y:S05]  /*33f0*/  BSYNC B0 ;  /* 0x0000000000007941 */ /* 0x000fea0003800000 */
.L_x_58:
[----:B-----5:R-:W-:Y:S01]  /*3400*/  LOP3.LUT R19, R18, 0xffffe000, RZ, 0xc0, !PT ;  /* 0xffffe00012137812 */ /* 0x020fe200078ec0ff */
[----:B------:R-:W-:Y:S01]  /*3410*/  BSSY B0, `(.L_x_60) ;  /* 0x0000009000007945 */ /* 0x000fe20003800000 */
[----:B------:R-:W-:-:S03]  /*3420*/  ISETP.GT.AND P4, PT, R10, 0x29, PT ;  /* 0x000000290a00780c */ /* 0x000fc60003f84270 */
[----:B------:R-:W-:-:S04]  /*3430*/  FMUL R19, R19, R14 ;  /* 0x0000000e13137220 */ /* 0x000fc80000400000 */
[----:B------:R-:W-:-:S05]  /*3440*/  FFMA R19, R140, R11, R19 ;  /* 0x0000000b8c137223 */ /* 0x000fca0000000013 */
[----:B------:R-:W-:-:S05]  /*3450*/  F2FP.TF32.F32.PACK_B R19, R19 ;  /* 0x00000013ff13723e */ /* 0x000fca00024050ff */
[----:B------:R0:W-:Y:S01]  /*3460*/  @P0 STG.E desc[UR14][R2.64+0xa0], R19 ;  /* 0x0000a01302000986 */ /* 0x0001e2000c10190e */
[----:B------:R-:W-:-:S13]  /*3470*/  ISETP.GT.AND P0, PT, R0, RZ, P4 ;  /* 0x000000ff0000720c */ /* 0x000fda0002704270 */
[----:B0-----:R-:W-:Y:S05]  /*3480*/  @!P0 BRA `(.L_x_61) ;  /* 0x0000000000048947 */ /* 0x001fea0003800000 */
[----:B------:R0:W5:Y:S02]  /*3490*/  LDG.E.LTC128B R18, desc[UR14][R4.64+0xa4] ;  /* 0x0000a40e04127981 */ /* 0x000164000c1e1920 */
.L_x_61:
[----:B------:R-:W-:Y:S05]  /*34a0*/  BSYNC B0 ;  /* 0x0000000000007941 */ /* 0x000fea0003800000 */
.L_x_60:
        /* <DEDUP_REMOVED lines=9> */
.L_x_63:
[----:B------:R-:W-:Y:S05]  /*3540*/  BSYNC B0 ;  /* 0x0000000000007941 */ /* 0x000fea0003800000 */
.L_x_62:
        /* <DEDUP_REMOVED lines=9> */
.L_x_65:
[----:B------:R-:W-:Y:S05]  /*35e0*/  BSYNC B0 ;  /* 0x0000000000007941 */ /* 0x000fea0003800000 */
.L_x_64:
        /* <DEDUP_REMOVED lines=10> */
.L_x_67:
[----:B------:R-:W-:Y:S05]  /*3690*/  BSYNC B0 ;  /* 0x0000000000007941 */ /* 0x000fea0003800000 */
.L_x_66:
        /* <DEDUP_REMOVED lines=10> */
.L_x_69:
[----:B------:R-:W-:Y:S05]  /*3740*/  BSYNC B0 ;  /* 0x0000000000007941 */ /* 0x000fea0003800000 */
.L_x_68:
        /* <DEDUP_REMOVED lines=9> */
.L_x_71:
[----:B------:R-:W-:Y:S05]  /*37e0*/  BSYNC B0 ;  /* 0x0000000000007941 */ /* 0x000fea0003800000 */
.L_x_70:
        /* <DEDUP_REMOVED lines=9> */
.L_x_73:
[----:B------:R-:W-:Y:S05]  /*3880*/  BSYNC B0 ;  /* 0x0000000000007941 */ /* 0x000fea0003800000 */
.L_x_72:
        /* <DEDUP_REMOVED lines=10> */
.L_x_75:
[----:B------:R-:W-:Y:S05]  /*3930*/  BSYNC B0 ;  /* 0x0000000000007941 */ /* 0x000fea0003800000 */
.L_x_74:
[----:B-----5:R-:W-:Y:S01]  /*3940*/  LOP3.LUT R19, R18, 0xffffe000, RZ, 0xc0, !PT ;  /* 0xffffe00012137812 */ /* 0x020fe200078ec0ff */
[----:B------:R-:W-:Y:S04]  /*3950*/  BSSY B0, `(.L_x_76) ;  /* 0x0000009000007945 */ /* 0x000fe80003800000 */
[----:B------:R-:W-:-:S04]  /*3960*/  FMUL R19, R19, R14 ;  /* 0x0000000e13137220 */ /* 0x000fc80000400000 */
[----:B------:R-:W-:-:S05]  /*3970*/  FFMA R19, R148, R11, R19 ;  /* 0x0000000b94137223 */ /* 0x000fca0000000013 */
[----:B------:R-:W-:-:S05]  /*3980*/  F2FP.TF32.F32.PACK_B R19, R19 ;  /* 0x00000013ff13723e */ /* 0x000fca00024050ff */
[----:B------:R0:W-:Y:S01]  /*3990*/  @P0 STG.E desc[UR14][R2.64+0xe0], R19 ;  /* 0x0000e01302000986 */ /* 0x0001e2000c10190e */
[----:B------:R-:W-:-:S04]  /*39a0*/  ISETP.GT.AND P0, PT, R10, 0x39, PT ;  /* 0x000000390a00780c */ /* 0x000fc80003f04270 */
[----:B------:R-:W-:-:S13]  /*39b0*/  ISETP.GT.AND P5, PT, R0, RZ, P0 ;  /* 0x000000ff0000720c */ /* 0x000fda00007a4270 */
[----:B0-----:R-:W-:Y:S05]  /*39c0*/  @!P5 BRA `(.L_x_77) ;  /* 0x000000000004d947 */ /* 0x001fea0003800000 */
[----:B------:R0:W5:Y:S02]  /*39d0*/  LDG.E.LTC128B R18, desc[UR14][R4.64+0xe4] ;  /* 0x0000e40e04127981 */ /* 0x000164000c1e1920 */
.L_x_77:
[----:B------:R-:W-:Y:S05]  /*39e0*/  BSYNC B0 ;  /* 0x0000000000007941 */ /* 0x000fea0003800000 */
.L_x_76:
        /* <DEDUP_REMOVED lines=9> */
.L_x_79:
[----:B------:R-:W-:Y:S05]  /*3a80*/  BSYNC B0 ;  /* 0x0000000000007941 */ /* 0x000fea0003800000 */
.L_x_78:
[----:B-----5:R-:W-:Y:S01]  /*3a90*/  LOP3.LUT R19, R18, 0xffffe000, RZ, 0xc0, !PT ;  /* 0xffffe00012137812 */ /* 0x020fe200078ec0ff */
[----:B------:R-:W-:Y:S01]  /*3aa0*/  BSSY B0, `(.L_x_80) ;  /* 0x0000009000007945 */ /* 0x000fe20003800000 */
[----:B------:R-:W-:-:S03]  /*3ab0*/  IMAD.MOV.U32 R16, RZ, RZ, R18 ;  /* 0x000000ffff107224 */ /* 0x000fc600078e0012 */
[----:B------:R-:W-:-:S04]  /*3ac0*/  FMUL R19, R19, R14 ;  /* 0x0000000e13137220 */ /* 0x000fc80000400000 */
[----:B------:R-:W-:-:S05]  /*3ad0*/  FFMA R19, R150, R11, R19 ;  /* 0x0000000b96137223 */ /* 0x000fca0000000013 */
[----:B------:R-:W-:-:S05]  /*3ae0*/  F2FP.TF32.F32.PACK_B R19, R19 ;  /* 0x00000013ff13723e */ /* 0x000fca00024050ff */
[----:B------:R0:W-:Y:S01]  /*3af0*/  @P5 STG.E desc[UR14][R6.64+0xe0], R19 ;  /* 0x0000e01306005986 */ /* 0x0001e2000c10190e */
[----:B------:R-:W-:-:S13]  /*3b00*/  ISETP.GT.AND P5, PT, R0, 0x8, P0 ;  /* 0x000000080000780c */ /* 0x000fda00007a4270 */
[----:B0-----:R-:W-:Y:S05]  /*3b10*/  @!P5 BRA `(.L_x_81) ;  /* 0x000000000004d947 */ /* 0x001fea0003800000 */
[----:B------:R0:W5:Y:S02]  /*3b20*/  LDG.E.LTC128B R16, desc[UR14][R8.64+0xe4] ;  /* 0x0000e40e08107981 */ /* 0x000164000c1e1920 */
.L_x_81:
[----:B------:R-:W-:Y:S05]  /*3b30*/  BSYNC B0 ;  /* 0x0000000000007941 */ /* 0x000fea0003800000 */
.L_x_80:
[----:B-----5:R-:W-:Y:S01]  /*3b40*/  LOP3.LUT R19, R16, 0xffffe000, RZ, 0xc0, !PT ;  /* 0xffffe00010137812 */ /* 0x020fe200078ec0ff */
[----:B------:R-:W-:Y:S01]  /*3b50*/  USHF.L.U32 UR22, UR4, 0x8, URZ ;  /* 0x0000000804167899 */ /* 0x000fe2000800063f */
[----:B--2---:R-:W-:Y:S01]  /*3b60*/  LOP3.LUT R123, R17, 0x20, RZ, 0xfc, !PT ;  /* 0x00000020117b7812 */ /* 0x004fe200078efcff */
[----:B------:R-:W-:Y:S02]  /*3b70*/  USHF.L.U64.HI UR4, UR4, 0x8, UR5 ;  /* 0x0000000804047899 */ /* 0x000fe40008010205 */
[----:B------:R-:W-:-:S04]  /*3b80*/  FMUL R18, R19, R14 ;  /* 0x0000000e13127220 */ /* 0x000fc80000400000 */
[----:B------:R-:W-:-:S05]  /*3b90*/  FFMA R151, R151, R11, R18 ;  /* 0x0000000b97977223 */ /* 0x000fca0000000012 */
[----:B------:R-:W-:-:S05]  /*3ba0*/  F2FP.TF32.F32.PACK_B R151, R151 ;  /* 0x00000097ff97723e */ /* 0x000fca00024050ff */
[----:B------:R-:W-:Y:S01]  /*3bb0*/  @P5 STG.E desc[UR14][R6.64+0xe4], R151 ;  /* 0x0000e49706005986 */ /* 0x000fe2000c10190e */
[----:B------:R-:W-:-:S05]  /*3bc0*/  IADD3 R126, P5, R123, R2, RZ ;  /* 0x000000027b7e7210 */ /* 0x000fca0007fbe0ff */
[----:B------:R-:W-:Y:S01]  /*3bd0*/  IMAD.X R127, R21, 0x1, R3, P5 ;  /* 0x00000001157f7824 */ /* 0x000fe200028e0603 */
[----:B------:R-:W-:-:S04]  /*3be0*/  IADD3 R18, P5, R4, UR22, RZ ;  /* 0x0000001604127c10 */ /* 0x000fc8000ffbe0ff */
[----:B------:R-:W-:Y:S02]  /*3bf0*/  IADD3.X R19, R5, UR4, RZ, P5, !PT ;  /* 0x0000000405137c10 */ /* 0x000fe4000affe4ff */
[----:B------:R-:W-:-:S04]  /*3c00*/  ISETP.GT.AND P5, PT, R10, RZ, PT ;  /* 0x000000ff0a00720c */ /* 0x000fc80003fa4270 */
[----:B------:R-:W-:-:S13]  /*3c10*/  ISETP.GT.AND P5, PT, R0, 0x40, P5 ;  /* 0x000000400000780c */ /* 0x000fda0002fa4270 */
[----:B------:R-:W2:Y:S01]  /*3c20*/  @P5 LDG.E.LTC128B R16, desc[UR14][R18.64] ;  /* 0x0000000e12105981 */ /* 0x000ea2000c1e1920 */
[----:B------:R-:W-:Y:S01]  /*3c30*/  LOP3.LUT R121, R17, 0x24, RZ, 0xfc, !PT ;  /* 0x0000002411797812 */ /* 0x000fe200078efcff */
[----:B------:R-:W-:Y:S01]  /*3c40*/  ULOP3.LUT UR21, UR22, 0x4, URZ, 0xfc, !UPT ;  /* 0x0000000416157892 */ /* 0x000fe2000f8efc3f */
[----:B--2---:R-:W-:-:S05]  /*3c50*/  LOP3.LUT R23, R16, 0xffffe000, RZ, 0xc0, !PT ;  /* 0xffffe00010177812 */ /* 0x004fca00078ec0ff */
[----:B------:R-:W-:-:S04]  /*3c60*/  FMUL R23, R23, R14 ;  /* 0x0000000e17177220 */ /* 0x000fc80000400000 */
[----:B------:R-:W-:-:S05]  /*3c70*/  FFMA R133, R88, R11, R23 ;  /* 0x0000000b58857223 */ /* 0x000fca0000000017 */
[----:B------:R-:W-:-:S05]  /*3c80*/  F2FP.TF32.F32.PACK_B R133, R133 ;  /* 0x00000085ff85723e */ /* 0x000fca00024050ff */
[----:B------:R2:W-:Y:S01]  /*3c90*/  @P5 STG.E desc[UR14][R12.64], R133 ;  /* 0x000000850c005986 */ /* 0x0005e2000c10190e */
[----:B------:R-:W-:-:S05]  /*3ca0*/  IADD3 R128, P5, R121, R2, RZ ;  /* 0x0000000279807210 */ /* 0x000fca0007fbe0ff */
[----:B------:R-:W-:Y:S01]  /*3cb0*/  IMAD.X R129, R21, 0x1, R3, P5 ;  /* 0x0000000115817824 */ /* 0x000fe200028e0603 */
[----:B------:R-:W-:-:S04]  /*3cc0*/  IADD3 R130, P5, R4, UR21, RZ ;  /* 0x0000001504827c10 */ /* 0x000fc8000ffbe0ff */
[----:B------:R-:W-:Y:S02]  /*3cd0*/  IADD3.X R131, R5, UR4, RZ, P5, !PT ;  /* 0x0000000405837c10 */ /* 0x000fe4000affe4ff */
[----:B------:R-:W-:-:S13]  /*3ce0*/  ISETP.GT.AND P5, PT, R0, 0x40, P6 ;  /* 0x000000400000780c */ /* 0x000fda00037a4270 */
[----:B------:R-:W3:Y:S01]  /*3cf0*/  @P5 LDG.E.LTC128B R16, desc[UR14][R130.64] ;  /* 0x0000000e82105981 */ /* 0x000ee2000c1e1920 */
[----:B------:R-:W-:Y:S01]  /*3d00*/  BSSY B0, `(.L_x_82) ;  /* 0x000000e000007945 */ /* 0x000fe20003800000 */
[----:B---3--:R-:W-:-:S05]  /*3d10*/  LOP3.LUT R23, R16, 0xffffe000, RZ, 0xc0, !PT ;  /* 0xffffe00010177812 */ /* 0x008fca00078ec0ff */
[----:B------:R-:W-:-:S04]  /*3d20*/  FMUL R20, R23, R14 ;  /* 0x0000000e17147220 */ /* 0x000fc80000400000 */
[----:B--2---:R-:W-:-:S05]  /*3d30*/  FFMA R133, R89, R11, R20 ;  /* 0x0000000b59857223 */ /* 0x004fca0000000014 */
[----:B------:R-:W-:-:S05]  /*3d40*/  F2FP.TF32.F32.PACK_B R133, R133 ;  /* 0x00000085ff85723e */ /* 0x000fca00024050ff */
[----:B------:R2:W-:Y:S01]  /*3d50*/  @P5 STG.E desc[UR14][R124.64], R133 ;  /* 0x000000857c005986 */ /* 0x0005e2000c10190e */
[----:B------:R-:W-:-:S05]  /*3d60*/  IADD3 R88, P5, R17, R6, RZ ;  /* 0x0000000611587210 */ /* 0x000fca0007fbe0ff */
[----:B------:R-:W-:Y:S01]  /*3d70*/  IMAD.X R89, R21, 0x1, R7, P5 ;  /* 0x0000000115597824 */ /* 0x000fe200028e0607 */
[----:B------:R-:W-:-:S04]  /*3d80*/  IADD3 R22, P5, R8, UR22, RZ ;  /* 0x0000001608167c10 */ /* 0x000fc8000ffbe0ff */
[----:B------:R-:W-:Y:S02]  /*3d90*/  IADD3.X R23, R9, UR4, RZ, P5, !PT ;  /* 0x0000000409177c10 */ /* 0x000fe4000affe4ff */
[----:B------:R-:W-:-:S04]  /*3da0*/  ISETP.GT.AND P5, PT, R10, RZ, PT ;  /* 0x000000ff0a00720c */ /* 0x000fc80003fa4270 */
[----:B------:R-:W-:-:S13]  /*3db0*/  ISETP.GT.AND P5, PT, R0, 0x48, P5 ;  /* 0x000000480000780c */ /* 0x000fda0002fa4270 */
[----:B--2---:R-:W-:Y:S05]  /*3dc0*/  @!P5 BRA `(.L_x_83) ;  /* 0x000000000004d947 */ /* 0x004fea0003800000 */
[----:B------:R2:W5:Y:S02]  /*3dd0*/  LDG.E.LTC128B R16, desc[UR14][R22.64] ;  /* 0x0000000e16107981 */ /* 0x000564000c1e1920 */
.L_x_83:
[----:B------:R-:W-:Y:S05]  /*3de0*/  BSYNC B0 ;  /* 0x0000000000007941 */ /* 0x000fea0003800000 */
.L_x_82:
[----:B-----5:R-:W-:Y:S01]  /*3df0*/  LOP3.LUT R125, R16, 0xffffe000, RZ, 0xc0, !PT ;  /* 0xffffe000107d7812 */ /* 0x020fe200078ec0ff */
[----:B------:R-:W-:Y:S04]  /*3e00*/  BSSY B0, `(.L_x_84) ;  /* 0x000000c000007945 */ /* 0x000fe80003800000 */
[----:B------:R-:W-:-:S04]  /*3e10*/  FMUL R125, R125, R14 ;  /* 0x0000000e7d7d7220 */ /* 0x000fc80000400000 */
[----:B------:R-:W-:-:S05]  /*3e20*/  FFMA R125, R90, R11, R125 ;  /* 0x0000000b5a7d7223 */ /* 0x000fca000000007d */
[----:B------:R-:W-:-:S05]  /*3e30*/  F2FP.TF32.F32.PACK_B R125, R125 ;  /* 0x0000007dff7d723e */ /* 0x000fca00024050ff */
[----:B------:R3:W-:Y:S01]  /*3e40*/  @P5 STG.E desc[UR14][R88.64], R125 ;  /* 0x0000007d58005986 */ /* 0x0007e2000c10190e */
[----:B------:R-:W-:-:S05]  /*3e50*/  IADD3 R132, P5, R15, R6, RZ ;  /* 0x000000060f847210 */ /* 0x000fca0007fbe0ff */
[----:B------:R-:W-:Y:S01]  /*3e60*/  IMAD.X R133, R21, 0x1, R7, P5 ;  /* 0x0000000115857824 */ /* 0x000fe200028e0607 */
[----:B------:R-:W-:-:S13]  /*3e70*/  ISETP.GT.AND P5, PT, R0, 0x48, P6 ;  /* 0x000000480000780c */ /* 0x000fda00037a4270 */
[----:B---3--:R-:W-:Y:S05]  /*3e80*/  @!P5 BRA `(.L_x_85) ;  /* 0x00000000000cd947 */ /* 0x008fea0003800000 */
[----:B------:R-:W-:-:S04]  /*3e90*/  IADD3 R124, P6, R8, UR21, RZ ;  /* 0x00000015087c7c10 */ /* 0x000fc8000ffde0ff */
[----:B------:R-:W-:-:S05]  /*3ea0*/  IADD3.X R125, R9, UR4, RZ, P6, !PT ;  /* 0x00000004097d7c10 */ /* 0x000fca000b7fe4ff */
[----:B------:R3:W5:Y:S04]  /*3eb0*/  LDG.E.LTC128B R16, desc[UR14][R124.64] ;  /* 0x0000000e7c107981 */ /* 0x000768000c1e1920 */
.L_x_85:
[----:B------:R-:W-:Y:S05]  /*3ec0*/  BSYNC B0 ;  /* 0x0000000000007941 */ /* 0x000fea0003800000 */
.L_x_84:
[----:B---3-5:R-:W-:Y:S01]  /*3ed0*/  LOP3.LUT R125, R16, 0xffffe000, RZ, 0xc0, !PT ;  /* 0xffffe000107d7812 */ /* 0x028fe200078ec0ff */
[----:B------:R-:W-:Y:S01]  /*3ee0*/  ULOP3.LUT UR20, UR22, 0x20, URZ, 0xfc, !UPT ;  /* 0x0000002016147892 */ /* 0x000fe2000f8efc3f */
[----:B------:R-:W-:-:S03]  /*3ef0*/  ISETP.GT.AND P6, PT, R10, 0x8, PT ;  /* 0x000000080a00780c */ /* 0x000fc60003fc4270 */
[----:B------:R-:W-:-:S04]  /*3f00*/  FMUL R20, R125, R14 ;  /* 0x0000000e7d147220 */ /* 0x000fc80000400000 */
[----:B------:R-:W-:Y:S01]  /*3f10*/  FFMA R137, R91, R11, R20 ;  /* 0x0000000b5b897223 */ /* 0x000fe20000000014 */
[----:B------:R-:W-:-:S04]  /*3f20*/  LOP3.LUT R91, R17, 0x40, RZ, 0xfc, !PT ;  /* 0x00000040115b7812 */ /* 0x000fc800078efcff */
[----:B------:R-:W-:-:S05]  /*3f30*/  F2FP.TF32.F32.PACK_B R137, R137 ;  /* 0x00000089ff89723e */ /* 0x000fca00024050ff */
[----:B------:R3:W-:Y:S01]  /*3f40*/  @P5 STG.E desc[UR14][R132.64], R137 ;  /* 0x0000008984005986 */ /* 0x0007e2000c10190e */
[----:B------:R-:W-:-:S05]  /*3f50*/  IADD3 R130, P5, R91, R2, RZ ;  /* 0x000000025b827210 */ /* 0x000fca0007fbe0ff */
[----:B------:R-:W-:Y:S01]  /*3f60*/  IMAD.X R131, R21, 0x1, R3, P5 ;  /* 0x0000000115837824 */ /* 0x000fe200028e0603 */
[----:B------:R-:W-:-:S04]  /*3f70*/  IADD3 R134, P5, R4, UR20, RZ ;  /* 0x0000001404867c10 */ /* 0x000fc8000ffbe0ff */
[----:B------:R-:W-:Y:S02]  /*3f80*/  IADD3.X R135, R5, UR4, RZ, P5, !PT ;  /* 0x0000000405877c10 */ /* 0x000fe4000affe4ff */
[----:B------:R-:W-:-:S13]  /*3f90*/  ISETP.GT.AND P5, PT, R0, 0x40, P6 ;  /* 0x000000400000780c */ /* 0x000fda00037a4270 */
[----:B------:R-:W2:Y:S01]  /*3fa0*/  @P5 LDG.E.LTC128B R16, desc[UR14][R134.64] ;  /* 0x0000000e86105981 */ /* 0x000ea2000c1e1920 */
[----:B------:R-:W-:Y:S01]  /*3fb0*/  ULOP3.LUT UR19, UR22, 0x24, URZ, 0xfc, !UPT ;  /* 0x0000002416137892 */ /* 0x000fe2000f8efc3f */
[----:B--2---:R-:W-:-:S05]  /*3fc0*/  LOP3.LUT R125, R16, 0xffffe000, RZ, 0xc0, !PT ;  /* 0xffffe000107d7812 */ /* 0x004fca00078ec0ff */
[----:B------:R-:W-:-:S04]  /*3fd0*/  FMUL R125, R125, R14 ;  /* 0x0000000e7d7d7220 */ /* 0x000fc80000400000 */
[----:B------:R-:W-:Y:S01]  /*3fe0*/  FFMA R139, R92, R11, R125 ;  /* 0x0000000b5c8b7223 */ /* 0x000fe2000000007d */
[----:B------:R-:W-:-:S04]  /*3ff0*/  LOP3.LUT R125, R17, 0x44, RZ, 0xfc, !PT ;  /* 0x00000044117d7812 */ /* 0x000fc800078efcff */
[----:B------:R-:W-:-:S05]  /*4000*/  F2FP.TF32.F32.PACK_B R139, R139 ;  /* 0x0000008bff8b723e */ /* 0x000fca00024050ff */
[----:B------:R2:W-:Y:S01]  /*4010*/  @P5 STG.E desc[UR14][R126.64], R139 ;  /* 0x0000008b7e005986 */ /* 0x0005e2000c10190e */
[----:B---3--:R-:W-:-:S05]  /*4020*/  IADD3 R132, P5, R125, R2, RZ ;  /* 0x000000027d847210 */ /* 0x008fca0007fbe0ff */
[----:B------:R-:W-:Y:S01]  /*4030*/  IMAD.X R133, R21, 0x1, R3, P5 ;  /* 0x0000000115857824 */ /* 0x000fe200028e0603 */
[----:B------:R-:W-:-:S04]  /*4040*/  IADD3 R136, P5, R4, UR19, RZ ;  /* 0x0000001304887c10 */ /* 0x000fc8000ffbe0ff */
[----:B------:R-:W-:Y:S02]  /*4050*/  IADD3.X R137, R5, UR4, RZ, P5, !PT ;  /* 0x0000000405897c10 */ /* 0x000fe4000affe4ff */
[----:B------:R-:W-:-:S04]  /*4060*/  ISETP.GT.AND P5, PT, R10, 0x9, PT ;  /* 0x000000090a00780c */ /* 0x000fc80003fa4270 */
[----:B------:R-:W-:-:S13]  /*4070*/  ISETP.GT.AND P5, PT, R0, 0x40, P5 ;  /* 0x000000400000780c */ /* 0x000fda0002fa4270 */
[----:B------:R-:W3:Y:S01]  /*4080*/  @P5 LDG.E.LTC128B R16, desc[UR14][R136.64] ;  /* 0x0000000e88105981 */ /* 0x000ee2000c1e1920 */
[----:B------:R-:W-:Y:S01]  /*4090*/  BSSY B0, `(.L_x_86) ;  /* 0x000000d000007945 */ /* 0x000fe20003800000 */
[----:B---3--:R-:W-:-:S05]  /*40a0*/  LOP3.LUT R135, R16, 0xffffe000, RZ, 0xc0, !PT ;  /* 0xffffe00010877812 */ /* 0x008fca00078ec0ff */
[----:B------:R-:W-:-:S04]  /*40b0*/  FMUL R20, R135, R14 ;  /* 0x0000000e87147220 */ /* 0x000fc80000400000 */
[----:B------:R-:W-:-:S05]  /*40c0*/  FFMA R93, R93, R11, R20 ;  /* 0x0000000b5d5d7223 */ /* 0x000fca0000000014 */
[----:B------:R-:W-:-:S05]  /*40d0*/  F2FP.TF32.F32.PACK_B R93, R93 ;  /* 0x0000005dff5d723e */ /* 0x000fca00024050ff */
[----:B------:R3:W-:Y:S01]  /*40e0*/  @P5 STG.E desc[UR14][R128.64], R93 ;  /* 0x0000005d80005986 */ /* 0x0007e2000c10190e */
[----:B--2---:R-:W-:-:S05]  /*40f0*/  IADD3 R126, P5, R123, R6, RZ ;  /* 0x000000067b7e7210 */ /* 0x004fca0007fbe0ff */
[----:B------:R-:W-:Y:S01]  /*4100*/  IMAD.X R127, R21, 0x1, R7, P5 ;  /* 0x00000001157f7824 */ /* 0x000fe200028e0607 */
[----:B------:R-:W-:-:S13]  /*4110*/  ISETP.GT.AND P5, PT, R0, 0x48, P6 ;  /* 0x000000480000780c */ /* 0x000fda00037a4270 */
[----:B---3--:R-:W-:Y:S05]  /*4120*/  @!P5 BRA `(.L_x_87) ;  /* 0x00000000000cd947 */ /* 0x008fea0003800000 */
[----:B------:R-:W-:-:S04]  /*4130*/  IADD3 R92, P6, R8, UR20, RZ ;  /* 0x00000014085c7c10 */ /* 0x000fc8000ffde0ff */
[----:B------:R-:W-:-:S05]  /*4140*/  IADD3.X R93, R9, UR4, RZ, P6, !PT ;  /* 0x00000004095d7c10 */ /* 0x000fca000b7fe4ff */
[----:B------:R2:W5:Y:S04]  /*4150*/  LDG.E.LTC128B R16, desc[UR14][R92.64] ;  /* 0x0000000e5c107981 */ /* 0x000568000c1e1920 */
.L_x_87:
[----:B------:R-:W-:Y:S05]  /*4160*/  BSYNC B0 ;  /* 0x0000000000007941 */ /* 0x000fea0003800000 */
.L_x_86:
[----:B--2--5:R-:W-:Y:S01]  /*4170*/  LOP3.LUT R93, R16, 0xffffe000, RZ, 0xc0, !PT ;  /* 0xffffe000105d7812 */ /* 0x024fe200078ec0ff */
[----:B------:R-:W-:Y:S01]  /*4180*/  BSSY B0, `(.L_x_88) ;  /* 0x000000d000007945 */ /* 0x000fe20003800000 */
[----:B------:R-:W-:-:S03]  /*4190*/  ISETP.GT.AND P6, PT, R10, 0x9, PT ;  /* 0x000000090a00780c */ /* 0x000fc60003fc4270 */
[----:B------:R-:W-:-:S04]  /*41a0*/  FMUL R93, R93, R14 ;  /* 0x0000000e5d5d7220 */ /* 0x000fc80000400000 */
[----:B------:R-:W-:-:S05]  /*41b0*/  FFMA R93, R94, R11, R93 ;  /* 0x0000000b5e5d7223 */ /* 0x000fca000000005d */
[----:B------:R-:W-:-:S05]  /*41c0*/  F2FP.TF32.F32.PACK_B R93, R93 ;  /* 0x0000005dff5d723e */ /* 0x000fca00024050ff */
[----:B------:R2:W-:Y:S01]  /*41d0*/  @P5 STG.E desc[UR14][R126.64], R93 ;  /* 0x0000005d7e005986 */ /* 0x0005e2000c10190e */
[----:B------:R-:W-:-:S05]  /*41e0*/  IADD3 R128, P5, R121, R6, RZ ;  /* 0x0000000679807210 */ /* 0x000fca0007fbe0ff */
[----:B------:R-:W-:Y:S01]  /*41f0*/  IMAD.X R129, R21, 0x1, R7, P5 ;  /* 0x0000000115817824 */ /* 0x000fe200028e0607 */
[----:B------:R-:W-:-:S13]  /*4200*/  ISETP.GT.AND P5, PT, R0, 0x48, P6 ;  /* 0x000000480000780c */ /* 0x000fda00037a4270 */
[----:B--2---:R-:W-:Y:S05]  /*4210*/  @!P5 BRA `(.L_x_89) ;  /* 0x00000000000cd947 */ /* 0x004fea0003800000 */
[----:B------:R-:W-:-:S04]  /*4220*/  IADD3 R92, P6, R8, UR19, RZ ;  /* 0x00000013085c7c10 */ /* 0x000fc8000ffde0ff */
[----:B------:R-:W-:-:S05]  /*4230*/  IADD3.X R93, R9, UR4, RZ, P6, !PT ;  /* 0x00000004095d7c10 */ /* 0x000fca000b7fe4ff */
[----:B------:R2:W5:Y:S04]  /*4240*/  LDG.E.LTC128B R16, desc[UR14][R92.64] ;  /* 0x0000000e5c107981 */ /* 0x000568000c1e1920 */
.L_x_89:
[----:B------:R-:W-:Y:S05]  /*4250*/  BSYNC B0 ;  /* 0x0000000000007941 */ /* 0x000fea0003800000 */
.L_x_88:
[----:B--2--5:R-:W-:Y:S01]  /*4260*/  LOP3.LUT R93, R16, 0xffffe000, RZ, 0xc0, !PT ;  /* 0xffffe000105d7812 */ /* 0x024fe200078ec0ff */
[----:B------:R-:W-:Y:S01]  /*4270*/  ULOP3.LUT UR18, UR22, 0x40, URZ, 0xfc, !UPT ;  /* 0x0000004016127892 */ /* 0x000fe2000f8efc3f */
[----:B------:R-:W-:-:S03]  /*4280*/  ISETP.GT.AND P6, PT, R10, 0x10, PT ;  /* 0x000000100a00780c */ /* 0x000fc60003fc4270 */
[----:B------:R-:W-:Y:S01]  /*4290*/  FMUL R20, R93, R14 ;  /* 0x0000000e5d147220 */ /* 0x000fe20000400000 */
[----:B------:R-:W-:-:S03]  /*42a0*/  LOP3.LUT R93, R17, 0x60, RZ, 0xfc, !PT ;  /* 0x00000060115d7812 */ /* 0x000fc600078efcff */
        /* <DEDUP_REMOVED lines=9> */
[----:B------:R-:W-:Y:S01]  /*4340*/  ULOP3.LUT UR17, UR22, 0x44, URZ, 0xfc, !UPT ;  /* 0x0000004416117892 */ /* 0x000fe2000f8efc3f */
[----:B---3--:R-:W-:-:S05]  /*4350*/  LOP3.LUT R95, R16, 0xffffe000, RZ, 0xc0, !PT ;  /* 0xffffe000105f7812 */ /* 0x008fca00078ec0ff */
[----:B------:R-:W-:-:S04]  /*4360*/  FMUL R95, R95, R14 ;  /* 0x0000000e5f5f7220 */ /* 0x000fc80000400000 */
[----:B------:R-:W-:Y:S01]  /*4370*/  FFMA R139, R96, R11, R95 ;  /* 0x0000000b608b7223 */ /* 0x000fe2000000005f */
[----:B------:R-:W-:-:S04]  /*4380*/  LOP3.LUT R95, R17, 0x64, RZ, 0xfc, !PT ;  /* 0x00000064115f7812 */ /* 0x000fc800078efcff */
[----:B------:R-:W-:-:S05]  /*4390*/  F2FP.TF32.F32.PACK_B R139, R139 ;  /* 0x0000008bff8b723e */ /* 0x000fca00024050ff */
[----:B------:R3:W-:Y:S01]  /*43a0*/  @P5 STG.E desc[UR14][R130.64], R139 ;  /* 0x0000008b82005986 */ /* 0x0007e2000c10190e */
[----:B--2---:R-:W-:-:S05]  /*43b0*/  IADD3 R128, P5, R95, R2, RZ ;  /* 0x000000025f807210 */ /* 0x004fca0007fbe0ff */
[----:B------:R-:W-:Y:S01]  /*43c0*/  IMAD.X R129, R21, 0x1, R3, P5 ;  /* 0x0000000115817824 */ /* 0x000fe200028e0603 */
[----:B------:R-:W-:-:S04]  /*43d0*/  IADD3 R136, P5, R4, UR17, RZ ;  /* 0x0000001104887c10 */ /* 0x000fc8000ffbe0ff */
[----:B------:R-:W-:Y:S02]  /*43e0*/  IADD3.X R137, R5, UR4, RZ, P5, !PT ;  /* 0x0000000405897c10 */ /* 0x000fe4000affe4ff */
[----:B------:R-:W-:-:S04]  /*43f0*/  ISETP.GT.AND P5, PT, R10, 0x11, PT ;  /* 0x000000110a00780c */ /* 0x000fc80003fa4270 */
[----:B------:R-:W-:-:S13]  /*4400*/  ISETP.GT.AND P5, PT, R0, 0x40, P5 ;  /* 0x000000400000780c */ /* 0x000fda0002fa4270 */
[----:B------:R-:W2:Y:S01]  /*4410*/  @P5 LDG.E.LTC128B R16, desc[UR14][R136.64] ;  /* 0x0000000e88105981 */ /* 0x000ea2000c1e1920 */
[----:B------:R-:W-:Y:S01]  /*4420*/  BSSY B0, `(.L_x_90) ;  /* 0x000000d000007945 */ /* 0x000fe20003800000 */
[----:B--2---:R-:W-:-:S05]  /*4430*/  LOP3.LUT R135, R16, 0xffffe000, RZ, 0xc0, !PT ;  /* 0xffffe00010877812 */ /* 0x004fca00078ec0ff */
[----:B------:R-:W-:-:S04]  /*4440*/  FMUL R20, R135, R14 ;  /* 0x0000000e87147220 */ /* 0x000fc80000400000 */
[----:B------:R-:W-:-:S05]  /*4450*/  FFMA R97, R97, R11, R20 ;  /* 0x0000000b61617223 */ /* 0x000fca0000000014 */
[----:B------:R-:W-:-:S05]  /*4460*/  F2FP.TF32.F32.PACK_B R97, R97 ;  /* 0x00000061ff61723e */ /* 0x000fca00024050ff */
[----:B------:R2:W-:Y:S01]  /*4470*/  @P5 STG.E desc[UR14][R132.64], R97 ;  /* 0x0000006184005986 */ /* 0x0005e2000c10190e */
[----:B---3--:R-:W-:-:S05]  /*4480*/  IADD3 R130, P5, R91, R6, RZ ;  /* 0x000000065b827210 */ /* 0x008fca0007fbe0ff */
[----:B------:R-:W-:Y:S01]  /*4490*/  IMAD.X R131, R21, 0x1, R7, P5 ;  /* 0x0000000115837824 */ /* 0x000fe200028e0607 */
[----:B------:R-:W-:-:S13]  /*44a0*/  ISETP.GT.AND P5, PT, R0, 0x48, P6 ;  /* 0x000000480000780c */ /* 0x000fda00037a4270 */
[----:B--2---:R-:W-:Y:S05]  /*44b0*/  @!P5 BRA `(.L_x_91) ;  /* 0x00000000000cd947 */ /* 0x004fea0003800000 */
[----:B------:R-:W-:-:S04]  /*44c0*/  IADD3 R96, P6, R8, UR18, RZ ;  /* 0x0000001208607c10 */ /* 0x000fc8000ffde0ff */
[----:B------:R-:W-:-:S05]  /*44d0*/  IADD3.X R97, R9, UR4, RZ, P6, !PT ;  /* 0x0000000409617c10 */ /* 0x000fca000b7fe4ff */
[----:B------:R2:W5:Y:S04]  /*44e0*/  LDG.E.LTC128B R16, desc[UR14][R96.64] ;  /* 0x0000000e60107981 */ /* 0x000568000c1e1920 */
.L_x_91:
[----:B------:R-:W-:Y:S05]  /*44f0*/  BSYNC B0 ;  /* 0x0000000000007941 */ /* 0x000fea0003800000 */
.L_x_90:
        /* <DEDUP_REMOVED lines=14> */
.L_x_93:
[----:B------:R-:W-:Y:S05]  /*45e0*/  BSYNC B0 ;  /* 0x0000000000007941 */ /* 0x000fea0003800000 */
.L_x_92:
        /* <DEDUP_REMOVED lines=41> */
.L_x_95:
[----:B------:R-:W-:Y:S05]  /*4880*/  BSYNC B0 ;  /* 0x0000000000007941 */ /* 0x000fea0003800000 */
.L_x_94:
        /* <DEDUP_REMOVED lines=14> */
.L_x_97:
[----:B------:R-:W-:Y:S05]  /*4970*/  BSYNC B0 ;  /* 0x0000000000007941 */ /* 0x000fea0003800000 */
.L_x_96:
        /* <DEDUP_REMOVED lines=41> */
.L_x_99:
[----:B------:R-:W-:Y:S05]  /*4c10*/  BSYNC B0 ;  /* 0x0000000000007941 */ /* 0x000fea0003800000 */
.L_x_98:
        /* <DEDUP_REMOVED lines=14> */
.L_x_101:
[----:B------:R-:W-:Y:S05]  /*4d00*/  BSYNC B0 ;  /* 0x0000000000007941 */ /* 0x000fea0003800000 */
.L_x_100:
        /* <DEDUP_REMOVED lines=40> */
.L_x_103:
[----:B------:R-:W-:Y:S05]  /*4f90*/  BSYNC B0 ;  /* 0x0000000000007941 */ /* 0x000fea0003800000 */
.L_x_102:
[----:B--2--5:R-:W-:Y:S01]  /*4fa0*/  LOP3.LUT R109, R16, 0xffffe000, RZ, 0xc0, !PT ;  /* 0xffffe000106d7812 */ /* 0x024fe200078ec0ff */
        /* <DEDUP_REMOVED lines=12> */
.L_x_105:
[----:B------:R-:W-:Y:S05]  /*5070*/  BSYNC B0 ;  /* 0x0000000000007941 */ /* 0x000fea0003800000 */
.L_x_104:
[----:B--2--5:R-:W-:Y:S01]  /*5080*/  LOP3.LUT R109, R16, 0xffffe000, RZ, 0xc0, !PT ;  /* 0xffffe000106d7812 */ /* 0x024fe200078ec0ff */
[----:B------:R-:W-:-:S04]  /*5090*/  ULOP3.LUT UR8, UR22, 0xc0, URZ, 0xfc, !UPT ;  /* 0x000000c016087892 */ /* 0x000fc8000f8efc3f */
        /* <DEDUP_REMOVED lines=14> */
[----:B--2---:R-:W-:Y:S01]  /*5180*/  FFMA R137, R112, R11, R111 ;  /* 0x0000000b70897223 */ /* 0x004fe2000000006f */
        /* <DEDUP_REMOVED lines=22> */
.L_x_107:
[----:B------:R-:W-:Y:S05]  /*52f0*/  BSYNC B0 ;  /* 0x0000000000007941 */ /* 0x000fea0003800000 */
.L_x_106:
        /* <DEDUP_REMOVED lines=13> */
.L_x_109:
[----:B------:R-:W-:Y:S05]  /*53d0*/  BSYNC B0 ;  /* 0x0000000000007941 */ /* 0x000fea0003800000 */
.L_x_108:
[----:B--2--5:R-:W-:Y:S01]  /*53e0*/  LOP3.LUT R3, R16, 0xffffe000, RZ, 0xc0, !PT ;  /* 0xffffe00010037812 */ /* 0x024fe200078ec0ff */
[----:B------:R-:W-:-:S04]  /*53f0*/  ULOP3.LUT UR6, UR22, 0xe0, URZ, 0xfc, !UPT ;  /* 0x000000e016067892 */ /* 0x000fc8000f8efc3f */
        /* <DEDUP_REMOVED lines=13> */
[----:B------:R-:W-:-:S05]  /*54d0*/  FFMA R115, R116, R11, R115 ;  /* 0x0000000b74737223 */ /* 0x000fca0000000073 */
[----:B------:R-:W-:-:S05]  /*54e0*/  F2FP.TF32.F32.PACK_B R115, R115 ;  /* 0x00000073ff73723e */ /* 0x000fca00024050ff */
[----:B------:R2:W-:Y:S01]  /*54f0*/  @P5 STG.E desc[UR14][R126.64], R115 ;  /* 0x000000737e005986 */ /* 0x0005e2000c10190e */
[----:B------:R-:W-:-:S05]  /*5500*/  IADD3 R6, P5, R111, R6, RZ ;  /* 0x000000066f067210 */ /* 0x000fca0007fbe0ff */
[----:B------:R-:W-:Y:S01]  /*5510*/  IMAD.X R7, R21, 0x1, R7, P5 ;  /* 0x0000000115077824 */ /* 0x000fe200028e0607 */
[----:B-1--4-:R-:W-:-:S04]  /*5520*/  IADD3 R4, P5, R4, UR5, RZ ;  /* 0x0000000504047c10 */ /* 0x012fc8000ffbe0ff */
[----:B------:R-:W-:Y:S02]  /*5530*/  IADD3.X R5, R5, UR4, RZ, P5, !PT ;  /* 0x0000000405057c10 */ /* 0x000fe4000affe4ff */
        /* <DEDUP_REMOVED lines=15> */
.L_x_111:
[----:B------:R-:W-:Y:S05]  /*5630*/  BSYNC B0 ;  /* 0x0000000000007941 */ /* 0x000fea0003800000 */
.L_x_110:
[----:B-1---5:R-:W-:Y:S01]  /*5640*/  LOP3.LUT R5, R16, 0xffffe000, RZ, 0xc0, !PT ;  /* 0xffffe00010057812 */ /* 0x022fe200078ec0ff */
[----:B------:R-:W-:Y:S04]  /*5650*/  BSSY B0, `(.L_x_112) ;  /* 0x000000c000007945 */ /* 0x000fe80003800000 */
        /* <DEDUP_REMOVED lines=9> */
[----:B-1----:R-:W-:Y:S05]  /*56f0*/  @!P5 BRA `(.L_x_113) ;  /* 0x000000000004d947 */ /* 0x002fea0003800000 */
[----:B------:R1:W5:Y:S02]  /*5700*/  LDG.E.LTC128B R16, desc[UR14][R4.64] ;  /* 0x0000000e04107981 */ /* 0x000364000c1e1920 */
.L_x_113:
[----:B------:R-:W-:Y:S05]  /*5710*/  BSYNC B0 ;  /* 0x0000000000007941 */ /* 0x000fea0003800000 */
.L_x_112:
[----:B-1---5:R-:W-:Y:S01]  /*5720*/  LOP3.LUT R5, R16, 0xffffe000, RZ, 0xc0, !PT ;  /* 0xffffe00010057812 */ /* 0x022fe200078ec0ff */
[----:B------:R-:W-:Y:S01]  /*5730*/  BSSY B0, `(.L_x_114) ;  /* 0x000000d000007945 */ /* 0x000fe20003800000 */
[----:B------:R-:W-:-:S03]  /*5740*/  ISETP.GT.AND P6, PT, R10, RZ, PT ;  /* 0x000000ff0a00720c */ /* 0x000fc60003fc4270 */
        /* <DEDUP_REMOVED lines=11> */
.L_x_115:
[----:B------:R-:W-:Y:S05]  /*5800*/  BSYNC B0 ;  /* 0x0000000000007941 */ /* 0x000fea0003800000 */
.L_x_114:
[----:B-----5:R-:W-:Y:S01]  /*5810*/  LOP3.LUT R7, R16, 0xffffe000, RZ, 0xc0, !PT ;  /* 0xffffe00010077812 */ /* 0x020fe200078ec0ff */
        /* <DEDUP_REMOVED lines=13> */
.L_x_117:
[----:B------:R-:W-:Y:S05]  /*58f0*/  BSYNC B0 ;  /* 0x0000000000007941 */ /* 0x000fea0003800000 */
.L_x_116:
[----:B--2--5:R-:W-:Y:S01]  /*5900*/  LOP3.LUT R7, R16, 0xffffe000, RZ, 0xc0, !PT ;  /* 0xffffe00010077812 */ /* 0x024fe200078ec0ff */
        /* <DEDUP_REMOVED lines=8> */
[----:B0-----:R-:W-:-:S04]  /*5990*/  IADD3 R8, P5, R22, UR22, RZ ;  /* 0x0000001616087c10 */ /* 0x001fc8000ffbe0ff */
[----:B------:R-:W-:Y:S02]  /*59a0*/  IADD3.X R9, R23, UR4, RZ, P5, !PT ;  /* 0x0000000417097c10 */ /* 0x000fe4000affe4ff */
[----:B------:R-:W-:-:S13]  /*59b0*/  ISETP.GT.AND P5, PT, R0, 0x88, P6 ;  /* 0x000000880000780c */ /* 0x000fda00037a4270 */
[----:B--2---:R-:W-:Y:S05]  /*59c0*/  @!P5 BRA `(.L_x_119) ;  /* 0x000000000004d947 */ /* 0x004fea0003800000 */
[----:B------:R0:W5:Y:S02]  /*59d0*/  LDG.E.LTC128B R16, desc[UR14][R8.64] ;  /* 0x0000000e08107981 */ /* 0x000164000c1e1920 */
.L_x_119:
[----:B------:R-:W-:Y:S05]  /*59e0*/  BSYNC B0 ;  /* 0x0000000000007941 */ /* 0x000fea0003800000 */
.L_x_118:
        /* <DEDUP_REMOVED lines=14> */
.L_x_121:
[----:B------:R-:W-:Y:S05]  /*5ad0*/  BSYNC B0 ;  /* 0x0000000000007941 */ /* 0x000fea0003800000 */
.L_x_120:
        /* <DEDUP_REMOVED lines=14> */
.L_x_123:
[----:B------:R-:W-:Y:S05]  /*5bc0*/  BSYNC B0 ;  /* 0x0000000000007941 */ /* 0x000fea0003800000 */
.L_x_122:
        /* <DEDUP_REMOVED lines=14> */
.L_x_125:
[----:B------:R-:W-:Y:S05]  /*5cb0*/  BSYNC B0 ;  /* 0x0000000000007941 */ /* 0x000fea0003800000 */
.L_x_124:
        /* <DEDUP_REMOVED lines=14> */
.L_x_127:
[----:B------:R-:W-:Y:S05]  /*5da0*/  BSYNC B0 ;  /* 0x0000000000007941 */ /* 0x000fea0003800000 */
.L_x_126:
        /* <DEDUP_REMOVED lines=14> */
.L_x_129:
[----:B------:R-:W-:Y:S05]  /*5e90*/  BSYNC B0 ;  /* 0x0000000000007941 */ /* 0x000fea0003800000 */
.L_x_128:
        /* <DEDUP_REMOVED lines=14> */
.L_x_131:
[----:B------:R-:W-:Y:S05]  /*5f80*/  BSYNC B0 ;  /* 0x0000000000007941 */ /* 0x000fea0003800000 */
.L_x_130:
        /* <DEDUP_REMOVED lines=14> */
.L_x_133:
[----:B------:R-:W-:Y:S05]  /*6070*/  BSYNC B0 ;  /* 0x0000000000007941 */ /* 0x000fea0003800000 */
.L_x_132:
        /* <DEDUP_REMOVED lines=14> */
.L_x_135:
[----:B------:R-:W-:Y:S05]  /*6160*/  BSYNC B0 ;  /* 0x0000000000007941 */ /* 0x000fea0003800000 */
.L_x_134:
        /* <DEDUP_REMOVED lines=14> */
.L_x_137:
[----:B------:R-:W-:Y:S05]  /*6250*/  BSYNC B0 ;  /* 0x0000000000007941 */ /* 0x000fea0003800000 */
.L_x_136:
        /* <DEDUP_REMOVED lines=14> */
.L_x_139:
[----:B------:R-:W-:Y:S05]  /*6340*/  BSYNC B0 ;  /* 0x0000000000007941 */ /* 0x000fea0003800000 */
.L_x_138:
        /* <DEDUP_REMOVED lines=14> */
.L_x_141:
[----:B------:R-:W-:Y:S05]  /*6430*/  BSYNC B0 ;  /* 0x0000000000007941 */ /* 0x000fea0003800000 */
.L_x_140:
        /* <DEDUP_REMOVED lines=14> */
.L_x_143:
[----:B------:R-:W-:Y:S05]  /*6520*/  BSYNC B0 ;  /* 0x0000000000007941 */ /* 0x000fea0003800000 */
.L_x_142:
        /* <DEDUP_REMOVED lines=14> */
.L_x_145:
[----:B------:R-:W-:Y:S05]  /*6610*/  BSYNC B0 ;  /* 0x0000000000007941 */ /* 0x000fea0003800000 */
.L_x_144:
        /* <DEDUP_REMOVED lines=14> */
.L_x_147:
[----:B------:R-:W-:Y:S05]  /*6700*/  BSYNC B0 ;  /* 0x0000000000007941 */ /* 0x000fea0003800000 */
.L_x_146:
        /* <DEDUP_REMOVED lines=14> */
.L_x_149:
[----:B------:R-:W-:Y:S05]  /*67f0*/  BSYNC B0 ;  /* 0x0000000000007941 */ /* 0x000fea0003800000 */
.L_x_148:
        /* <DEDUP_REMOVED lines=14> */
.L_x_151:
[----:B------:R-:W-:Y:S05]  /*68e0*/  BSYNC B0 ;  /* 0x0000000000007941 */ /* 0x000fea0003800000 */
.L_x_150:
        /* <DEDUP_REMOVED lines=14> */
.L_x_153:
[----:B------:R-:W-:Y:S05]  /*69d0*/  BSYNC B0 ;  /* 0x0000000000007941 */ /* 0x000fea0003800000 */
.L_x_152:
        /* <DEDUP_REMOVED lines=14> */
.L_x_155:
[----:B------:R-:W-:Y:S05]  /*6ac0*/  BSYNC B0 ;  /* 0x0000000000007941 */ /* 0x000fea0003800000 */
.L_x_154:
        /* <DEDUP_REMOVED lines=13> */
.L_x_157:
[----:B------:R-:W-:Y:S05]  /*6ba0*/  BSYNC B0 ;  /* 0x0000000000007941 */ /* 0x000fea0003800000 */
.L_x_156:
        /* <DEDUP_REMOVED lines=14> */
.L_x_159:
[----:B------:R-:W-:Y:S05]  /*6c90*/  BSYNC B0 ;  /* 0x0000000000007941 */ /* 0x000fea0003800000 */
.L_x_158:
        /* <DEDUP_REMOVED lines=13> */
.L_x_161:
[----:B------:R-:W-:Y:S05]  /*6d70*/  BSYNC B0 ;  /* 0x0000000000007941 */ /* 0x000fea0003800000 */
.L_x_160:
        /* <DEDUP_REMOVED lines=13> */
.L_x_163:
[----:B------:R-:W-:Y:S05]  /*6e50*/  BSYNC B0 ;  /* 0x0000000000007941 */ /* 0x000fea0003800000 */
.L_x_162:
        /* <DEDUP_REMOVED lines=13> */
.L_x_165:
[----:B------:R-:W-:Y:S05]  /*6f30*/  BSYNC B0 ;  /* 0x0000000000007941 */ /* 0x000fea0003800000 */
.L_x_164:
        /* <DEDUP_REMOVED lines=13> */
.L_x_167:
[----:B------:R-:W-:Y:S05]  /*7010*/  BSYNC B0 ;  /* 0x0000000000007941 */ /* 0x000fea0003800000 */
.L_x_166:
        /* <DEDUP_REMOVED lines=13> */
.L_x_169:
[----:B------:R-:W-:Y:S05]  /*70f0*/  BSYNC B0 ;  /* 0x0000000000007941 */ /* 0x000fea0003800000 */
.L_x_168:
        /* <DEDUP_REMOVED lines=13> */
.L_x_171:
[----:B------:R-:W-:Y:S05]  /*71d0*/  BSYNC B0 ;  /* 0x0000000000007941 */ /* 0x000fea0003800000 */
.L_x_170:
        /* <DEDUP_REMOVED lines=11> */
[----:B--2---:R-:W-:Y:S05]  /*7290*/  @!P5 BRA `(.L_x_173) ;  /* 0x000000000004d947 */ /* 0x004fea0003800000 */
[----:B------:R2:W5:Y:S02]  /*72a0*/  LDG.E.LTC128B R16, desc[UR14][R12.64] ;  /* 0x0000000e0c107981 */ /* 0x000564000c1e1920 */
.L_x_173:
[----:B------:R-:W-:Y:S05]  /*72b0*/  BSYNC B0 ;  /* 0x0000000000007941 */ /* 0x000fea0003800000 */
.L_x_172:
        /* <DEDUP_REMOVED lines=13> */
.L_x_175:
[----:B------:R-:W-:Y:S05]  /*7390*/  BSYNC B0 ;  /* 0x0000000000007941 */ /* 0x000fea0003800000 */
.L_x_174:
        /* <DEDUP_REMOVED lines=13> */
.L_x_177:
[----:B------:R-:W-:Y:S05]  /*7470*/  BSYNC B0 ;  /* 0x0000000000007941 */ /* 0x000fea0003800000 */
.L_x_176:
        /* <DEDUP_REMOVED lines=14> */
.L_x_179:
[----:B------:R-:W-:Y:S05]  /*7560*/  BSYNC B0 ;  /* 0x0000000000007941 */ /* 0x000fea0003800000 */
.L_x_178:
[----:B--2--5:R-:W-:Y:S01]  /*7570*/  LOP3.LUT R13, R16, 0xffffe000, RZ, 0xc0, !PT ;  /* 0xffffe000100d7812 */ /* 0x024fe200078ec0ff */
[----:B------:R-:W-:Y:S01]  /*7580*/  BSSY B0, `(.L_x_180) ;  /* 0x000000e000007945 */ /* 0x000fe20003800000 */
[----:B------:R-:W-:Y:S01]  /*7590*/  ISETP.GT.AND P6, PT, R10, 0x1, PT ;  /* 0x000000010a00780c */ /* 0x000fe20003fc4270 */
[----:B------:R-:W-:Y:S02]  /*75a0*/  IMAD.MOV.U32 R12, RZ, RZ, R16 ;  /* 0x000000ffff0c7224 */ /* 0x000fe400078e0010 */
        /* <DEDUP_REMOVED lines=11> */
.L_x_181:
[----:B------:R-:W-:Y:S05]  /*7660*/  BSYNC B0 ;  /* 0x0000000000007941 */ /* 0x000fea0003800000 */
.L_x_180:
        /* <DEDUP_REMOVED lines=14> */
.L_x_183:
[----:B------:R-:W-:Y:S05]  /*7750*/  BSYNC B0 ;  /* 0x0000000000007941 */ /* 0x000fea0003800000 */
.L_x_182:
        /* <DEDUP_REMOVED lines=14> */
.L_x_185:
[----:B------:R-:W-:Y:S05]  /*7840*/  BSYNC B0 ;  /* 0x0000000000007941 */ /* 0x000fea0003800000 */
.L_x_184:
        /* <DEDUP_REMOVED lines=14> */
.L_x_187:
[----:B------:R-:W-:Y:S05]  /*7930*/  BSYNC B0 ;  /* 0x0000000000007941 */ /* 0x000fea0003800000 */
.L_x_186:
        /* <DEDUP_REMOVED lines=14> */
.L_x_189:
[----:B------:R-:W-:Y:S05]  /*7a20*/  BSYNC B0 ;  /* 0x0000000000007941 */ /* 0x000fea0003800000 */
.L_x_188:
        /* <DEDUP_REMOVED lines=14> */
.L_x_191:
[----:B------:R-:W-:Y:S05]  /*7b10*/  BSYNC B0 ;  /* 0x0000000000007941 */ /* 0x000fea0003800000 */
.L_x_190:
        /* <DEDUP_REMOVED lines=14> */
.L_x_193:
[----:B------:R-:W-:Y:S05]  /*7c00*/  BSYNC B0 ;  /* 0x0000000000007941 */ /* 0x000fea0003800000 */
.L_x_192:
        /* <DEDUP_REMOVED lines=14> */
.L_x_195:
[----:B------:R-:W-:Y:S05]  /*7cf0*/  BSYNC B0 ;  /* 0x0000000000007941 */ /* 0x000fea0003800000 */
.L_x_194:
        /* <DEDUP_REMOVED lines=14> */
.L_x_197:
[----:B------:R-:W-:Y:S05]  /*7de0*/  BSYNC B0 ;  /* 0x0000000000007941 */ /* 0x000fea0003800000 */
.L_x_196:
        /* <DEDUP_REMOVED lines=14> */
.L_x_199:
[----:B------:R-:W-:Y:S05]  /*7ed0*/  BSYNC B0 ;  /* 0x0000000000007941 */ /* 0x000fea0003800000 */
.L_x_198:
        /* <DEDUP_REMOVED lines=14> */
.L_x_201:
[----:B------:R-:W-:Y:S05]  /*7fc0*/  BSYNC B0 ;  /* 0x0000000000007941 */ /* 0x000fea0003800000 */
.L_x_200:
        /* <DEDUP_REMOVED lines=14> */
.L_x_203:
[----:B------:R-:W-:Y:S05]  /*80b0*/  BSYNC B0 ;  /* 0x0000000000007941 */ /* 0x000fea0003800000 */
.L_x_202:
        /* <DEDUP_REMOVED lines=14> */
.L_x_205:
[----:B------:R-:W-:Y:S05]  /*81a0*/  BSYNC B0 ;  /* 0x0000000000007941 */ /* 0x000fea0003800000 */
.L_x_204:
        /* <DEDUP_REMOVED lines=14> */
.L_x_207:
[----:B------:R-:W-:Y:S05]  /*8290*/  BSYNC B0 ;  /* 0x0000000000007941 */ /* 0x000fea0003800000 */
.L_x_206:
        /* <DEDUP_REMOVED lines=14> */
.L_x_209:
[----:B------:R-:W-:Y:S05]  /*8380*/  BSYNC B0 ;  /* 0x0000000000007941 */ /* 0x000fea0003800000 */
.L_x_208:
        /* <DEDUP_REMOVED lines=14> */
.L_x_211:
[----:B------:R-:W-:Y:S05]  /*8470*/  BSYNC B0 ;  /* 0x0000000000007941 */ /* 0x000fea0003800000 */
.L_x_210:
        /* <DEDUP_REMOVED lines=14> */
.L_x_213:
[----:B------:R-:W-:Y:S05]  /*8560*/  BSYNC B0 ;  /* 0x0000000000007941 */ /* 0x000fea0003800000 */
.L_x_212:
[----:B--2--5:R-:W-:Y:S01]  /*8570*/  LOP3.LUT R13, R12, 0xffffe000, RZ, 0xc0, !PT ;  /* 0xffffe0000c0d7812 */ /* 0x024fe200078ec0ff */
[----:B------:R-:W-:Y:S01]  /*8580*/  BSSY B0, `(.L_x_214) ;  /* 0x000000b000007945 */ /* 0x000fe20003800000 */
[----:B------:R-:W-:-:S03]  /*8590*/  ISETP.GT.AND P6, PT, R10, 0x20, PT ;  /* 0x000000200a00780c */ /* 0x000fc60003fc4270 */
[----:B------:R-:W-:-:S04]  /*85a0*/  FMUL R20, R13, R14 ;  /* 0x0000000e0d147220 */ /* 0x000fc80000400000 */
[----:B------:R-:W-:-:S05]  /*85b0*/  FFMA R41, R41, R11, R20 ;  /* 0x0000000b29297223 */ /* 0x000fca0000000014 */
[----:B------:R-:W-:-:S05]  /*85c0*/  F2FP.TF32.F32.PACK_B R41, R41 ;  /* 0x00000029ff29723e */ /* 0x000fca00024050ff */
[----:B------:R2:W-:Y:S01]  /*85d0*/  @P5 STG.E desc[UR14][R26.64], R41 ;  /* 0x000000291a005986 */ /* 0x0005e2000c10190e */
[----:B------:R-:W-:-:S13]  /*85e0*/  ISETP.GT.AND P5, PT, R0, 0xc8, P6 ;  /* 0x000000c80000780c */ /* 0x000fda00037a4270 */
[----:B--2---:R-:W-:Y:S05]  /*85f0*/  @!P5 BRA `(.L_x_215) ;  /* 0x00000000000cd947 */ /* 0x004fea0003800000 */
[----:B------:R-:W-:-:S04]  /*8600*/  IADD3 R12, P6, R8, UR12, RZ ;  /* 0x0000000c080c7c10 */ /* 0x000fc8000ffde0ff */
[----:B------:R-:W-:-:S05]  /*8610*/  IADD3.X R13, R9, UR4, RZ, P6, !PT ;  /* 0x00000004090d7c10 */ /* 0x000fca000b7fe4ff */
[----:B------:R2:W5:Y:S04]  /*8620*/  LDG.E.LTC128B R12, desc[UR14][R12.64] ;  /* 0x0000000e0c0c7981 */ /* 0x000568000c1e1920 */
.L_x_215:
[----:B------:R-:W-:Y:S05]  /*8630*/  BSYNC B0 ;  /* 0x0000000000007941 */ /* 0x000fea0003800000 */
.L_x_214:
        /* <DEDUP_REMOVED lines=12> */
.L_x_217:
[----:B------:R-:W-:Y:S05]  /*8700*/  BSYNC B0 ;  /* 0x0000000000007941 */ /* 0x000fea0003800000 */
.L_x_216:
        /* <DEDUP_REMOVED lines=14> */
.L_x_219:
[----:B------:R-:W-:Y:S05]  /*87f0*/  BSYNC B0 ;  /* 0x0000000000007941 */ /* 0x000fea0003800000 */
.L_x_218:
        /* <DEDUP_REMOVED lines=13> */
.L_x_221:
[----:B------:R-:W-:Y:S05]  /*88d0*/  BSYNC B0 ;  /* 0x0000000000007941 */ /* 0x000fea0003800000 */
.L_x_220:
[----:B--2--5:R-:W-:Y:S01]  /*88e0*/  LOP3.LUT R13, R12, 0xffffe000, RZ, 0xc0, !PT ;  /* 0xffffe0000c0d7812 */ /* 0x024fe200078ec0ff */
[----:B------:R-:W-:Y:S01]  /*88f0*/  BSSY B0, `(.L_x_222) ;  /* 0x000000c000007945 */ /* 0x000fe20003800000 */
[----:B------:R-:W-:-:S03]  /*8900*/  ISETP.GT.AND P6, PT, R10, 0x28, PT ;  /* 0x000000280a00780c */ /* 0x000fc60003fc4270 */
[----:B------:R-:W-:Y:S01]  /*8910*/  FMUL R10, R13, R14 ;  /* 0x0000000e0d0a7220 */ /* 0x000fe20000400000 */
[----:B------:R-:W-:-:S03]  /*8920*/  ISETP.GT.AND P6, PT, R0, 0xc8, P6 ;  /* 0x000000c80000780c */ /* 0x000fc600037c4270 */
[----:B------:R-:W-:Y:S01]  /*8930*/  FFMA R45, R45, R11, R10 ;  /* 0x0000000b2d2d7223 */ /* 0x000fe2000000000a */
[----:B------:R-:W-:-:S04]  /*8940*/  IMAD.MOV.U32 R10, RZ, RZ, R12 ;  /* 0x000000ffff0a7224 */ /* 0x000fc800078e000c */
[----:B------:R-:W-:-:S05]  /*8950*/  F2FP.TF32.F32.PACK_B R45, R45 ;  /* 0x0000002dff2d723e */ /* 0x000fca00024050ff */
[----:B------:R2:W-:Y:S01]  /*8960*/  @P5 STG.E desc[UR14][R18.64], R45 ;  /* 0x0000002d12005986 */ /* 0x0005e2000c10190e */
[----:B------:R-:W-:Y:S05]  /*8970*/  @!P6 BRA `(.L_x_223) ;  /* 0x00000000000ce947 */ /* 0x000fea0003800000 */
[----:B------:R-:W-:-:S04]  /*8980*/  IADD3 R12, P5, R8, UR10, RZ ;  /* 0x0000000a080c7c10 */ /* 0x000fc8000ffbe0ff */
[----:B------:R-:W-:-:S05]  /*8990*/  IADD3.X R13, R9, UR4, RZ, P5, !PT ;  /* 0x00000004090d7c10 */ /* 0x000fca000affe4ff */
[----:B------:R3:W5:Y:S04]  /*89a0*/  LDG.E.LTC128B R10, desc[UR14][R12.64] ;  /* 0x0000000e0c0a7981 */ /* 0x000768000c1e1920 */
.L_x_223:
[----:B------:R-:W-:Y:S05]  /*89b0*/  BSYNC B0 ;  /* 0x0000000000007941 */ /* 0x000fea0003800000 */
.L_x_222:
[----:B---3-5:R-:W-:Y:S01]  /*89c0*/  LOP3.LUT R13, R10, 0xffffe000, RZ, 0xc0, !PT ;  /* 0xffffe0000a0d7812 */ /* 0x028fe200078ec0ff */
[----:B------:R-:W-:Y:S01]  /*89d0*/  BSSY B0, `(.L_x_224) ;  /* 0x000000c000007945 */ /* 0x000fe20003800000 */
[----:B------:R-:W-:Y:S02]  /*89e0*/  IADD3 R12, P5, R6, R101, RZ ;  /* 0x00000065060c7210 */ /* 0x000fe40007fbe0ff */
[----:B------:R-:W-:Y:S01]  /*89f0*/  ISETP.GT.AND P4, PT, R0, 0xc8, P4 ;  /* 0x000000c80000780c */ /* 0x000fe20002784270 */
[----:B------:R-:W-:-:S04]  /*8a00*/  FMUL R13, R13, R14 ;  /* 0x0000000e0d0d7220 */ /* 0x000fc80000400000 */
[----:B------:R-:W-:Y:S01]  /*8a10*/  FFMA R15, R46, R11, R13 ;  /* 0x0000000b2e0f7223 */ /* 0x000fe2000000000d */
[----:B------:R-:W-:-:S04]  /*8a20*/  IMAD.X R13, R7, 0x1, R21, P5 ;  /* 0x00000001070d7824 */ /* 0x000fc800028e0615 */
[----:B------:R-:W-:-:S05]  /*8a30*/  F2FP.TF32.F32.PACK_B R15, R15 ;  /* 0x0000000fff0f723e */ /* 0x000fca00024050ff */
[----:B------:R3:W-:Y:S01]  /*8a40*/  @P6 STG.E desc[UR14][R12.64], R15 ;  /* 0x0000000f0c006986 */ /* 0x0007e2000c10190e */
[----:B------:R-:W-:Y:S05]  /*8a50*/  @!P4 BRA `(.L_x_225) ;  /* 0x00000000000cc947 */ /* 0x000fea0003800000 */
[----:B---3--:R-:W-:-:S04]  /*8a60*/  IADD3 R12, P5, R8, UR9, RZ ;  /* 0x00000009080c7c10 */ /* 0x008fc8000ffbe0ff */
[----:B------:R-:W-:-:S05]  /*8a70*/  IADD3.X R13, R9, UR4, RZ, P5, !PT ;  /* 0x00000004090d7c10 */ /* 0x000fca000affe4ff */
[----:B------:R4:W5:Y:S04]  /*8a80*/  LDG.E.LTC128B R10, desc[UR14][R12.64] ;  /* 0x0000000e0c0a7981 */ /* 0x000968000c1e1920 */
.L_x_225:
[----:B------:R-:W-:Y:S05]  /*8a90*/  BSYNC B0 ;  /* 0x0000000000007941 */ /* 0x000fea0003800000 */
.L_x_224:
[----:B---345:R-:W-:Y:S01]  /*8aa0*/  LOP3.LUT R13, R10, 0xffffe000, RZ, 0xc0, !PT ;  /* 0xffffe0000a0d7812 */ /* 0x038fe200078ec0ff */
[----:B------:R-:W-:Y:S01]  /*8ab0*/  BSSY B0, `(.L_x_226) ;  /* 0x000000c000007945 */ /* 0x000fe20003800000 */
[----:B------:R-:W-:Y:S02]  /*8ac0*/  IADD3 R12, P6, R6, R103, RZ ;  /* 0x00000067060c7210 */ /* 0x000fe40007fde0ff */
[----:B------:R-:W-:Y:S01]  /*8ad0*/  ISETP.GT.AND P5, PT, R0, 0xc0, P3 ;  /* 0x000000c00000780c */ /* 0x000fe20001fa4270 */
[----:B------:R-:W-:Y:S02]  /*8ae0*/  FMUL R16, R13, R14 ;  /* 0x0000000e0d107220 */ /* 0x000fe40000400000 */
[----:B------:R-:W-:Y:S02]  /*8af0*/  IMAD.X R13, R7, 0x1, R21, P6 ;  /* 0x00000001070d7824 */ /* 0x000fe400030e0615 */
[----:B------:R-:W-:-:S05]  /*8b00*/  FFMA R47, R47, R11, R16 ;  /* 0x0000000b2f2f7223 */ /* 0x000fca0000000010 */
[----:B------:R-:W-:-:S05]  /*8b10*/  F2FP.TF32.F32.PACK_B R47, R47 ;  /* 0x0000002fff2f723e */ /* 0x000fca00024050ff */
[----:B------:R3:W-:Y:S01]  /*8b20*/  @P4 STG.E desc[UR14][R12.64], R47 ;  /* 0x0000002f0c004986 */ /* 0x0007e2000c10190e */
[----:B------:R-:W-:Y:S05]  /*8b30*/  @!P5 BRA `(.L_x_227) ;  /* 0x00000000000cd947 */ /* 0x000fea0003800000 */
[----:B---3--:R-:W-:-:S04]  /*8b40*/  IADD3 R12, P4, R4, UR8, RZ ;  /* 0x00000008040c7c10 */ /* 0x008fc8000ff9e0ff */
[----:B------:R-:W-:-:S05]  /*8b50*/  IADD3.X R13, R5, UR4, RZ, P4, !PT ;  /* 0x00000004050d7c10 */ /* 0x000fca000a7fe4ff */
[----:B------:R4:W5:Y:S04]  /*8b60*/  LDG.E.LTC128B R10, desc[UR14][R12.64] ;  /* 0x0000000e0c0a7981 */ /* 0x000968000c1e1920 */
.L_x_227:
[----:B------:R-:W-:Y:S05]  /*8b70*/  BSYNC B0 ;  /* 0x0000000000007941 */ /* 0x000fea0003800000 */
.L_x_226:
[----:B---345:R-:W-:Y:S01]  /*8b80*/  LOP3.LUT R13, R10, 0xffffe000, RZ, 0xc0, !PT ;  /* 0xffffe0000a0d7812 */ /* 0x038fe200078ec0ff */
        /* <DEDUP_REMOVED lines=12> */
.L_x_229:
[----:B------:R-:W-:Y:S05]  /*8c50*/  BSYNC B0 ;  /* 0x0000000000007941 */ /* 0x000fea0003800000 */
.L_x_228:
        /* <DEDUP_REMOVED lines=13> */
.L_x_231:
[----:B------:R-:W-:Y:S05]  /*8d30*/  BSYNC B0 ;  /* 0x0000000000007941 */ /* 0x000fea0003800000 */
.L_x_230:
        /* <DEDUP_REMOVED lines=13> */
.L_x_233:
[----:B------:R-:W-:Y:S05]  /*8e10*/  BSYNC B0 ;  /* 0x0000000000007941 */ /* 0x000fea0003800000 */
.L_x_232:
        /* <DEDUP_REMOVED lines=13> */
.L_x_235:
[----:B------:R-:W-:Y:S05]  /*8ef0*/  BSYNC B0 ;  /* 0x0000000000007941 */ /* 0x000fea0003800000 */
.L_x_234:
[----:B---345:R-:W-:Y:S01]  /*8f00*/  LOP3.LUT R13, R10, 0xffffe000, RZ, 0xc0, !PT ;  /* 0xffffe0000a0d7812 */ /* 0x038fe200078ec0ff */
[----:B------:R-:W-:Y:S01]  /*8f10*/  BSSY B0, `(.L_x_236) ;  /* 0x000000c000007945 */ /* 0x000fe20003800000 */
[----:B------:R-:W-:Y:S02]  /*8f20*/  IADD3 R12, P4, R2, R109, RZ ;  /* 0x0000006d020c7210 */ /* 0x000fe40007f9e0ff */
[----:B------:R-:W-:Y:S01]  /*8f30*/  ISETP.GT.AND P2, PT, R0, 0xc0, P0 ;  /* 0x000000c00000780c */ /* 0x000fe20000744270 */
[----:B------:R-:W-:-:S04]  /*8f40*/  FMUL R13, R13, R14 ;  /* 0x0000000e0d0d7220 */ /* 0x000fc80000400000 */
[----:B------:R-:W-:Y:S01]  /*8f50*/  FFMA R15, R52, R11, R13 ;  /* 0x0000000b340f7223 */ /* 0x000fe2000000000d */
[----:B------:R-:W-:Y:S01]  /*8f60*/  IMAD.X R13, R3, 0x1, R21, P4 ;  /* 0x00000001030d7824 */ /* 0x000fe200020e0615 */
[----:B-1----:R-:W-:-:S03]  /*8f70*/  IADD3 R4, P4, R4, UR5, RZ ;  /* 0x0000000504047c10 */ /* 0x002fc6000ff9e0ff */
[----:B------:R-:W-:Y:S02]  /*8f80*/  F2FP.TF32.F32.PACK_B R15, R15 ;  /* 0x0000000fff0f723e */ /* 0x000fe400024050ff */
[----:B------:R-:W-:-:S03]  /*8f90*/  IADD3.X R5, R5, UR4, RZ, P4, !PT ;  /* 0x0000000405057c10 */ /* 0x000fc6000a7fe4ff */
[----:B------:R1:W-:Y:S01]  /*8fa0*/  @P3 STG.E desc[UR14][R12.64], R15 ;  /* 0x0000000f0c003986 */ /* 0x0003e2000c10190e */
[----:B------:R-:W-:Y:S05]  /*8fb0*/  @!P2 BRA `(.L_x_237) ;  /* 0x000000000004a947 */ /* 0x000fea0003800000 */
[----:B------:R3:W5:Y:S02]  /*8fc0*/  LDG.E.LTC128B R10, desc[UR14][R4.64] ;  /* 0x0000000e040a7981 */ /* 0x000764000c1e1920 */
.L_x_237:
[----:B------:R-:W-:Y:S05]  /*8fd0*/  BSYNC B0 ;  /* 0x0000000000007941 */ /* 0x000fea0003800000 */
.L_x_236:
[----:B---3-5:R-:W-:Y:S01]  /*8fe0*/  LOP3.LUT R5, R10, 0xffffe000, RZ, 0xc0, !PT ;  /* 0xffffe0000a057812 */ /* 0x028fe200078ec0ff */
        /* <DEDUP_REMOVED lines=12> */
.L_x_239:
[----:B------:R-:W-:Y:S05]  /*90b0*/  BSYNC B0 ;  /* 0x0000000000007941 */ /* 0x000fea0003800000 */
.L_x_238:
[----:B---345:R-:W-:Y:S01]  /*90c0*/  LOP3.LUT R3, R10, 0xffffe000, RZ, 0xc0, !PT ;  /* 0xffffe0000a037812 */ /* 0x038fe200078ec0ff */
[----:B------:R-:W-:Y:S01]  /*90d0*/  BSSY B0, `(.L_x_240) ;  /* 0x000000c000007945 */ /* 0x000fe20003800000 */
[----:B------:R-:W-:Y:S02]  /*90e0*/  IADD3 R2, P2, R6, R109, RZ ;  /* 0x0000006d06027210 */ /* 0x000fe40007f5e0ff */
[----:B------:R-:W-:Y:S01]  /*90f0*/  ISETP.GT.AND P0, PT, R0, 0xc8, P0 ;  /* 0x000000c80000780c */ /* 0x000fe20000704270 */
[----:B------:R-:W-:-:S04]  /*9100*/  FMUL R3, R3, R14 ;  /* 0x0000000e03037220 */ /* 0x000fc80000400000 */
[----:B-1----:R-:W-:Y:S01]  /*9110*/  FFMA R13, R54, R11, R3 ;  /* 0x0000000b360d7223 */ /* 0x002fe20000000003 */
[----:B------:R-:W-:Y:S01]  /*9120*/  IMAD.X R3, R7, 0x1, R21, P2 ;  /* 0x0000000107037824 */ /* 0x000fe200010e0615 */
[----:B------:R-:W-:-:S03]  /*9130*/  IADD3 R4, P2, R8, UR5, RZ ;  /* 0x0000000508047c10 */ /* 0x000fc6000ff5e0ff */
[----:B------:R-:W-:Y:S02]  /*9140*/  F2FP.TF32.F32.PACK_B R13, R13 ;  /* 0x0000000dff0d723e */ /* 0x000fe400024050ff */
[----:B------:R-:W-:-:S03]  /*9150*/  IADD3.X R5, R9, UR4, RZ, P2, !PT ;  /* 0x0000000409057c10 */ /* 0x000fc600097fe4ff */
[----:B------:R1:W-:Y:S01]  /*9160*/  @P1 STG.E desc[UR14][R2.64], R13 ;  /* 0x0000000d02001986 */ /* 0x0003e2000c10190e */
[----:B------:R-:W-:Y:S05]  /*9170*/  @!P0 BRA `(.L_x_241) ;  /* 0x0000000000048947 */ /* 0x000fea0003800000 */
[----:B------:R3:W5:Y:S02]  /*9180*/  LDG.E.LTC128B R10, desc[UR14][R4.64] ;  /* 0x0000000e040a7981 */ /* 0x000764000c1e1920 */
.L_x_241:
[----:B------:R-:W-:Y:S05]  /*9190*/  BSYNC B0 ;  /* 0x0000000000007941 */ /* 0x000fea0003800000 */
.L_x_240:
[----:B-1---5:R-:W-:Y:S02]  /*91a0*/  LOP3.LUT R3, R10, 0xffffe000, RZ, 0xc0, !PT ;  /* 0xffffe0000a037812 */ /* 0x022fe400078ec0ff */
[----:B------:R-:W-:-:S03]  /*91b0*/  IADD3 R2, P1, R6, R111, RZ ;  /* 0x0000006f06027210 */ /* 0x000fc60007f3e0ff */
[----:B------:R-:W-:Y:S02]  /*91c0*/  FMUL R14, R3, R14 ;  /* 0x0000000e030e7220 */ /* 0x000fe40000400000 */
[----:B------:R-:W-:Y:S02]  /*91d0*/  IMAD.X R3, R7, 0x1, R21, P1 ;  /* 0x0000000107037824 */ /* 0x000fe400008e0615 */
[----:B------:R-:W-:Y:S01]  /*91e0*/  FFMA R14, R55, R11, R14 ;  /* 0x0000000b370e7223 */ /* 0x000fe2000000000e */
[----:B------:R-:W-:Y:S06]  /*91f0*/  @!P0 EXIT ;  /* 0x000000000000894d */ /* 0x000fec0003800000 */
[----:B---3--:R-:W-:-:S05]  /*9200*/  F2FP.TF32.F32.PACK_B R5, R14 ;  /* 0x0000000eff05723e */ /* 0x008fca00024050ff */
[----:B------:R-:W-:Y:S01]  /*9210*/  STG.E desc[UR14][R2.64], R5 ;  /* 0x0000000502007986 */ /* 0x000fe2000c10190e */
[----:B------:R-:W-:Y:S05]  /*9220*/  EXIT ;  /* 0x000000000000794d */ /* 0x000fea0003800000 */
.L_x_21:
[----:B------:R-:W-:Y:S01]  /*9230*/  ULDC.64 UR4, c[0x0][0x650] ;  /* 0x0001940000047ab9 */ /* 0x000fe20000000a00 */
[-C--:B------:R-:W-:Y:S01]  /*9240*/  FMUL R7, R120, R11.reuse ;  /* 0x0000000b78077220 */ /* 0x080fe20000400000 */
[----:B------:R-:W-:Y:S01]  /*9250*/  LEA R2, P2, R16, UR4, 0x2 ;  /* 0x0000000410027c11 */ /* 0x000fe2000f8410ff */
[-C--:B------:R-:W-:Y:S01]  /*9260*/  FMUL R121, R121, R11.reuse ;  /* 0x0000000b79797220 */ /* 0x080fe20000400000 */
[----:B------:R-:W-:Y:S01]  /*9270*/  ISETP.GT.AND P3, PT, R10, 0x1, PT ;  /* 0x000000010a00780c */ /* 0x000fe20003f64270 */
[-C--:B------:R-:W-:Y:S01]  /*9280*/  FMUL R9, R122, R11.reuse ;  /* 0x0000000b7a097220 */ /* 0x080fe20000400000 */
[----:B------:R-:W-:Y:S01]  /*9290*/  LEA.HI.X R3, R16, UR5, R19, 0x2, P2 ;  /* 0x0000000510037c11 */ /* 0x000fe200090f1413 */
[----:B------:R-:W-:Y:S01]  /*92a0*/  FMUL R123, R123, R11 ;  /* 0x0000000b7b7b7220 */ /* 0x000fe20000400000 */
[----:B------:R-:W-:Y:S01]  /*92b0*/  F2FP.TF32.F32.PACK_B R7, R7 ;  /* 0x00000007ff07723e */ /* 0x000fe200024050ff */
[-C--:B------:R-:W-:Y:S01]  /*92c0*/  FMUL R125, R125, R11.reuse ;  /* 0x0000000b7d7d7220 */ /* 0x080fe20000400000 */
[----:B------:R-:W-:Y:S01]  /*92d0*/  ISETP.GT.AND P4, PT, R10, RZ, PT ;  /* 0x000000ff0a00720c */ /* 0x000fe20003f84270 */
[-C--:B------:R-:W-:Y:S01]  /*92e0*/  FMUL R127, R127, R11.reuse ;  /* 0x0000000b7f7f7220 */ /* 0x080fe20000400000 */
[C---:B------:R-:W-:Y:S01]  /*92f0*/  ISETP.GT.AND P1, PT, R0.reuse, RZ, P3 ;  /* 0x000000ff0000720c */ /* 0x040fe20001f24270 */
[----:B------:R0:W-:Y:S01]  /*9300*/  @P0 STG.E desc[UR14][R2.64], R7 ;  /* 0x0000000702000986 */ /* 0x0001e2000c10190e */
[C---:B------:R-:W-:Y:S01]  /*9310*/  ISETP.GT.AND P2, PT, R0.reuse, 0x8, P4 ;  /* 0x000000080000780c */ /* 0x040fe20002744270 */
[-C--:B------:R-:W-:Y:S01]  /*9320*/  FMUL R129, R129, R11.reuse ;  /* 0x0000000b81817220 */ /* 0x080fe20000400000 */
[----:B------:R-:W-:Y:S01]  /*9330*/  ISETP.GT.AND P0, PT, R0, 0x8, P3 ;  /* 0x000000080000780c */ /* 0x000fe20001f04270 */
[-C--:B----4-:R-:W-:Y:S01]  /*9340*/  FMUL R15, R130, R11.reuse ;  /* 0x0000000b820f7220 */ /* 0x090fe20000400000 */
[----:B------:R-:W-:Y:S01]  /*9350*/  SHF.L.U64.HI R5, R13, 0x2, R12 ;  /* 0x000000020d057819 */ /* 0x000fe2000001020c */
[-C--:B------:R-:W-:Y:S01]  /*9360*/  FMUL R131, R131, R11.reuse ;  /* 0x0000000b83837220 */ /* 0x080fe20000400000 */
[-C--:B------:R-:W-:Y:S01]  /*9370*/  LEA R4, P3, R13, R2.reuse, 0x2 ;  /* 0x000000020d047211 */ /* 0x080fe200078610ff */
[----:B------:R-:W-:Y:S01]  /*9380*/  FMUL R13, R126, R11 ;  /* 0x0000000b7e0d7220 */ /* 0x000fe20000400000 */
[----:B------:R-:W-:Y:S01]  /*9390*/  F2FP.TF32.F32.PACK_B R121, R121 ;  /* 0x00000079ff79723e */ /* 0x000fe200024050ff */
[----:B------:R-:W-:Y:S01]  /*93a0*/  FMUL R17, R132, R11 ;  /* 0x0000000b84117220 */ /* 0x000fe20000400000 */
[----:B------:R-:W-:Y:S01]  /*93b0*/  F2FP.TF32.F32.PACK_B R9, R9 ;  /* 0x00000009ff09723e */ /* 0x000fe200024050ff */
[----:B------:R-:W-:Y:S01]  /*93c0*/  IMAD.X R5, R5, 0x1, R3, P3 ;  /* 0x0000000105057824 */ /* 0x000fe200018e0603 */
[----:B------:R-:W-:Y:S01]  /*93d0*/  ISETP.GT.AND P5, PT, R10, 0x8, PT ;  /* 0x000000080a00780c */ /* 0x000fe20003fa4270 */
[----:B------:R-:W-:Y:S01]  /*93e0*/  @P1 STG.E desc[UR14][R2.64+0x4], R121 ;  /* 0x0000047902001986 */ /* 0x000fe2000c10190e */
[----:B------:R-:W-:Y:S01]  /*93f0*/  F2FP.TF32.F32.PACK_B R123, R123 ;  /* 0x0000007bff7b723e */ /* 0x000fe200024050ff */
[-C--:B0-----:R-:W-:Y:S01]  /*9400*/  FMUL R7, R124, R11.reuse ;  /* 0x0000000b7c077220 */ /* 0x081fe20000400000 */
[----:B------:R-:W-:Y:S01]  /*9410*/  ISETP.GT.AND P4, PT, R10, 0x9, PT ;  /* 0x000000090a00780c */ /* 0x000fe20003f84270 */
[----:B------:R0:W-:Y:S01]  /*9420*/  @P2 STG.E desc[UR14][R4.64], R9 ;  /* 0x0000000904002986 */ /* 0x0001e2000c10190e */
[C---:B------:R-:W-:Y:S01]  /*9430*/  ISETP.GT.AND P1, PT, R0.reuse, RZ, P5 ;  /* 0x000000ff0000720c */ /* 0x040fe20002f24270 */
[-C--:B------:R-:W-:Y:S01]  /*9440*/  FMUL R133, R133, R11.reuse ;  /* 0x0000000b85857220 */ /* 0x080fe20000400000 */
[C---:B------:R-:W-:Y:S01]  /*9450*/  ISETP.GT.AND P2, PT, R0.reuse, RZ, P4 ;  /* 0x000000ff0000720c */ /* 0x040fe20002744270 */
[----:B------:R-:W-:Y:S01]  /*9460*/  @P0 STG.E desc[UR14][R4.64+0x4], R123 ;  /* 0x0000047b04000986 */ /* 0x000fe2000c10190e */
[----:B------:R-:W-:Y:S01]  /*9470*/  ISETP.GT.AND P0, PT, R0, 0x8, P5 ;  /* 0x000000080000780c */ /* 0x000fe20002f04270 */
[----:B------:R-:W-:Y:S01]  /*9480*/  FMUL R19, R134, R11 ;  /* 0x0000000b86137220 */ /* 0x000fe20000400000 */
[----:B------:R-:W-:Y:S01]  /*9490*/  F2FP.TF32.F32.PACK_B R7, R7 ;  /* 0x00000007ff07723e */ /* 0x000fe200024050ff */
[----:B------:R-:W-:Y:S01]  /*94a0*/  FMUL R135, R135, R11 ;  /* 0x0000000b87877220 */ /* 0x000fe20000400000 */
[----:B------:R-:W-:Y:S01]  /*94b0*/  F2FP.TF32.F32.PACK_B R125, R125 ;  /* 0x0000007dff7d723e */ /* 0x000fe200024050ff */
[----:B------:R-:W-:Y:S01]  /*94c0*/  FMUL R137, R137, R11 ;  /* 0x0000000b89897220 */ /* 0x000fe20000400000 */
[----:B------:R-:W-:Y:S01]  /*94d0*/  F2FP.TF32.F32.PACK_B R13, R13 ;  /* 0x0000000dff0d723e */ /* 0x000fe200024050ff */
[-C--:B0-----:R-:W-:Y:S01]  /*94e0*/  FMUL R9, R128, R11.reuse ;  /* 0x0000000b80097220 */ /* 0x081fe20000400000 */
[----:B------:R-:W-:Y:S01]  /*94f0*/  ISETP.GT.AND P3, PT, R10, 0x10, PT ;  /* 0x000000100a00780c */ /* 0x000fe20003f64270 */
[----:B------:R-:W-:Y:S01]  /*9500*/  @P1 STG.E desc[UR14][R2.64+0x20], R7 ;  /* 0x0000200702001986 */ /* 0x000fe2000c10190e */
[----:B------:R-:W-:Y:S01]  /*9510*/  ISETP.GT.AND P1, PT, R0, 0x8, P4 ;  /* 0x000000080000780c */ /* 0x000fe20002724270 */
[----:B------:R-:W-:Y:S01]  /*9520*/  FMUL R139, R139, R11 ;  /* 0x0000000b8b8b7220 */ /* 0x000fe20000400000 */
[----:B------:R-:W-:Y:S01]  /*9530*/  F2FP.TF32.F32.PACK_B R127, R127 ;  /* 0x0000007fff7f723e */ /* 0x000fe200024050ff */
[----:B------:R-:W-:Y:S01]  /*9540*/  @P2 STG.E desc[UR14][R2.64+0x24], R125 ;  /* 0x0000247d02002986 */ /* 0x000fe2000c10190e */
[----:B------:R-:W-:Y:S01]  /*9550*/  F2FP.TF32.F32.PACK_B R9, R9 ;  /* 0x00000009ff09723e */ /* 0x000fe200024050ff */
[-C--:B------:R-:W-:Y:S01]  /*9560*/  FMUL R141, R141, R11.reuse ;  /* 0x0000000b8d8d7220 */ /* 0x080fe20000400000 */
[----:B------:R-:W-:Y:S01]  /*9570*/  ISETP.GT.AND P2, PT, R10, 0x11, PT ;  /* 0x000000110a00780c */ /* 0x000fe20003f44270 */
[----:B------:R-:W-:Y:S01]  /*9580*/  @P0 STG.E desc[UR14][R4.64+0x20], R13 ;  /* 0x0000200d04000986 */ /* 0x000fe2000c10190e */
[----:B------:R-:W-:Y:S01]  /*9590*/  ISETP.GT.AND P0, PT, R0, RZ, P3 ;  /* 0x000000ff0000720c */ /* 0x000fe20001f04270 */
[----:B------:R-:W-:Y:S01]  /*95a0*/  FMUL R143, R143, R11 ;  /* 0x0000000b8f8f7220 */ /* 0x000fe20000400000 */
[----:B------:R-:W-:Y:S01]  /*95b0*/  F2FP.TF32.F32.PACK_B R129, R129 ;  /* 0x00000081ff81723e */ /* 0x000fe200024050ff */
[----:B------:R-:W-:Y:S01]  /*95c0*/  FMUL R145, R145, R11 ;  /* 0x0000000b91917220 */ /* 0x000fe20000400000 */
[----:B------:R-:W-:Y:S01]  /*95d0*/  F2FP.TF32.F32.PACK_B R15, R15 ;  /* 0x0000000fff0f723e */ /* 0x000fe200024050ff */
[----:B------:R-:W-:Y:S01]  /*95e0*/  @P1 STG.E desc[UR14][R4.64+0x24], R127 ;  /* 0x0000247f04001986 */ /* 0x000fe2000c10190e */
[----:B------:R-:W-:Y:S01]  /*95f0*/  F2FP.TF32.F32.PACK_B R131, R131 ;  /* 0x00000083ff83723e */ /* 0x000fe200024050ff */
[-C--:B------:R-:W-:Y:S01]  /*9600*/  FMUL R147, R147, R11.reuse ;  /* 0x0000000b93937220 */ /* 0x080fe20000400000 */
[----:B------:R-:W-:Y:S01]  /*9610*/  SHF.L.U64.HI R21, R20, 0x8, R21 ;  /* 0x0000000814157819 */ /* 0x000fe20000010215 */
[----:B------:R-:W-:Y:S01]  /*9620*/  FMUL R149, R149, R11 ;  /* 0x0000000b95957220 */ /* 0x000fe20000400000 */
[----:B------:R-:W-:Y:S01]  /*9630*/  F2FP.TF32.F32.PACK_B R17, R17 ;  /* 0x00000011ff11723e */ /* 0x000fe200024050ff */
[-C--:B------:R-:W-:Y:S01]  /*9640*/  FMUL R23, R150, R11.reuse ;  /* 0x0000000b96177220 */ /* 0x080fe20000400000 */
[----:B------:R-:W-:Y:S01]  /*9650*/  ISETP.GT.AND P1, PT, R10, 0x19, PT ;  /* 0x000000190a00780c */ /* 0x000fe20003f24270 */
[----:B------:R0:W-:Y:S01]  /*9660*/  @P0 STG.E desc[UR14][R2.64+0x40], R9 ;  /* 0x0000400902000986 */ /* 0x0001e2000c10190e */
[----:B------:R-:W-:Y:S01]  /*9670*/  ISETP.GT.AND P0, PT, R0, RZ, P2 ;  /* 0x000000ff0000720c */ /* 0x000fe20001704270 */
[----:B------:R-:W-:Y:S01]  /*9680*/  FMUL R151, R151, R11 ;  /* 0x0000000b97977220 */ /* 0x000fe20000400000 */
[----:B------:R-:W-:Y:S01]  /*9690*/  F2FP.TF32.F32.PACK_B R133, R133 ;  /* 0x00000085ff85723e */ /* 0x000fe200024050ff */
        /* <DEDUP_REMOVED lines=8> */
[----:B0-----:R-:W-:Y:S01]  /*9720*/  IMAD.SHL.U32 R9, R20, 0x100, RZ ;  /* 0x0000010014097824 */ /* 0x001fe200078e00ff */
[----:B------:R-:W-:Y:S01]  /*9730*/  ISETP.GT.AND P5, PT, R10, 0x28, PT ;  /* 0x000000280a00780c */ /* 0x000fe20003fa4270 */
[----:B------:R0:W-:Y:S01]  /*9740*/  @P0 STG.E desc[UR14][R2.64+0x44], R129 ;  /* 0x0000448102000986 */ /* 0x0001e2000c10190e */
[----:B------:R-:W-:Y:S01]  /*9750*/  ISETP.GT.AND P0, PT, R0, 0x8, P3 ;  /* 0x000000080000780c */ /* 0x000fe20001f04270 */
[-C--:B------:R-:W-:Y:S01]  /*9760*/  FMUL R99, R99, R11.reuse ;  /* 0x0000000b63637220 */ /* 0x080fe20000400000 */
[----:B------:R-:W-:Y:S01]  /*9770*/  LOP3.LUT R13, R9, 0x4, RZ, 0xfc, !PT ;  /* 0x00000004090d7812 */ /* 0x000fe200078efcff */
[-C--:B------:R-:W-:Y:S01]  /*9780*/  FMUL R103, R103, R11.reuse ;  /* 0x0000000b67677220 */ /* 0x080fe20000400000 */
[C---:B------:R-:W-:Y:S01]  /*9790*/  ISETP.GT.AND P4, PT, R10.reuse, 0x29, PT ;  /* 0x000000290a00780c */ /* 0x040fe20003f84270 */
[----:B------:R-:W-:Y:S01]  /*97a0*/  FMUL R107, R107, R11 ;  /* 0x0000000b6b6b7220 */ /* 0x000fe20000400000 */
[----:B------:R-:W-:Y:S01]  /*97b0*/  F2FP.TF32.F32.PACK_B R141, R141 ;  /* 0x0000008dff8d723e */ /* 0x000fe200024050ff */
[----:B------:R-:W-:Y:S01]  /*97c0*/  FMUL R111, R111, R11 ;  /* 0x0000000b6f6f7220 */ /* 0x000fe20000400000 */
[----:B------:R-:W-:Y:S01]  /*97d0*/  F2FP.TF32.F32.PACK_B R143, R143 ;  /* 0x0000008fff8f723e */ /* 0x000fe200024050ff */
[-C--:B------:R-:W-:Y:S01]  /*97e0*/  FMUL R113, R113, R11.reuse ;  /* 0x0000000b71717220 */ /* 0x080fe20000400000 */
[----:B------:R-:W-:Y:S01]  /*97f0*/  ISETP.GT.AND P3, PT, R10, 0x30, PT ;  /* 0x000000300a00780c */ /* 0x000fe20003f64270 */
[----:B0-----:R-:W-:Y:S01]  /*9800*/  FMUL R129, R90, R11 ;  /* 0x0000000b5a817220 */ /* 0x001fe20000400000 */
[----:B------:R-:W-:Y:S01]  /*9810*/  F2FP.TF32.F32.PACK_B R145, R145 ;  /* 0x00000091ff91723e */ /* 0x000fe200024050ff */
[----:B------:R0:W-:Y:S01]  /*9820*/  @P0 STG.E desc[UR14][R4.64+0x40], R15 ;  /* 0x0000400f04000986 */ /* 0x0001e2000c10190e */
[----:B------:R-:W-:Y:S01]  /*9830*/  ISETP.GT.AND P0, PT, R0, 0x8, P2 ;  /* 0x000000080000780c */ /* 0x000fe20001704270 */
[-C--:B------:R-:W-:Y:S01]  /*9840*/  FMUL R115, R115, R11.reuse ;  /* 0x0000000b73737220 */ /* 0x080fe20000400000 */
[----:B------:R-:W-:Y:S01]  /*9850*/  ISETP.GT.AND P2, PT, R10, 0x18, PT ;  /* 0x000000180a00780c */ /* 0x000fe20003f44270 */
        /* <DEDUP_REMOVED lines=10> */
[----:B------:R1:W-:Y:S01]  /*9900*/  @P0 STG.E desc[UR14][R4.64+0x44], R131 ;  /* 0x0000448304000986 */ /* 0x0003e2000c10190e */
[-C--:B------:R-:W-:Y:S01]  /*9910*/  IADD3 R6, P0, R9, R2.reuse, RZ ;  /* 0x0000000209067210 */ /* 0x080fe20007f1e0ff */
[----:B------:R-:W-:Y:S01]  /*9920*/  FMUL R69, R69, R11 ;  /* 0x0000000b45457220 */ /* 0x000fe20000400000 */
[----:B------:R-:W-:Y:S01]  /*9930*/  F2FP.TF32.F32.PACK_B R89, R89 ;  /* 0x00000059ff59723e */ /* 0x000fe200024050ff */
[----:B------:R-:W-:Y:S01]  /*9940*/  FMUL R71, R71, R11 ;  /* 0x0000000b47477220 */ /* 0x000fe20000400000 */
[----:B------:R-:W-:Y:S01]  /*9950*/  F2FP.TF32.F32.PACK_B R129, R129 ;  /* 0x00000081ff81723e */ /* 0x000fe200024050ff */
[--C-:B------:R-:W-:Y:S01]  /*9960*/  IMAD.X R7, R21, 0x1, R3.reuse, P0 ;  /* 0x0000000115077824 */ /* 0x100fe200000e0603 */
[----:B------:R-:W-:Y:S01]  /*9970*/  IADD3 R14, P0, R13, R2, RZ ;  /* 0x000000020d0e7210 */ /* 0x000fe20007f1e0ff */
[----:B------:R-:W-:Y:S01]  /*9980*/  FMUL R73, R73, R11 ;  /* 0x0000000b49497220 */ /* 0x000fe20000400000 */
[----:B------:R-:W-:Y:S01]  /*9990*/  F2FP.TF32.F32.PACK_B R91, R91 ;  /* 0x0000005bff5b723e */ /* 0x000fe200024050ff */
[----:B------:R-:W-:Y:S01]  /*99a0*/  FMUL R75, R75, R11 ;  /* 0x0000000b4b4b7220 */ /* 0x000fe20000400000 */
[----:B------:R-:W-:Y:S01]  /*99b0*/  F2FP.TF32.F32.PACK_B R95, R95 ;  /* 0x0000005fff5f723e */ /* 0x000fe200024050ff */
[----:B0-----:R-:W-:Y:S01]  /*99c0*/  IMAD.X R15, R21, 0x1, R3, P0 ;  /* 0x00000001150f7824 */ /* 0x001fe200000e0603 */
[----:B------:R-:W-:Y:S01]  /*99d0*/  ISETP.GT.AND P0, PT, R0, RZ, P2 ;  /* 0x000000ff0000720c */ /* 0x000fe20001704270 */
[----:B-1----:R-:W-:Y:S01]  /*99e0*/  FMUL R131, R92, R11 ;  /* 0x0000000b5c837220 */ /* 0x002fe20000400000 */
        /* <DEDUP_REMOVED lines=53> */
[----:B------:R-:W-:Y:S01]  /*9d40*/  @P0 STG.E desc[UR14][R4.64+0x64], R135 ;  /* 0x0000648704000986 */ /* 0x000fe2000c10190e */
[----:B------:R-:W-:Y:S01]  /*9d50*/  ISETP.GT.AND P0, PT, R0, RZ, P2 ;  /* 0x000000ff0000720c */ /* 0x000fe20001704270 */
[----:B------:R-:W-:Y:S01]  /*9d60*/  FMUL R53, R53, R11 ;  /* 0x0000000b35357220 */ /* 0x000fe20000400000 */
[----:B------:R-:W-:Y:S01]  /*9d70*/  F2FP.TF32.F32.PACK_B R19, R19 ;  /* 0x00000013ff13723e */ /* 0x000fe200024050ff */
[----:B------:R-:W-:Y:S01]  /*9d80*/  FMUL R55, R55, R11 ;  /* 0x0000000b37377220 */ /* 0x000fe20000400000 */
[----:B------:R-:W-:-:S02]  /*9d90*/  F2FP.TF32.F32.PACK_B R85, R85 ;  /* 0x00000055ff55723e */ /* 0x000fc400024050ff */
[----:B------:R-:W-:Y:S02]  /*9da0*/  F2FP.TF32.F32.PACK_B R87, R87 ;  /* 0x00000057ff57723e */ /* 0x000fe400024050ff */
[----:B------:R-:W-:Y:S02]  /*9db0*/  F2FP.TF32.F32.PACK_B R25, R25 ;  /* 0x00000019ff19723e */ /* 0x000fe400024050ff */
[----:B------:R-:W-:Y:S02]  /*9dc0*/  F2FP.TF32.F32.PACK_B R27, R27 ;  /* 0x0000001bff1b723e */ /* 0x000fe400024050ff */
[----:B------:R-:W-:Y:S01]  /*9dd0*/  F2FP.TF32.F32.PACK_B R29, R29 ;  /* 0x0000001dff1d723e */ /* 0x000fe200024050ff */
[----:B------:R0:W-:Y:S01]  /*9de0*/  @P0 STG.E desc[UR14][R2.64+0x80], R17 ;  /* 0x0000801102000986 */ /* 0x0001e2000c10190e */
[----:B------:R-:W-:Y:S02]  /*9df0*/  ISETP.GT.AND P0, PT, R0, RZ, P1 ;  /* 0x000000ff0000720c */ /* 0x000fe40000f04270 */
[----:B------:R-:W-:-:S02]  /*9e00*/  F2FP.TF32.F32.PACK_B R31, R31 ;  /* 0x0000001fff1f723e */ /* 0x000fc400024050ff */
[----:B------:R-:W-:Y:S02]  /*9e10*/  F2FP.TF32.F32.PACK_B R33, R33 ;  /* 0x00000021ff21723e */ /* 0x000fe400024050ff */
[----:B------:R-:W-:Y:S02]  /*9e20*/  F2FP.TF32.F32.PACK_B R35, R35 ;  /* 0x00000023ff23723e */ /* 0x000fe400024050ff */
[----:B------:R-:W-:Y:S02]  /*9e30*/  F2FP.TF32.F32.PACK_B R37, R37 ;  /* 0x00000025ff25723e */ /* 0x000fe400024050ff */
[----:B------:R-:W-:Y:S01]  /*9e40*/  F2FP.TF32.F32.PACK_B R39, R39 ;  /* 0x00000027ff27723e */ /* 0x000fe200024050ff */
[----:B0-----:R-:W-:Y:S01]  /*9e50*/  FMUL R17, R140, R11 ;  /* 0x0000000b8c117220 */ /* 0x001fe20000400000 */
[----:B------:R-:W-:Y:S01]  /*9e60*/  F2FP.TF32.F32.PACK_B R41, R41 ;  /* 0x00000029ff29723e */ /* 0x000fe200024050ff */
[----:B------:R-:W-:Y:S01]  /*9e70*/  @P0 STG.E desc[UR14][R2.64+0x84], R137 ;  /* 0x0000848902000986 */ /* 0x000fe2000c10190e */
[----:B------:R-:W-:-:S02]  /*9e80*/  ISETP.GT.AND P0, PT, R0, 0x8, P2 ;  /* 0x000000080000780c */ /* 0x000fc40001704270 */
[----:B------:R-:W-:Y:S02]  /*9e90*/  F2FP.TF32.F32.PACK_B R17, R17 ;  /* 0x00000011ff11723e */ /* 0x000fe400024050ff */
[----:B------:R-:W-:Y:S02]  /*9ea0*/  ISETP.GT.AND P2, PT, R10, 0x38, PT ;  /* 0x000000380a00780c */ /* 0x000fe40003f44270 */
[----:B------:R-:W-:Y:S02]  /*9eb0*/  F2FP.TF32.F32.PACK_B R43, R43 ;  /* 0x0000002bff2b723e */ /* 0x000fe400024050ff */
[----:B------:R-:W-:Y:S02]  /*9ec0*/  F2FP.TF32.F32.PACK_B R45, R45 ;  /* 0x0000002dff2d723e */ /* 0x000fe400024050ff */
[----:B------:R-:W-:Y:S02]  /*9ed0*/  F2FP.TF32.F32.PACK_B R47, R47 ;  /* 0x0000002fff2f723e */ /* 0x000fe400024050ff */
[----:B------:R-:W-:Y:S01]  /*9ee0*/  F2FP.TF32.F32.PACK_B R49, R49 ;  /* 0x00000031ff31723e */ /* 0x000fe200024050ff */
[----:B------:R0:W-:Y:S01]  /*9ef0*/  @P0 STG.E desc[UR14][R4.64+0x80], R19 ;  /* 0x0000801304000986 */ /* 0x0001e2000c10190e */
[----:B------:R-:W-:-:S02]  /*9f00*/  ISETP.GT.AND P0, PT, R0, 0x8, P1 ;  /* 0x000000080000780c */ /* 0x000fc40000f04270 */
[----:B------:R-:W-:Y:S02]  /*9f10*/  F2FP.TF32.F32.PACK_B R51, R51 ;  /* 0x00000033ff33723e */ /* 0x000fe400024050ff */
[----:B------:R-:W-:Y:S01]  /*9f20*/  F2FP.TF32.F32.PACK_B R53, R53 ;  /* 0x00000035ff35723e */ /* 0x000fe200024050ff */
[----:B0-----:R-:W-:-:S08]  /*9f30*/  FMUL R19, R142, R11 ;  /* 0x0000000b8e137220 */ /* 0x001fd00000400000 */
[----:B------:R-:W-:Y:S01]  /*9f40*/  @P0 STG.E desc[UR14][R4.64+0x84], R139 ;  /* 0x0000848b04000986 */ /* 0x000fe2000c10190e */
[----:B------:R-:W-:Y:S02]  /*9f50*/  ISETP.GT.AND P0, PT, R0, RZ, P5 ;  /* 0x000000ff0000720c */ /* 0x000fe40002f04270 */
[----:B------:R-:W-:-:S11]  /*9f60*/  F2FP.TF32.F32.PACK_B R19, R19 ;  /* 0x00000013ff13723e */ /* 0x000fd600024050ff */
[----:B------:R0:W-:Y:S01]  /*9f70*/  @P0 STG.E desc[UR14][R2.64+0xa0], R17 ;  /* 0x0000a01102000986 */ /* 0x0001e2000c10190e */
[----:B------:R-:W-:Y:S01]  /*9f80*/  ISETP.GT.AND P0, PT, R0, RZ, P4 ;  /* 0x000000ff0000720c */ /* 0x000fe20002704270 */
[----:B0-----:R-:W-:-:S12]  /*9f90*/  FMUL R17, R144, R11 ;  /* 0x0000000b90117220 */ /* 0x001fd80000400000 */
[----:B------:R-:W-:Y:S01]  /*9fa0*/  @P0 STG.E desc[UR14][R2.64+0xa4], R141 ;  /* 0x0000a48d02000986 */ /* 0x000fe2000c10190e */
[----:B------:R-:W-:Y:S02]  /*9fb0*/  ISETP.GT.AND P0, PT, R0, 0x8, P5 ;  /* 0x000000080000780c */ /* 0x000fe40002f04270 */
[----:B------:R-:W-:-:S11]  /*9fc0*/  F2FP.TF32.F32.PACK_B R17, R17 ;  /* 0x00000011ff11723e */ /* 0x000fd600024050ff */
[----:B------:R0:W-:Y:S01]  /*9fd0*/  @P0 STG.E desc[UR14][R4.64+0xa0], R19 ;  /* 0x0000a01304000986 */ /* 0x0001e2000c10190e */
[----:B------:R-:W-:Y:S01]  /*9fe0*/  ISETP.GT.AND P0, PT, R0, 0x8, P4 ;  /* 0x000000080000780c */ /* 0x000fe20002704270 */
[----:B0-----:R-:W-:-:S12]  /*9ff0*/  FMUL R19, R146, R11 ;  /* 0x0000000b92137220 */ /* 0x001fd80000400000 */
[----:B------:R-:W-:Y:S01]  /*a000*/  @P0 STG.E desc[UR14][R4.64+0xa4], R143 ;  /* 0x0000a48f04000986 */ /* 0x000fe2000c10190e */
[----:B------:R-:W-:Y:S02]  /*a010*/  ISETP.GT.AND P0, PT, R0, RZ, P3 ;  /* 0x000000ff0000720c */ /* 0x000fe40001f04270 */
[----:B------:R-:W-:-:S11]  /*a020*/  F2FP.TF32.F32.PACK_B R19, R19 ;  /* 0x00000013ff13723e */ /* 0x000fd600024050ff */
[----:B------:R0:W-:Y:S01]  /*a030*/  @P0 STG.E desc[UR14][R2.64+0xc0], R17 ;  /* 0x0000c01102000986 */ /* 0x0001e2000c10190e */
[----:B------:R-:W-:-:S04]  /*a040*/  ISETP.GT.AND P0, PT, R10, 0x31, PT ;  /* 0x000000310a00780c */ /* 0x000fc80003f04270 */
[----:B------:R-:W-:Y:S01]  /*a050*/  ISETP.GT.AND P1, PT, R0, RZ, P0 ;  /* 0x000000ff0000720c */ /* 0x000fe20000724270 */
[----:B0-----:R-:W-:-:S05]  /*a060*/  FMUL R17, R148, R11 ;  /* 0x0000000b94117220 */ /* 0x001fca0000400000 */
[----:B------:R-:W-:-:S07]  /*a070*/  F2FP.TF32.F32.PACK_B R17, R17 ;  /* 0x00000011ff11723e */ /* 0x000fce00024050ff */
[----:B------:R-:W-:Y:S01]  /*a080*/  @P1 STG.E desc[UR14][R2.64+0xc4], R145 ;  /* 0x0000c49102001986 */ /* 0x000fe2000c10190e */
[----:B------:R-:W-:-:S13]  /*a090*/  ISETP.GT.AND P1, PT, R0, 0x8, P3 ;  /* 0x000000080000780c */ /* 0x000fda0001f24270 */
[----:B------:R0:W-:Y:S01]  /*a0a0*/  @P1 STG.E desc[UR14][R4.64+0xc0], R19 ;  /* 0x0000c01304001986 */ /* 0x0001e2000c10190e */
[----:B------:R-:W-:Y:S02]  /*a0b0*/  ISETP.GT.AND P1, PT, R0, 0x8, P0 ;  /* 0x000000080000780c */ /* 0x000fe40000724270 */
[----:B0-----:R-:W-:-:S11]  /*a0c0*/  LOP3.LUT R19, R9, 0x20, RZ, 0xfc, !PT ;  /* 0x0000002009137812 */ /* 0x001fd600078efcff */
[----:B------:R-:W-:Y:S01]  /*a0d0*/  @P1 STG.E desc[UR14][R4.64+0xc4], R147 ;  /* 0x0000c49304001986 */ /* 0x000fe2000c10190e */
[----:B------:R-:W-:-:S13]  /*a0e0*/  ISETP.GT.AND P1, PT, R0, RZ, P2 ;  /* 0x000000ff0000720c */ /* 0x000fda0001724270 */
[----:B------:R-:W-:Y:S01]  /*a0f0*/  @P1 STG.E desc[UR14][R2.64+0xe0], R17 ;  /* 0x0000e01102001986 */ /* 0x000fe2000c10190e */
[----:B------:R-:W-:-:S04]  /*a100*/  ISETP.GT.AND P1, PT, R10, 0x39, PT ;  /* 0x000000390a00780c */ /* 0x000fc80003f24270 */
[----:B------:R-:W-:-:S13]  /*a110*/  ISETP.GT.AND P6, PT, R0, RZ, P1 ;  /* 0x000000ff0000720c */ /* 0x000fda0000fc4270 */
[----:B------:R-:W-:Y:S01]  /*a120*/  @P6 STG.E desc[UR14][R2.64+0xe4], R149 ;  /* 0x0000e49502006986 */ /* 0x000fe2000c10190e */
[----:B------:R-:W-:-:S13]  /*a130*/  ISETP.GT.AND P6, PT, R0, 0x8, P2 ;  /* 0x000000080000780c */ /* 0x000fda00017c4270 */
[----:B------:R0:W-:Y:S01]  /*a140*/  @P6 STG.E desc[UR14][R4.64+0xe0], R23 ;  /* 0x0000e01704006986 */ /* 0x0001e2000c10190e */
[----:B------:R-:W-:Y:S02]  /*a150*/  ISETP.GT.AND P6, PT, R0, 0x8, P1 ;  /* 0x000000080000780c */ /* 0x000fe40000fc4270 */
[----:B0-----:R-:W-:-:S11]  /*a160*/  LOP3.LUT R23, R9, 0x24, RZ, 0xfc, !PT ;  /* 0x0000002409177812 */ /* 0x001fd600078efcff */
[----:B------:R-:W-:Y:S01]  /*a170*/  @P6 STG.E desc[UR14][R4.64+0xe4], R151 ;  /* 0x0000e49704006986 */ /* 0x000fe2000c10190e */
[----:B------:R-:W-:-:S05]  /*a180*/  IADD3 R122, P6, R19, R2, RZ ;  /* 0x00000002137a7210 */ /* 0x000fca0007fde0ff */
[----:B------:R-:W-:Y:S01]  /*a190*/  IMAD.X R123, R21, 0x1, R3, P6 ;  /* 0x00000001157b7824 */ /* 0x000fe200030e0603 */
[----:B------:R-:W-:-:S04]  /*a1a0*/  ISETP.GT.AND P6, PT, R10, RZ, PT ;  /* 0x000000ff0a00720c */ /* 0x000fc80003fc4270 */
[----:B------:R-:W-:-:S13]  /*a1b0*/  ISETP.GT.AND P6, PT, R0, 0x40, P6 ;  /* 0x000000400000780c */ /* 0x000fda00037c4270 */
[----:B------:R-:W-:Y:S01]  /*a1c0*/  @P6 STG.E desc[UR14][R6.64], R121 ;  /* 0x0000007906006986 */ /* 0x000fe2000c10190e */
[----:B------:R-:W-:-:S05]  /*a1d0*/  IADD3 R124, P6, R23, R2, RZ ;  /* 0x00000002177c7210 */ /* 0x000fca0007fde0ff */
[----:B------:R-:W-:Y:S01]  /*a1e0*/  IMAD.X R125, R21, 0x1, R3, P6 ;  /* 0x00000001157d7824 */ /* 0x000fe200030e0603 */
[----:B------:R-:W-:-:S04]  /*a1f0*/  ISETP.GT.AND P6, PT, R10, 0x1, PT ;  /* 0x000000010a00780c */ /* 0x000fc80003fc4270 */
[----:B------:R-:W-:-:S13]  /*a200*/  ISETP.GT.AND P6, PT, R0, 0x40, P6 ;  /* 0x000000400000780c */ /* 0x000fda00037c4270 */
[----:B------:R0:W-:Y:S01]  /*a210*/  @P6 STG.E desc[UR14][R14.64], R89 ;  /* 0x000000590e006986 */ /* 0x0001e2000c10190e */
[----:B------:R-:W-:-:S05]  /*a220*/  IADD3 R16, P6, R9, R4, RZ ;  /* 0x0000000409107210 */ /* 0x000fca0007fde0ff */
[----:B------:R-:W-:Y:S01]  /*a230*/  IMAD.X R17, R21, 0x1, R5, P6 ;  /* 0x0000000115117824 */ /* 0x000fe200030e0605 */
[----:B------:R-:W-:-:S04]  /*a240*/  ISETP.GT.AND P6, PT, R10, RZ, PT ;  /* 0x000000ff0a00720c */ /* 0x000fc80003fc4270 */
[----:B------:R-:W-:Y:S02]  /*a250*/  ISETP.GT.AND P6, PT, R0, 0x48, P6 ;  /* 0x000000480000780c */ /* 0x000fe400037c4270 */
[C---:B0-----:R-:W-:Y:S02]  /*a260*/  LOP3.LUT R15, R9.reuse, 0x40, RZ, 0xfc, !PT ;  /* 0x00000040090f7812 */ /* 0x041fe400078efcff */
[----:B------:R-:W-:-:S09]  /*a270*/  LOP3.LUT R89, R9, 0x44, RZ, 0xfc, !PT ;  /* 0x0000004409597812 */ /* 0x000fd200078efcff */
        /* <DEDUP_REMOVED lines=8> */
[----:B------:R-:W-:-:S04]  /*a300*/  ISETP.GT.AND P6, PT, R10, 0x8, PT ;  /* 0x000000080a00780c */ /* 0x000fc80003fc4270 */
[----:B------:R-:W-:Y:S01]  /*a310*/  ISETP.GT.AND P6, PT, R0, 0x40, P6 ;  /* 0x000000400000780c */ /* 0x000fe200037c4270 */
[----:B0-----:R-:W-:-:S05]  /*a320*/  FMUL R91, R93, R11 ;  /* 0x0000000b5d5b7220 */ /* 0x001fca0000400000 */
[----:B------:R-:W-:-:S07]  /*a330*/  F2FP.TF32.F32.PACK_B R91, R91 ;  /* 0x0000005bff5b723e */ /* 0x000fce00024050ff */
        /* <DEDUP_REMOVED lines=11> */
[----:B------:R-:W-:Y:S02]  /*a3f0*/  ISETP.GT.AND P6, PT, R0, 0x48, P6 ;  /* 0x000000480000780c */ /* 0x000fe400037c4270 */
[----:B0-----:R-:W-:-:S11]  /*a400*/  LOP3.LUT R91, R9, 0x60, RZ, 0xfc, !PT ;  /* 0x00000060095b7812 */ /* 0x001fd600078efcff */
[----:B------:R0:W-:Y:S01]  /*a410*/  @P6 STG.E desc[UR14][R92.64], R133 ;  /* 0x000000855c006986 */ /* 0x0001e2000c10190e */
[----:B------:R-:W-:-:S05]  /*a420*/  IADD3 R120, P6, R23, R4, RZ ;  /* 0x0000000417787210 */ /* 0x000fca0007fde0ff */
[----:B------:R-:W-:Y:S01]  /*a430*/  IMAD.X R121, R21, 0x1, R5, P6 ;  /* 0x0000000115797824 */ /* 0x000fe200030e0605 */
[----:B------:R-:W-:-:S04]  /*a440*/  ISETP.GT.AND P6, PT, R10, 0x9, PT ;  /* 0x000000090a00780c */ /* 0x000fc80003fc4270 */
[----:B------:R-:W-:Y:S01]  /*a450*/  ISETP.GT.AND P6, PT, R0, 0x48, P6 ;  /* 0x000000480000780c */ /* 0x000fe200037c4270 */
[----:B0-----:R-:W-:Y:S01]  /*a460*/  FMUL R133, R98, R11 ;  /* 0x0000000b62857220 */ /* 0x001fe20000400000 */
[----:B------:R-:W-:-:S04]  /*a470*/  LOP3.LUT R93, R9, 0x64, RZ, 0xfc, !PT ;  /* 0x00000064095d7812 */ /* 0x000fc800078efcff */
        /* <DEDUP_REMOVED lines=88> */
[----:B------:R-:W-:Y:S01]  /*aa00*/  ISETP.GT.AND P6, PT, R0, 0x40, P5 ;  /* 0x000000400000780c */ /* 0x000fe20002fc4270 */
[----:B0-----:R-:W-:-:S05]  /*aa10*/  FMUL R107, R109, R11 ;  /* 0x0000000b6d6b7220 */ /* 0x001fca0000400000 */
        /* <DEDUP_REMOVED lines=10> */
[----:B------:R-:W-:Y:S02]  /*aac0*/  ISETP.GT.AND P6, PT, R0, 0x48, P5 ;  /* 0x000000480000780c */ /* 0x000fe40002fc4270 */
[----:B0-----:R-:W-:-:S11]  /*aad0*/  LOP3.LUT R107, R9, 0xe0, RZ, 0xfc, !PT ;  /* 0x000000e0096b7812 */ /* 0x001fd600078efcff */
        /* <DEDUP_REMOVED lines=17> */
[----:B------:R-:W-:Y:S01]  /*abf0*/  @P6 STG.E desc[UR14][R128.64], R113 ;  /* 0x0000007180006986 */ /* 0x000fe2000c10190e */
[----:B------:R-:W-:-:S05]  /*ac00*/  IADD3 R2, P6, R103, R4, RZ ;  /* 0x0000000467027210 */ /* 0x000fca0007fde0ff */
[----:B------:R-:W-:Y:S01]  /*ac10*/  IMAD.X R3, R21, 0x1, R5, P6 ;  /* 0x0000000115037824 */ /* 0x000fe200030e0605 */
[----:B------:R-:W-:-:S13]  /*ac20*/  ISETP.GT.AND P6, PT, R0, 0x48, P3 ;  /* 0x000000480000780c */ /* 0x000fda0001fc4270 */
        /* <DEDUP_REMOVED lines=29> */
[----:B------:R-:W-:-:S04]  /*ae00*/  ISETP.GT.AND P6, PT, R10, RZ, PT ;  /* 0x000000ff0a00720c */ /* 0x000fc80003fc4270 */
[----:B------:R-:W-:Y:S01]  /*ae10*/  ISETP.GT.AND P6, PT, R0, 0x80, P6 ;  /* 0x000000800000780c */ /* 0x000fe200037c4270 */
[----:B0-----:R-:W-:-:S05]  /*ae20*/  FMUL R119, R58, R11 ;  /* 0x0000000b3a777220 */ /* 0x001fca0000400000 */
[----:B------:R-:W-:-:S07]  /*ae30*/  F2FP.TF32.F32.PACK_B R119, R119 ;  /* 0x00000077ff77723e */ /* 0x000fce00024050ff */
        /* <DEDUP_REMOVED lines=55> */
[-C--:B0-----:R-:W-:Y:S01]  /*b1b0*/  FMUL R111, R67, R11.reuse ;  /* 0x0000000b436f7220 */ /* 0x081fe20000400000 */
[----:B------:R-:W-:-:S04]  /*b1c0*/  FMUL R113, R68, R11 ;  /* 0x0000000b44717220 */ /* 0x000fc80000400000 */
[----:B------:R-:W-:Y:S02]  /*b1d0*/  F2FP.TF32.F32.PACK_B R111, R111 ;  /* 0x0000006fff6f723e */ /* 0x000fe400024050ff */
[----:B------:R-:W-:-:S05]  /*b1e0*/  F2FP.TF32.F32.PACK_B R113, R113 ;  /* 0x00000071ff71723e */ /* 0x000fca00024050ff */
[----:B------:R0:W-:Y:S01]  /*b1f0*/  @P6 STG.E desc[UR14][R116.64], R65 ;  /* 0x0000004174006986 */ /* 0x0001e2000c10190e */
[----:B------:R-:W-:-:S05]  /*b200*/  IADD3 R56, P6, R15, R16, RZ ;  /* 0x000000100f387210 */ /* 0x000fca0007fde0ff */
[----:B------:R-:W-:Y:S01]  /*b210*/  IMAD.X R57, R17, 0x1, R21, P6 ;  /* 0x0000000111397824 */ /* 0x000fe200030e0615 */
[----:B------:R-:W-:-:S04]  /*b220*/  ISETP.GT.AND P6, PT, R10, 0x10, PT ;  /* 0x000000100a00780c */ /* 0x000fc80003fc4270 */
        /* <DEDUP_REMOVED lines=8> */
[----:B0-----:R-:W-:Y:S01]  /*b2b0*/  IMAD.X R65, R7, 0x1, R21, P6 ;  /* 0x0000000107417824 */ /* 0x001fe200030e0615 */
[----:B------:R-:W-:-:S04]  /*b2c0*/  ISETP.GT.AND P6, PT, R10, 0x18, PT ;  /* 0x000000180a00780c */ /* 0x000fc80003fc4270 */
[----:B------:R-:W-:Y:S01]  /*b2d0*/  ISETP.GT.AND P6, PT, R0, 0x80, P6 ;  /* 0x000000800000780c */ /* 0x000fe200037c4270 */
[----:B-1----:R-:W-:-:S05]  /*b2e0*/  FMUL R111, R70, R11 ;  /* 0x0000000b466f7220 */ /* 0x002fca0000400000 */
        /* <DEDUP_REMOVED lines=89> */
[----:B0-----:R-:W-:-:S05]  /*b880*/  IADD3 R6, P6, R109, R16, RZ ;  /* 0x000000106d067210 */ /* 0x001fca0007fde0ff */
[----:B------:R-:W-:Y:S01]  /*b890*/  IMAD.X R7, R17, 0x1, R21, P6 ;  /* 0x0000000111077824 */ /* 0x000fe200030e0615 */
[----:B------:R-:W-:Y:S01]  /*b8a0*/  ISETP.GT.AND P6, PT, R0, 0x80, P1 ;  /* 0x000000800000780c */ /* 0x000fe20000fc4270 */
[----:B-1----:R-:W-:-:S05]  /*b8b0*/  FMUL R65, R26, R11 ;  /* 0x0000000b1a417220 */ /* 0x002fca0000400000 */
        /* <DEDUP_REMOVED lines=11> */
[----:B------:R1:W-:Y:S01]  /*b970*/  @P6 STG.E desc[UR14][R6.64], R87 ;  /* 0x0000005706006986 */ /* 0x0003e2000c10190e */
[----:B------:R-:W-:-:S05]  /*b980*/  IADD3 R60, P6, R2, R19, RZ ;  /* 0x00000013023c7210 */ /* 0x000fca0007fde0ff */
[----:B------:R-:W-:Y:S01]  /*b990*/  IMAD.X R61, R3, 0x1, R21, P6 ;  /* 0x00000001033d7824 */ /* 0x000fe200030e0615 */
[----:B------:R-:W-:-:S04]  /*b9a0*/  ISETP.GT.AND P6, PT, R10, RZ, PT ;  /* 0x000000ff0a00720c */ /* 0x000fc80003fc4270 */
[----:B------:R-:W-:-:S13]  /*b9b0*/  ISETP.GT.AND P6, PT, R0, 0xc0, P6 ;  /* 0x000000c00000780c */ /* 0x000fda00037c4270 */
[----:B------:R-:W-:Y:S01]  /*b9c0*/  @P6 STG.E desc[UR14][R16.64], R63 ;  /* 0x0000003f10006986 */ /* 0x000fe2000c10190e */
[----:B0-----:R-:W-:-:S05]  /*b9d0*/  IADD3 R58, P6, R2, R23, RZ ;  /* 0x00000017023a7210 */ /* 0x001fca0007fde0ff */
[----:B------:R-:W-:Y:S01]  /*b9e0*/  IMAD.X R59, R3, 0x1, R21, P6 ;  /* 0x00000001033b7824 */ /* 0x000fe200030e0615 */
[----:B------:R-:W-:-:S04]  /*b9f0*/  ISETP.GT.AND P6, PT, R10, 0x1, PT ;  /* 0x000000010a00780c */ /* 0x000fc80003fc4270 */
[----:B------:R-:W-:-:S13]  /*ba00*/  ISETP.GT.AND P6, PT, R0, 0xc0, P6 ;  /* 0x000000c00000780c */ /* 0x000fda00037c4270 */
[----:B------:R0:W-:Y:S01]  /*ba10*/  @P6 STG.E desc[UR14][R56.64], R25 ;  /* 0x0000001938006986 */ /* 0x0001e2000c10190e */
[----:B-1----:R-:W-:-:S05]  /*ba20*/  IADD3 R6, P6, R4, R9, RZ ;  /* 0x0000000904067210 */ /* 0x002fca0007fde0ff */
        /* <DEDUP_REMOVED lines=49> */
[----:B------:R-:W-:Y:S01]  /*bd40*/  IADD3 R6, P6, R4, R15, RZ ;  /* 0x0000000f04067210 */ /* 0x000fe20007fde0ff */
[----:B------:R-:W-:-:S04]  /*bd50*/  FMUL R15, R34, R11 ;  /* 0x0000000b220f7220 */ /* 0x000fc80000400000 */
[----:B------:R-:W-:Y:S01]  /*bd60*/  IMAD.X R7, R5, 0x1, R21, P6 ;  /* 0x0000000105077824 */ /* 0x000fe200030e0615 */
[----:B------:R-:W-:Y:S02]  /*bd70*/  ISETP.GT.AND P6, PT, R10, 0x10, PT ;  /* 0x000000100a00780c */ /* 0x000fe40003fc4270 */
[----:B------:R-:W-:Y:S02]  /*bd80*/  F2FP.TF32.F32.PACK_B R15, R15 ;  /* 0x0000000fff0f723e */ /* 0x000fe400024050ff */
[----:B------:R-:W-:Y:S01]  /*bd90*/  ISETP.GT.AND P6, PT, R0, 0xc8, P6 ;  /* 0x000000c80000780c */ /* 0x000fe200037c4270 */
[----:B0-----:R-:W-:-:S05]  /*bda0*/  FMUL R17, R36, R11 ;  /* 0x0000000b24117220 */ /* 0x001fca0000400000 */
[----:B------:R-:W-:-:S07]  /*bdb0*/  F2FP.TF32.F32.PACK_B R17, R17 ;  /* 0x00000011ff11723e */ /* 0x000fce00024050ff */
        /* <DEDUP_REMOVED lines=44> */
[----:B------:R-:W-:-:S04]  /*c080*/  ISETP.GT.AND P6, PT, R10, 0x20, PT ;  /* 0x000000200a00780c */ /* 0x000fc80003fc4270 */
[----:B------:R-:W-:Y:S01]  /*c090*/  ISETP.GT.AND P6, PT, R0, 0xc8, P6 ;  /* 0x000000c80000780c */ /* 0x000fe200037c4270 */
[----:B0-----:R-:W-:-:S05]  /*c0a0*/  FMUL R15, R44, R11 ;  /* 0x0000000b2c0f7220 */ /* 0x001fca0000400000 */
[----:B------:R-:W-:-:S07]  /*c0b0*/  F2FP.TF32.F32.PACK_B R15, R15 ;  /* 0x0000000fff0f723e */ /* 0x000fce00024050ff */
[----:B------:R0:W-:Y:S01]  /*c0c0*/  @P6 STG.E desc[UR14][R16.64], R23 ;  /* 0x0000001710006986 */ /* 0x0001e2000c10190e */
[----:B------:R-:W-:-:S04]  /*c0d0*/  ISETP.GT.AND P6, PT, R10, 0x21, PT ;  /* 0x000000210a00780c */ /* 0x000fc80003fc4270 */
[----:B------:R-:W-:Y:S01]  /*c0e0*/  ISETP.GT.AND P6, PT, R0, 0xc8, P6 ;  /* 0x000000c80000780c */ /* 0x000fe200037c4270 */
[-C--:B0-----:R-:W-:Y:S01]  /*c0f0*/  FMUL R17, R46, R11.reuse ;  /* 0x0000000b2e117220 */ /* 0x081fe20000400000 */
[----:B------:R-:W-:-:S04]  /*c100*/  FMUL R23, R50, R11 ;  /* 0x0000000b32177220 */ /* 0x000fc80000400000 */
[----:B------:R-:W-:-:S07]  /*c110*/  F2FP.TF32.F32.PACK_B R17, R17 ;  /* 0x00000011ff11723e */ /* 0x000fce00024050ff */
[----:B------:R0:W-:Y:S01]  /*c120*/  @P6 STG.E desc[UR14][R6.64], R43 ;  /* 0x0000002b06006986 */ /* 0x0001e2000c10190e */
[----:B------:R-:W-:Y:S02]  /*c130*/  IADD3 R8, P6, R2, R99, RZ ;  /* 0x0000006302087210 */ /* 0x000fe40007fde0ff */
[----:B------:R-:W-:-:S03]  /*c140*/  F2FP.TF32.F32.PACK_B R23, R23 ;  /* 0x00000017ff17723e */ /* 0x000fc600024050ff */
[----:B------:R-:W-:Y:S01]  /*c150*/  IMAD.X R9, R3, 0x1, R21, P6 ;  /* 0x0000000103097824 */ /* 0x000fe200030e0615 */
[C---:B------:R-:W-:Y:S02]  /*c160*/  ISETP.GT.AND P6, PT, R0.reuse, 0xc0, P5 ;  /* 0x000000c00000780c */ /* 0x040fe40002fc4270 */
[----:B------:R-:W-:-:S11]  /*c170*/  ISETP.GT.AND P5, PT, R0, 0xc8, P5 ;  /* 0x000000c80000780c */ /* 0x000fd60002fa4270 */
[----:B------:R1:W-:Y:S01]  /*c180*/  @P6 STG.E desc[UR14][R8.64], R15 ;  /* 0x0000000f08006986 */ /* 0x0003e2000c10190e */
[----:B------:R-:W-:-:S05]  /*c190*/  IADD3 R12, P6, R2, R101, RZ ;  /* 0x00000065020c7210 */ /* 0x000fca0007fde0ff */
[----:B------:R-:W-:Y:S01]  /*c1a0*/  IMAD.X R13, R3, 0x1, R21, P6 ;  /* 0x00000001030d7824 */ /* 0x000fe200030e0615 */
[C---:B------:R-:W-:Y:S02]  /*c1b0*/  ISETP.GT.AND P6, PT, R0.reuse, 0xc0, P4 ;  /* 0x000000c00000780c */ /* 0x040fe400027c4270 */
[----:B------:R-:W-:-:S11]  /*c1c0*/  ISETP.GT.AND P4, PT, R0, 0xc8, P4 ;  /* 0x000000c80000780c */ /* 0x000fd60002784270 */
[----:B------:R2:W-:Y:S01]  /*c1d0*/  @P6 STG.E desc[UR14][R12.64], R45 ;  /* 0x0000002d0c006986 */ /* 0x0005e2000c10190e */
[----:B0-----:R-:W-:-:S05]  /*c1e0*/  IADD3 R6, P6, R4, R99, RZ ;  /* 0x0000006304067210 */ /* 0x001fca0007fde0ff */
[----:B------:R-:W-:Y:S01]  /*c1f0*/  IMAD.X R7, R5, 0x1, R21, P6 ;  /* 0x0000000105077824 */ /* 0x000fe200030e0615 */
[----:B-1----:R-:W-:-:S04]  /*c200*/  IADD3 R8, P6, R4, R101, RZ ;  /* 0x0000006504087210 */ /* 0x002fc80007fde0ff */
[----:B------:R0:W-:Y:S01]  /*c210*/  @P5 STG.E desc[UR14][R6.64], R17 ;  /* 0x0000001106005986 */ /* 0x0001e2000c10190e */
[--C-:B------:R-:W-:Y:S01]  /*c220*/  IMAD.X R9, R5, 0x1, R21.reuse, P6 ;  /* 0x0000000105097824 */ /* 0x100fe200030e0615 */
[----:B--2---:R-:W-:Y:S02]  /*c230*/  IADD3 R12, P6, R2, R103, RZ ;  /* 0x00000067020c7210 */ /* 0x004fe40007fde0ff */
[C---:B------:R-:W-:Y:S02]  /*c240*/  ISETP.GT.AND P5, PT, R0.reuse, 0xc0, P3 ;  /* 0x000000c00000780c */ /* 0x040fe40001fa4270 */
[----:B------:R1:W-:Y:S01]  /*c250*/  @P4 STG.E desc[UR14][R8.64], R47 ;  /* 0x0000002f08004986 */ /* 0x0003e2000c10190e */
[C---:B------:R-:W-:Y:S01]  /*c260*/  ISETP.GT.AND P4, PT, R0.reuse, 0xc0, P0 ;  /* 0x000000c00000780c */ /* 0x040fe20000784270 */
[----:B------:R-:W-:Y:S01]  /*c270*/  IMAD.X R13, R3, 0x1, R21, P6 ;  /* 0x00000001030d7824 */ /* 0x000fe200030e0615 */
[C---:B------:R-:W-:Y:S02]  /*c280*/  ISETP.GT.AND P3, PT, R0.reuse, 0xc8, P3 ;  /* 0x000000c80000780c */ /* 0x040fe40001f64270 */
[----:B------:R-:W-:-:S02]  /*c290*/  ISETP.GT.AND P0, PT, R0, 0xc8, P0 ;  /* 0x000000c80000780c */ /* 0x000fc40000704270 */
[----:B0-----:R-:W-:-:S04]  /*c2a0*/  IADD3 R6, P6, R2, R105, RZ ;  /* 0x0000006902067210 */ /* 0x001fc80007fde0ff */
[----:B------:R0:W-:Y:S01]  /*c2b0*/  @P5 STG.E desc[UR14][R12.64], R19 ;  /* 0x000000130c005986 */ /* 0x0001e2000c10190e */
[--C-:B------:R-:W-:Y:S01]  /*c2c0*/  IMAD.X R7, R3, 0x1, R21.reuse, P6 ;  /* 0x0000000103077824 */ /* 0x100fe200030e0615 */
[----:B------:R-:W-:Y:S02]  /*c2d0*/  IADD3 R10, P6, R4, R105, RZ ;  /* 0x00000069040a7210 */ /* 0x000fe40007fde0ff */
[----:B------:R-:W-:Y:S02]  /*c2e0*/  IADD3 R14, P5, R2, R107, RZ ;  /* 0x0000006b020e7210 */ /* 0x000fe40007fbe0ff */
[----:B------:R0:W-:Y:S01]  /*c2f0*/  @P4 STG.E desc[UR14][R6.64], R49 ;  /* 0x0000003106004986 */ /* 0x0001e2000c10190e */
[C---:B-1----:R-:W-:Y:S01]  /*c300*/  IADD3 R8, P4, R4.reuse, R103, RZ ;  /* 0x0000006704087210 */ /* 0x042fe20007f9e0ff */
[--C-:B------:R-:W-:Y:S01]  /*c310*/  IMAD.X R11, R5, 0x1, R21.reuse, P6 ;  /* 0x00000001050b7824 */ /* 0x100fe200030e0615 */
[C---:B------:R-:W-:Y:S01]  /*c320*/  IADD3 R16, P6, R4.reuse, R107, RZ ;  /* 0x0000006b04107210 */ /* 0x040fe20007fde0ff */
[--C-:B------:R-:W-:Y:S01]  /*c330*/  IMAD.X R15, R3, 0x1, R21.reuse, P5 ;  /* 0x00000001030f7824 */ /* 0x100fe200028e0615 */
[-C--:B------:R-:W-:Y:S01]  /*c340*/  IADD3 R4, P5, R4, R109.reuse, RZ ;  /* 0x0000006d04047210 */ /* 0x080fe20007fbe0ff */
[C-C-:B------:R-:W-:Y:S01]  /*c350*/  IMAD.X R9, R5.reuse, 0x1, R21.reuse, P4 ;  /* 0x0000000105097824 */ /* 0x140fe200020e0615 */
[----:B------:R-:W-:Y:S01]  /*c360*/  IADD3 R2, P4, R2, R109, RZ ;  /* 0x0000006d02027210 */ /* 0x000fe20007f9e0ff */
[C-C-:B------:R-:W-:Y:S01]  /*c370*/  IMAD.X R17, R5.reuse, 0x1, R21.reuse, P6 ;  /* 0x0000000105117824 */ /* 0x140fe200030e0615 */
[C---:B------:R-:W-:Y:S01]  /*c380*/  ISETP.GT.AND P6, PT, R0.reuse, 0xc0, P1 ;  /* 0x000000c00000780c */ /* 0x040fe20000fc4270 */
[--C-:B------:R-:W-:Y:S01]  /*c390*/  IMAD.X R5, R5, 0x1, R21.reuse, P5 ;  /* 0x0000000105057824 */ /* 0x100fe200028e0615 */
[C---:B------:R-:W-:Y:S01]  /*c3a0*/  ISETP.GT.AND P1, PT, R0.reuse, 0xc8, P1 ;  /* 0x000000c80000780c */ /* 0x040fe20000f24270 */
[----:B------:R-:W-:Y:S01]  /*c3b0*/  IMAD.X R3, R3, 0x1, R21, P4 ;  /* 0x0000000103037824 */ /* 0x000fe200020e0615 */
[C---:B------:R-:W-:Y:S01]  /*c3c0*/  ISETP.GT.AND P4, PT, R0.reuse, 0xc0, P2 ;  /* 0x000000c00000780c */ /* 0x040fe20001784270 */
[----:B------:R0:W-:Y:S01]  /*c3d0*/  @P3 STG.E desc[UR14][R8.64], R23 ;  /* 0x0000001708003986 */ /* 0x0001e2000c10190e */
[----:B------:R-:W-:-:S03]  /*c3e0*/  ISETP.GT.AND P2, PT, R0, 0xc8, P2 ;  /* 0x000000c80000780c */ /* 0x000fc60001744270 */
[----:B------:R0:W-:Y:S08]  /*c3f0*/  @P0 STG.E desc[UR14][R10.64], R51 ;  /* 0x000000330a000986 */ /* 0x0001f0000c10190e */
[----:B------:R0:W-:Y:S04]  /*c400*/  @P4 STG.E desc[UR14][R14.64], R25 ;  /* 0x000000190e004986 */ /* 0x0001e8000c10190e */
[----:B------:R0:W-:Y:S04]  /*c410*/  @P6 STG.E desc[UR14][R2.64], R53 ;  /* 0x0000003502006986 */ /* 0x0001e8000c10190e */
[----:B------:R0:W-:Y:S01]  /*c420*/  @P2 STG.E desc[UR14][R16.64], R27 ;  /* 0x0000001b10002986 */ /* 0x0001e2000c10190e */
[----:B------:R-:W-:Y:S05]  /*c430*/  @!P1 EXIT ;  /* 0x000000000000994d */ /* 0x000fea0003800000 */
[----:B------:R-:W-:-:S05]  /*c440*/  F2FP.TF32.F32.PACK_B R55, R55 ;  /* 0x00000037ff37723e */ /* 0x000fca00024050ff */
[----:B------:R-:W-:Y:S01]  /*c450*/  STG.E desc[UR14][R4.64], R55 ;  /* 0x0000003704007986 */ /* 0x000fe2000c10190e */
[----:B------:R-:W-:Y:S05]  /*c460*/  EXIT ;  /* 0x000000000000794d */ /* 0x000fea0003800000 */
.L_x_9:
[----:B------:R-:W-:-:S13]  /*c470*/  ISETP.NE.AND P0, PT, R4, RZ, PT ;  /* 0x000000ff0400720c */ /* 0x000fda0003f05270 */
[----:B------:R-:W-:Y:S05]  /*c480*/  @P0 EXIT ;  /* 0x000000000000094d */ /* 0x000fea0003800000 */
[----:B------:R-:W-:-:S04]  /*c490*/  ELECT P0, URZ, PT ;  /* 0x00000000003f782f */ /* 0x000fc80003800000 */
[----:B------:R-:W-:-:S13]  /*c4a0*/  ISETP.LT.OR P0, PT, R2, 0x1, !P0 ;  /* 0x000000010200780c */ /* 0x000fda0004701670 */
[----:B------:R-:W-:Y:S05]  /*c4b0*/  @P0 BRA `(.L_x_242) ;  /* 0x0000008c00280947 */ /* 0x000fea0003800000 */
[----:B------:R-:W-:Y:S01]  /*c4c0*/  SHF.R.S32.HI R3, RZ, 0x1f, R6 ;  /* 0x0000001fff037819 */ /* 0x000fe20000011406 */
[----:B------:R-:W-:Y:S01]  /*c4d0*/  UMOV UR5, URZ ;  /* 0x0000003f00057c82 */ /* 0x000fe20008000000 */
[----:B------:R-:W-:Y:S01]  /*c4e0*/  UMOV UR4, URZ ;  /* 0x0000003f00047c82 */ /* 0x000fe20008000000 */
[----:B------:R-:W-:Y:S01]  /*c4f0*/  LOP3.LUT R21, R0, 0x2, RZ, 0xfc, !PT ;  /* 0x0000000200157812 */ /* 0x000fe200078efcff */
[----:B------:R-:W-:Y:S01]  /*c500*/  IMAD.U32 R8, RZ, RZ, UR5 ;  /* 0x00000005ff087e24 */ /* 0x000fe2000f8e00ff */
[----:B------:R-:W-:Y:S01]  /*c510*/  LEA.HI R3, R3, R6, RZ, 0x7 ;  /* 0x0000000603037211 */ /* 0x000fe200078f38ff */
[----:B------:R-:W-:Y:S01]  /*c520*/  IMAD.U32 R9, RZ, RZ, UR4 ;  /* 0x00000004ff097e24 */ /* 0x000fe2000f8e00ff */
[----:B------:R-:W-:Y:S01]  /*c530*/  UMOV UR54, URZ ;  /* 0x0000003f00367c82 */ /* 0x000fe20008000000 */
[----:B------:R-:W-:Y:S01]  /*c540*/  IMAD.MOV.U32 R22, RZ, RZ, 0x1 ;  /* 0x00000001ff167424 */ /* 0x000fe200078e00ff */
[----:B------:R-:W-:Y:S01]  /*c550*/  LOP3.LUT R5, R3, 0xffffff80, RZ, 0xc0, !PT ;  /* 0xffffff8003057812 */ /* 0x000fe200078ec0ff */
[----:B------:R-:W-:Y:S01]  /*c560*/  IMAD.MOV.U32 R3, RZ, RZ, R2 ;  /* 0x000000ffff037224 */ /* 0x000fe200078e0002 */
[----:B------:R-:W-:Y:S01]  /*c570*/  UMOV UR53, URZ ;  /* 0x0000003f00357c82 */ /* 0x000fe20008000000 */
[----:B------:R-:W-:-:S02]  /*c580*/  UMOV UR52, URZ ;  /* 0x0000003f00347c82 */ /* 0x000fc40008000000 */
[----:B------:R-:W-:-:S07]  /*c590*/  IMAD.IADD R5, R6, 0x1, -R5 ;  /* 0x0000000106057824 */ /* 0x000fce00078e0a05 */
.L_x_246:
[----:B------:R-:W1:Y:S01]  /*c5a0*/  S2UR UR5, SR_CgaCtaId ;  /* 0x00000000000579c3 */ /* 0x000e620000008800 */
[----:B------:R-:W-:Y:S01]  /*c5b0*/  R2UR UR6, R8 ;  /* 0x00000000080672ca */ /* 0x000fe200000e0000 */
[----:B------:R-:W-:Y:S01]  /*c5c0*/  UMOV UR4, 0x400 ;  /* 0x0000040000047882 */ /* 0x000fe20000000000 */
[----:B------:R-:W-:Y:S01]  /*c5d0*/  SHF.L.U32 R4, R22, 0x1f, RZ ;  /* 0x0000001f16047819 */ /* 0x000fe200000006ff */
[----:B-1----:R-:W-:-:S10]  /*c5e0*/  ULEA UR7, UR5, UR4, 0x18 ;  /* 0x0000000405077291 */ /* 0x002fd4000f8ec03f */
[----:B------:R-:W-:Y:S02]  /*c5f0*/  ULEA UR10, UR6, UR7, 0x3 ;  /* 0x00000007060a7291 */ /* 0x000fe4000f8e183f */
[----:B------:R-:W-:-:S10]  /*c600*/  IMAD.U32 R10, RZ, RZ, UR7 ;  /* 0x00000007ff0a7e24 */ /* 0x000fd4000f8e00ff */
.L_x_243:
[----:B-1----:R-:W-:-:S04]  /*c610*/  IMAD.U32 R7, RZ, RZ, UR10 ;  /* 0x0000000aff077e24 */ /* 0x002fc8000f8e00ff */
[----:B------:R1:W2:Y:S03]  /*c620*/  SYNCS.PHASECHK.TRANS64.TRYWAIT P0, [R7+URZ+0x28010], R4 ;  /* 0x02801004070075a7 */ /* 0x0002a6000800017f */
[----:B--2---:R-:W-:Y:S05]  /*c630*/  @!P0 NANOSLEEP.SYNCS 0x989680 ;  /* 0x009896800000895d */ /* 0x004fea0003900000 */
[----:B------:R-:W2:Y:S02]  /*c640*/  @!P0 SYNCS.PHASECHK.TRANS64 P0, [R7+URZ+0x28010], R4 ;  /* 0x02801004070085a7 */ /* 0x000ea4000800007f */
[----:B--2---:R-:W-:Y:S05]  /*c650*/  @!P0 BRA `(.L_x_243) ;  /* 0xfffffffc00ec8947 */ /* 0x004fea000383ffff */
[----:B------:R-:W-:-:S13]  /*c660*/  ISETP.NE.AND P0, PT, R5, RZ, PT ;  /* 0x000000ff0500720c */ /* 0x000fda0003f05270 */
[----:B-1----:R-:W1:Y:S02]  /*c670*/  @!P0 LDC R4, c[0x0][0x580] ;  /* 0x00016000ff048b82 */ /* 0x002e640000000800 */
[----:B-1----:R1:W-:Y:S02]  /*c680*/  @!P0 SYNCS.ARRIVE.TRANS64 RZ, [UR10+0x28000], R4 ;  /* 0x02800004ffff89a7 */ /* 0x0023e4000800000a */
[----:B-1----:R-:W-:-:S04]  /*c690*/  PRMT R4, R21, 0x9910, RZ ;  /* 0x0000991015047816 */ /* 0x002fc800000000ff */
[----:B------:R-:W-:-:S13]  /*c6a0*/  ISETP.NE.AND P0, PT, R4, 0x2, PT ;  /* 0x000000020400780c */ /* 0x000fda0003f05270 */
[----:B------:R-:W-:Y:S05]  /*c6b0*/  @P0 BRA `(.L_x_244) ;  /* 0x0000000000040947 */ /* 0x000fea0003800000 */
[----:B------:R-:W-:Y:S01]  /*c6c0*/  BPT.TRAP 0x1 ;  /* 0x000000040000795c */ /* 0x000fe20000300000 */
.L_x_244:
[----:B------:R-:W-:-:S04]  /*c6d0*/  LOP3.LUT P0, RZ, R6, 0x1f, RZ, 0xc0, !PT ;  /* 0x0000001f06ff7812 */ /* 0x000fc8000780c0ff */
[----:B------:R-:W-:-:S13]  /*c6e0*/  ISETP.NE.OR P0, PT, R5, RZ, !P0 ;  /* 0x000000ff0500720c */ /* 0x000fda0004705670 */
[----:B------:R-:W-:Y:S05]  /*c6f0*/  @P0 BRA `(.L_x_245) ;  /* 0x0000000000040947 */ /* 0x000fea0003800000 */
[----:B------:R-:W-:Y:S01]  /*c700*/  BPT.TRAP 0x1 ;  /* 0x000000040000795c */ /* 0x000fe20000300000 */
.L_x_245:
[----:B------:R-:W1:Y:S01]  /*c710*/  S2UR UR28, SR_CTAID.X ;  /* 0x00000000001c79c3 */ /* 0x000e620000002500 */
[----:B------:R-:W-:Y:S01]  /*c720*/  ULDC UR15, c[0x0][0x380] ;  /* 0x0000e000000f7ab9 */ /* 0x000fe20000000800 */
[----:B------:R-:W-:Y:S01]  /*c730*/  ULDC.64 UR50, c[0x0][0x3c8] ;  /* 0x0000f20000327ab9 */ /* 0x000fe20000000a00 */
[----:B------:R-:W-:Y:S01]  /*c740*/  UISETP.NE.AND UP0, UPT, UR15, 0x1, UPT ;  /* 0x000000010f00788c */ /* 0x000fe2000bf05270 */
[----:B------:R-:W-:Y:S01]  /*c750*/  MOV R4, UR52 ;  /* 0x0000003400047c02 */ /* 0x000fe20008000f00 */
[----:B------:R-:W-:Y:S01]  /*c760*/  ULDC.64 UR6, c[0x0][0x3f8] ;  /* 0x0000fe0000067ab9 */ /* 0x000fe20000000a00 */
[----:B------:R-:W-:Y:S01]  /*c770*/  ULDC UR39, c[0x0][0x38c] ;  /* 0x0000e30000277ab9 */ /* 0x000fe20000000800 */
[----:B------:R-:W-:Y:S01]  /*c780*/  UIMAD UR51, UR52, UR51, UR6 ;  /* 0x00000033343372a4 */ /* 0x000fe2000f8e0206 */
[----:B------:R-:W-:Y:S01]  /*c790*/  R2UR UR38, R8 ;  /* 0x00000000082672ca */ /* 0x000fe200000e0000 */
[----:B------:R-:W-:Y:S01]  /*c7a0*/  UISETP.NE.AND UP3, UPT, UR39, 0x1, UPT ;  /* 0x000000012700788c */ /* 0x000fe2000bf65270 */
[----:B------:R-:W-:Y:S01]  /*c7b0*/  R2UR UR44, R10 ;  /* 0x000000000a2c72ca */ /* 0x000fe200000e0000 */
[----:B------:R-:W-:Y:S01]  /*c7c0*/  ULDC.64 UR4, c[0x0][0x3d0] ;  /* 0x0000f40000047ab9 */ /* 0x000fe20000000a00 */
[----:B------:R-:W-:Y:S01]  /*c7d0*/  ULDC UR18, c[0x0][0x400] ;  /* 0x0001000000127ab9 */ /* 0x000fe20000000800 */
[----:B------:R-:W-:Y:S01]  /*c7e0*/  UIMAD UR14, UR53, UR4, UR7 ;  /* 0x00000004350e72a4 */ /* 0x000fe2000f8e0207 */
[----:B------:R-:W-:Y:S01]  /*c7f0*/  R2UR UR42, R9 ;  /* 0x00000000092a72ca */ /* 0x000fe200000e0000 */
[----:B------:R-:W-:Y:S01]  /*c800*/  @UP0 ULDC UR6, c[0x0][0x384] ;  /* 0x0000e10000060ab9 */ /* 0x000fe20000000800 */
[----:B------:R-:W-:Y:S01]  /*c810*/  @UP0 ULDC UR8, c[0x0][0x384] ;  /* 0x0000e10000080ab9 */ /* 0x000fe20000000800 */
[----:B------:R-:W-:Y:S01]  /*c820*/  @UP0 ULDC UR4, c[0x0][0x388] ;  /* 0x0000e20000040ab9 */ /* 0x000fe20000000800 */
[----:B------:R-:W-:Y:S01]  /*c830*/  @UP0 ULDC UR11, c[0x0][0x388] ;  /* 0x0000e200000b0ab9 */ /* 0x000fe20000000800 */
[----:B------:R-:W-:Y:S01]  /*c840*/  @UP0 ULDC UR25, c[0x0][0x384] ;  /* 0x0000e10000190ab9 */ /* 0x000fe20000000800 */
[----:B------:R-:W-:-:S02]  /*c850*/  UIMAD UR18, UR54, UR5, UR18 ;  /* 0x00000005361272a4 */ /* 0x000fc4000f8e0212 */
[----:B------:R-:W-:Y:S01]  /*c860*/  MOV R7, UR54 ;  /* 0x0000003600077c02 */ /* 0x000fe20008000f00 */
[----:B------:R-:W-:Y:S01]  /*c870*/  @UP0 ULDC UR16, c[0x0][0x388] ;  /* 0x0000e20000100ab9 */ /* 0x000fe20000000800 */
[----:B------:R-:W-:Y:S01]  /*c880*/  @UP0 ULDC UR5, c[0x0][0x384] ;  /* 0x0000e10000050ab9 */ /* 0x000fe20000000800 */
[----:B-1----:R-:W-:Y:S01]  /*c890*/  USHF.L.U32 UR52, UR28, 0x8, URZ ;  /* 0x000000081c347899 */ /* 0x002fe2000800063f */
[----:B----4-:R-:W-:Y:S01]  /*c8a0*/  IMAD.U32 R15, RZ, RZ, UR53 ;  /* 0x00000035ff0f7e24 */ /* 0x010fe2000f8e00ff */
[----:B------:R-:W-:Y:S01]  /*c8b0*/  @UP0 ULEA UR24, UR28, 0x10, 0x8 ;  /* 0x000000101c180891 */ /* 0x000fe2000f8e403f */
[C---:B------:R-:W-:Y:S01]  /*c8c0*/  ISETP.GT.AND P0, PT, R3.reuse, 0x1, PT ;  /* 0x000000010300780c */ /* 0x040fe20003f04270 */
[----:B------:R-:W-:Y:S01]  /*c8d0*/  UIADD3 UR12, UR52, 0x8, URZ ;  /* 0x00000008340c7890 */ /* 0x000fe2000fffe03f */
[----:B------:R-:W-:Y:S01]  /*c8e0*/  VIADD R3, R3, 0xffffffff ;  /* 0xffffffff03037836 */ /* 0x000fe20000000000 */
[----:B------:R-:W-:Y:S02]  /*c8f0*/  UIMAD.WIDE.U32 UR6, UR52, UR6, URZ ;  /* 0x00000006340672a5 */ /* 0x000fe4000f8e003f */
[----:B------:R-:W-:Y:S01]  /*c900*/  UIMAD.WIDE.U32 UR8, UR12, UR8, URZ ;  /* 0x000000080c0872a5 */ /* 0x000fe2000f8e003f */
[----:B------:R-:W-:Y:S01]  /*c910*/  UMOV UR19, UR52 ;  /* 0x0000003400137c82 */ /* 0x000fe20008000000 */
[----:B------:R-:W-:Y:S01]  /*c920*/  @UP0 USHF.R.U32.HI UR19, URZ, UR4, UR7 ;  /* 0x000000043f130299 */ /* 0x000fe20008011607 */
[----:B------:R-:W-:Y:S01]  /*c930*/  UMOV UR20, UR12 ;  /* 0x0000000c00147c82 */ /* 0x000fe20008000000 */
[----:B------:R-:W-:Y:S01]  /*c940*/  UMOV UR31, UR52 ;  /* 0x00000034001f7c82 */ /* 0x000fe20008000000 */
[----:B------:R-:W-:Y:S01]  /*c950*/  @UP3 ULDC.64 UR6, c[0x0][0x390] ;  /* 0x0000e40000063ab9 */ /* 0x000fe20000000a00 */
[----:B------:R-:W-:-:S02]  /*c960*/  @UP0 USHF.R.U32.HI UR20, URZ, UR11, UR9 ;  /* 0x0000000b3f140299 */ /* 0x000fc40008011609 */
[----:B------:R-:W-:Y:S02]  /*c970*/  ULOP3.LUT UR29, UR31, 0x10, URZ, 0xfc, !UPT ;  /* 0x000000101f1d7892 */ /* 0x000fe4000f8efc3f */
[----:B------:R-:W-:Y:S01]  /*c980*/  UIMAD.WIDE.U32 UR12, UR19, UR6, URZ ;  /* 0x00000006130c72a5 */ /* 0x000fe2000f8e003f */
[----:B------:R-:W-:Y:S01]  /*c990*/  @UP3 ULDC.64 UR8, c[0x0][0x390] ;  /* 0x0000e40000083ab9 */ /* 0x000fe20000000a00 */
[----:B------:R-:W-:Y:S02]  /*c9a0*/  @UP0 ULEA UR4, UR28, 0x20, 0x8 ;  /* 0x000000201c040891 */ /* 0x000fe4000f8e403f */
[----:B------:R-:W-:Y:S02]  /*c9b0*/  UIMAD.WIDE.U32 UR22, UR20, UR8, URZ ;  /* 0x00000008141672a5 */ /* 0x000fe4000f8e003f */
[----:B------:R-:W-:Y:S02]  /*c9c0*/  ULOP3.LUT UR46, UR31, 0x20, URZ, 0xfc, !UPT ;  /* 0x000000201f2e7892 */ /* 0x000fe4000f8efc3f */
[----:B------:R-:W-:Y:S01]  /*c9d0*/  UIMAD.WIDE.U32 UR24, UR24, UR25, URZ ;  /* 0x00000019181872a5 */ /* 0x000fe2000f8e003f */
[----:B------:R-:W-:Y:S01]  /*c9e0*/  UMOV UR11, UR19 ;  /* 0x00000013000b7c82 */ /* 0x000fe20008000000 */
[----:B------:R-:W-:-:S02]  /*c9f0*/  @UP0 ULEA UR12, UR28, 0x18, 0x8 ;  /* 0x000000181c0c0891 */ /* 0x000fc4000f8e403f */
[----:B------:R-:W-:Y:S02]  /*ca00*/  ULOP3.LUT UR43, UR31, 0x18, URZ, 0xfc, !UPT ;  /* 0x000000181f2b7892 */ /* 0x000fe4000f8efc3f */
[----:B------:R-:W-:Y:S01]  /*ca10*/  @UP3 USHF.R.U32.HI UR11, URZ, UR7, UR13 ;  /* 0x000000073f0b3299 */ /* 0x000fe2000801160d */
[----:B------:R-:W-:Y:S01]  /*ca20*/  UMOV UR41, UR29 ;  /* 0x0000001d00297c82 */ /* 0x000fe20008000000 */
[----:B------:R-:W-:Y:S01]  /*ca30*/  UMOV UR17, UR20 ;  /* 0x0000001400117c82 */ /* 0x000fe20008000000 */
[----:B------:R-:W-:Y:S01]  /*ca40*/  @UP0 ULDC UR13, c[0x0][0x384] ;  /* 0x0000e100000d0ab9 */ /* 0x000fe20000000800 */
[----:B------:R-:W-:Y:S02]  /*ca50*/  UIMAD.WIDE.U32 UR4, UR4, UR5, URZ ;  /* 0x00000005040472a5 */ /* 0x000fe4000f8e003f */
[----:B------:R-:W-:Y:S02]  /*ca60*/  @UP0 USHF.R.U32.HI UR41, URZ, UR16, UR25 ;  /* 0x000000103f290299 */ /* 0x000fe40008011619 */
[----:B------:R-:W-:Y:S01]  /*ca70*/  @UP3 USHF.R.U32.HI UR17, URZ, UR9, UR23 ;  /* 0x000000093f113299 */ /* 0x000fe20008011617 */
[----:B------:R-:W-:-:S02]  /*ca80*/  @UP0 ULDC UR26, c[0x0][0x388] ;  /* 0x0000e200001a0ab9 */ /* 0x000fc40000000800 */
[----:B------:R-:W-:Y:S01]  /*ca90*/  @UP3 ULDC.64 UR22, c[0x0][0x390] ;  /* 0x0000e40000163ab9 */ /* 0x000fe20000000a00 */
[----:B------:R-:W-:Y:S01]  /*caa0*/  UIMAD.WIDE.U32 UR12, UR12, UR13, URZ ;  /* 0x0000000d0c0c72a5 */ /* 0x000fe2000f8e003f */
[----:B------:R-:W-:Y:S01]  /*cab0*/  UMOV UR32, UR46 ;  /* 0x0000002e00207c82 */ /* 0x000fe20008000000 */
[----:B------:R-:W-:Y:S01]  /*cac0*/  @UP0 ULDC UR21, c[0x0][0x388] ;  /* 0x0000e20000150ab9 */ /* 0x000fe20000000800 */
[----:B------:R-:W-:Y:S02]  /*cad0*/  UIMAD.WIDE.U32 UR24, UR41, UR22, URZ ;  /* 0x00000016291872a5 */ /* 0x000fe4000f8e003f */
[----:B------:R-:W-:Y:S01]  /*cae0*/  @UP0 USHF.R.U32.HI UR32, URZ, UR26, UR5 ;  /* 0x0000001a3f200299 */ /* 0x000fe20008011605 */
[----:B------:R-:W-:Y:S01]  /*caf0*/  UMOV UR30, UR43 ;  /* 0x0000002b001e7c82 */ /* 0x000fe20008000000 */
[----:B------:R-:W-:Y:S02]  /*cb00*/  @UP0 ULEA UR26, UR28, 0x28, 0x8 ;  /* 0x000000281c1a0891 */ /* 0x000fe4000f8e403f */
[----:B------:R-:W-:-:S02]  /*cb10*/  ULOP3.LUT UR55, UR31, 0x28, URZ, 0xfc, !UPT ;  /* 0x000000281f377892 */ /* 0x000fc4000f8efc3f */
[----:B------:R-:W-:Y:S01]  /*cb20*/  @UP0 USHF.R.U32.HI UR30, URZ, UR21, UR13 ;  /* 0x000000153f1e0299 */ /* 0x000fe2000801160d */
[----:B------:R-:W-:Y:S01]  /*cb30*/  @UP0 ULDC UR27, c[0x0][0x384] ;  /* 0x0000e100001b0ab9 */ /* 0x000fe20000000800 */
[----:B------:R-:W-:Y:S01]  /*cb40*/  @UP3 ULDC.64 UR8, c[0x0][0x390] ;  /* 0x0000e40000083ab9 */ /* 0x000fe20000000a00 */
[----:B------:R-:W-:Y:S01]  /*cb50*/  @UP3 ULDC.64 UR6, c[0x0][0x390] ;  /* 0x0000e40000063ab9 */ /* 0x000fe20000000a00 */
[----:B------:R-:W-:Y:S02]  /*cb60*/  UIMAD.WIDE.U32 UR26, UR26, UR27, URZ ;  /* 0x0000001b1a1a72a5 */ /* 0x000fe4000f8e003f */
[----:B------:R-:W-:Y:S02]  /*cb70*/  UIMAD.WIDE.U32 UR12, UR30, UR8, URZ ;  /* 0x000000081e0c72a5 */ /* 0x000fe4000f8e003f */
[----:B------:R-:W-:Y:S01]  /*cb80*/  UIMAD.WIDE.U32 UR4, UR32, UR6, URZ ;  /* 0x00000006200472a5 */ /* 0x000fe2000f8e003f */
[----:B------:R-:W-:Y:S01]  /*cb90*/  @UP0 ULDC UR24, c[0x0][0x388] ;  /* 0x0000e20000180ab9 */ /* 0x000fe20000000800 */
[----:B------:R-:W-:-:S02]  /*cba0*/  @UP0 ULEA UR12, UR28, 0x30, 0x8 ;  /* 0x000000301c0c0891 */ /* 0x000fc4000f8e403f */
[----:B------:R-:W-:Y:S01]  /*cbb0*/  @UP0 ULEA UR4, UR28, 0x38, 0x8 ;  /* 0x000000381c040891 */ /* 0x000fe2000f8e403f */
[----:B------:R-:W-:Y:S02]  /*cbc0*/  UMOV UR40, UR41 ;  /* 0x0000002900287c82 */ /* 0x000fe40008000000 */
[----:B------:R-:W-:Y:S01]  /*cbd0*/  UMOV UR28, UR55 ;  /* 0x00000037001c7c82 */ /* 0x000fe20008000000 */
[----:B------:R-:W-:Y:S02]  /*cbe0*/  @UP0 USHF.R.U32.HI UR28, URZ, UR24, UR27 ;  /* 0x000000183f1c0299 */ /* 0x000fe4000801161b */
[----:B------:R-:W-:Y:S01]  /*cbf0*/  @UP3 USHF.R.U32.HI UR40, URZ, UR23, UR25 ;  /* 0x000000173f283299 */ /* 0x000fe20008011619 */
[----:B------:R-:W-:Y:S02]  /*cc00*/  UMOV UR36, UR30 ;  /* 0x0000001e00247c82 */ /* 0x000fe40008000000 */
[----:B------:R-:W-:Y:S01]  /*cc10*/  @UP3 ULDC.64 UR22, c[0x0][0x390] ;  /* 0x0000e40000163ab9 */ /* 0x000fe20000000a00 */
[----:B------:R-:W-:-:S02]  /*cc20*/  ULOP3.LUT UR56, UR31, 0x30, URZ, 0xfc, !UPT ;  /* 0x000000301f387892 */ /* 0x000fc4000f8efc3f */
[----:B------:R-:W-:Y:S02]  /*cc30*/  @UP3 USHF.R.U32.HI UR36, URZ, UR9, UR13 ;  /* 0x000000093f243299 */ /* 0x000fe4000801160d */
[----:B------:R-:W-:Y:S01]  /*cc40*/  UIMAD.WIDE.U32 UR34, UR28, UR22, URZ ;  /* 0x000000161c2272a5 */ /* 0x000fe2000f8e003f */
[----:B------:R-:W-:Y:S01]  /*cc50*/  @UP0 ULDC UR13, c[0x0][0x384] ;  /* 0x0000e100000d0ab9 */ /* 0x000fe20000000800 */
[----:B------:R-:W-:Y:S01]  /*cc60*/  UMOV UR27, UR28 ;  /* 0x0000001c001b7c82 */ /* 0x000fe20008000000 */
[----:B------:R-:W-:Y:S02]  /*cc70*/  UIMAD.WIDE.U32 UR12, UR12, UR13, URZ ;  /* 0x0000000d0c0c72a5 */ /* 0x000fe4000f8e003f */
[----:B------:R-:W-:Y:S01]  /*cc80*/  @UP3 USHF.R.U32.HI UR27, URZ, UR23, UR35 ;  /* 0x000000173f1b3299 */ /* 0x000fe20008011623 */
[----:B------:R-:W-:Y:S02]  /*cc90*/  @UP0 ULDC UR21, c[0x0][0x388] ;  /* 0x0000e20000150ab9 */ /* 0x000fe40000000800 */
[----:B------:R-:W-:Y:S01]  /*cca0*/  ULDC UR23, c[0x0][0x398] ;  /* 0x0000e60000177ab9 */ /* 0x000fe20000000800 */
[----:B------:R-:W-:Y:S01]  /*ccb0*/  ULEA UR51, UR14, UR51, 0x5 ;  /* 0x000000330e337291 */ /* 0x000fe2000f8e283f */
[----:B------:R-:W-:Y:S01]  /*ccc0*/  UMOV UR25, UR56 ;  /* 0x0000003800197c82 */ /* 0x000fe20008000000 */
[----:B------:R-:W-:-:S02]  /*ccd0*/  @UP0 USHF.R.U32.HI UR25, URZ, UR21, UR13 ;  /* 0x000000153f190299 */ /* 0x000fc4000801160d */
[----:B------:R-:W-:Y:S01]  /*cce0*/  UISETP.NE.AND UP2, UPT, UR23, 0x1, UPT ;  /* 0x000000011700788c */ /* 0x000fe2000bf45270 */
[----:B------:R-:W-:Y:S01]  /*ccf0*/  @UP3 ULDC.64 UR8, c[0x0][0x390] ;  /* 0x0000e40000083ab9 */ /* 0x000fe20000000a00 */
[----:B------:R-:W-:Y:S01]  /*cd00*/  UMOV UR33, UR32 ;  /* 0x0000002000217c82 */ /* 0x000fe20008000000 */
[----:B------:R-:W-:Y:S02]  /*cd10*/  UIMAD.WIDE.U32 UR12, UR25, UR8, URZ ;  /* 0x00000008190c72a5 */ /* 0x000fe4000f8e003f */
[----:B------:R-:W-:Y:S02]  /*cd20*/  ULOP3.LUT UR61, UR31, 0x38, URZ, 0xfc, !UPT ;  /* 0x000000381f3d7892 */ /* 0x000fe4000f8efc3f */
[----:B------:R-:W-:Y:S02]  /*cd30*/  @UP3 USHF.R.U32.HI UR33, URZ, UR7, UR5 ;  /* 0x000000073f213299 */ /* 0x000fe40008011605 */
[----:B------:R-:W-:Y:S01]  /*cd40*/  ULEA UR47, UR18, UR51, 0xa ;  /* 0x00000033122f7291 */ /* 0x000fe2000f8e503f */
[----:B------:R-:W1:Y:S01]  /*cd50*/  S2UR UR51, SR_CTAID.X ;  /* 0x00000000003379c3 */ /* 0x000e620000002500 */
[----:B------:R-:W-:Y:S01]  /*cd60*/  @UP0 ULDC UR5, c[0x0][0x384] ;  /* 0x0000e10000050ab9 */ /* 0x000fe20000000800 */
[----:B------:R-:W-:Y:S01]  /*cd70*/  UMOV UR24, UR25 ;  /* 0x0000001900187c82 */ /* 0x000fe20008000000 */
[----:B------:R-:W-:Y:S01]  /*cd80*/  UIMAD.WIDE.U32 UR4, UR4, UR5, URZ ;  /* 0x00000005040472a5 */ /* 0x000fe2000f8e003f */
[----:B------:R-:W-:Y:S01]  /*cd90*/  @UP2 ULDC UR12, c[0x0][0x39c] ;  /* 0x0000e700000c2ab9 */ /* 0x000fe20000000800 */
[----:B------:R-:W-:Y:S01]  /*cda0*/  @UP3 USHF.R.U32.HI UR24, URZ, UR9, UR13 ;  /* 0x000000093f183299 */ /* 0x000fe2000801160d */
[----:B------:R-:W-:Y:S01]  /*cdb0*/  @UP0 ULDC UR16, c[0x0][0x388] ;  /* 0x0000e20000100ab9 */ /* 0x000fe20000000800 */
[----:B------:R-:W-:Y:S01]  /*cdc0*/  UIMAD.WIDE.U32 UR12, UR11, UR12, URZ ;  /* 0x0000000c0b0c72a5 */ /* 0x000fe2000f8e003f */
[----:B------:R-:W-:Y:S01]  /*cdd0*/  UMOV UR37, UR61 ;  /* 0x0000003d00257c82 */ /* 0x000fe20008000000 */
[----:B------:R-:W-:Y:S01]  /*cde0*/  @UP0 USHF.R.U32.HI UR37, URZ, UR16, UR5 ;  /* 0x000000103f250299 */ /* 0x000fe20008011605 */
[----:B------:R-:W-:Y:S01]  /*cdf0*/  @UP2 ULDC UR22, c[0x0][0x3a0] ;  /* 0x0000e80000162ab9 */ /* 0x000fe20000000800 */
[----:B------:R-:W-:Y:S01]  /*ce00*/  UMOV UR14, UR11 ;  /* 0x0000000b000e7c82 */ /* 0x000fe20008000000 */
[----:B------:R-:W-:Y:S01]  /*ce10*/  @UP3 ULDC.64 UR6, c[0x0][0x390] ;  /* 0x0000e40000063ab9 */ /* 0x000fe20000000a00 */
[----:B------:R-:W-:-:S02]  /*ce20*/  @UP2 USHF.R.U32.HI UR14, URZ, UR22, UR13 ;  /* 0x000000163f0e2299 */ /* 0x000fc4000801160d */
[----:B------:R-:W-:Y:S02]  /*ce30*/  UIMAD.WIDE.U32 UR4, UR37, UR6, URZ ;  /* 0x00000006250472a5 */ /* 0x000fe4000f8e003f */
[----:B------:R-:W-:Y:S02]  /*ce40*/  UIADD3 UR13, -UR19, URZ, URZ ;  /* 0x0000003f130d7290 */ /* 0x000fe4000fffe13f */
[----:B------:R-:W-:Y:S02]  /*ce50*/  UIADD3 UR22, -UR11, URZ, URZ ;  /* 0x0000003f0b167290 */ /* 0x000fe4000fffe13f */
[----:B------:R-:W-:Y:S01]  /*ce60*/  UIADD3 UR12, -UR14, URZ, URZ ;  /* 0x0000003f0e0c7290 */ /* 0x000fe2000fffe13f */
[----:B------:R-:W-:Y:S01]  /*ce70*/  ULDC.64 UR58, c[0x0][0x198] ;  /* 0x00006600003a7ab9 */ /* 0x000fe20000000a00 */
[----:B------:R-:W-:Y:S01]  /*ce80*/  UMOV UR26, UR37 ;  /* 0x00000025001a7c82 */ /* 0x000fe20008000000 */
[----:B------:R-:W-:Y:S02]  /*ce90*/  UIMAD UR13, UR15, UR13, UR52 ;  /* 0x0000000d0f0d72a4 */ /* 0x000fe4000f8e0234 */
[----:B------:R-:W-:-:S02]  /*cea0*/  UIMAD UR19, UR39, UR22, UR19 ;  /* 0x00000016271372a4 */ /* 0x000fc4000f8e0213 */
[----:B------:R-:W-:Y:S02]  /*ceb0*/  @UP3 USHF.R.U32.HI UR26, URZ, UR7, UR5 ;  /* 0x000000073f1a3299 */ /* 0x000fe40008011605 */
[----:B------:R-:W-:Y:S02]  /*cec0*/  UIADD3 UR48, UP1, UR58, 0xf0, URZ ;  /* 0x000000f03a307890 */ /* 0x000fe4000ff3e03f */
[----:B------:R-:W-:Y:S01]  /*ced0*/  UIMAD UR22, UR23, UR12, UR11 ;  /* 0x0000000c171672a4 */ /* 0x000fe2000f8e020b */
[----:B------:R-:W-:Y:S01]  /*cee0*/  ULDC UR54, c[0x0][0x3ec] ;  /* 0x0000fb0000367ab9 */ /* 0x000fe20000000800 */
[----:B------:R-:W-:Y:S01]  /*cef0*/  ULDC.64 UR4, c[0x0][0x3c0] ;  /* 0x0000f00000047ab9 */ /* 0x000fe20000000a00 */
[----:B------:R-:W-:Y:S01]  /*cf00*/  ULDC.64 UR6, c[0x0][0x3f0] ;  /* 0x0000fc0000067ab9 */ /* 0x000fe20000000a00 */
[----:B------:R-:W-:Y:S02]  /*cf10*/  UIADD3 UR9, UR10, 0x28000, URZ ;  /* 0x000280000a097890 */ /* 0x000fe4000fffe03f */
[----:B------:R-:W-:-:S02]  /*cf20*/  UIMAD UR11, UR13, UR4, UR54 ;  /* 0x000000040d0b72a4 */ /* 0x000fc4000f8e0236 */
[----:B------:R-:W-:Y:S02]  /*cf30*/  ULEA UR8, UR38, UR44, 0x10 ;  /* 0x0000002c26087291 */ /* 0x000fe4000f8e803f */
[----:B------:R-:W-:Y:S02]  /*cf40*/  USHF.L.U32 UR10, UR42, 0x6, URZ ;  /* 0x000000062a0a7899 */ /* 0x000fe4000800063f */
[----:B------:R-:W-:Y:S02]  /*cf50*/  UIADD3.X UR49, URZ, UR59, URZ, UP1, !UPT ;  /* 0x0000003b3f317290 */ /* 0x000fe40008ffe43f */
[----:B------:R-:W-:Y:S02]  /*cf60*/  UIMAD UR12, UR19, UR5, UR6 ;  /* 0x00000005130c72a4 */ /* 0x000fe4000f8e0206 */
[----:B------:R-:W-:Y:S02]  /*cf70*/  UIMAD UR13, UR22, UR50, UR7 ;  /* 0x00000032160d72a4 */ /* 0x000fe4000f8e0207 */
[----:B------:R-:W-:-:S02]  /*cf80*/  UPRMT UR47, UR47, 0x5410, URZ ;  /* 0x000054102f2f7896 */ /* 0x000fc4000800003f */
[----:B-1----:R-:W-:Y:S01]  /*cf90*/  @UP0 ULEA UR18, UR51, 0x40, 0x8 ;  /* 0x0000004033120891 */ /* 0x002fe2000f8e403f */
[----:B------:R-:W-:Y:S01]  /*cfa0*/  @UP0 ULDC UR19, c[0x0][0x384] ;  /* 0x0000e10000130ab9 */ /* 0x000fe20000000800 */
[----:B------:R-:W-:Y:S02]  /*cfb0*/  @UP2 ULDC UR21, c[0x0][0x39c] ;  /* 0x0000e70000152ab9 */ /* 0x000fe40000000800 */
[----:B------:R-:W-:Y:S02]  /*cfc0*/  UIMAD.WIDE.U32 UR18, UR18, UR19, URZ ;  /* 0x00000013121272a5 */ /* 0x000fe4000f8e003f */
[----:B------:R-:W-:Y:S01]  /*cfd0*/  ULOP3.LUT UR34, UR31, 0x40, URZ, 0xfc, !UPT ;  /* 0x000000401f227892 */ /* 0x000fe2000f8efc3f */
[----:B------:R1:W-:Y:S01]  /*cfe0*/  UTMALDG.5D.IM2COL [UR8], [UR48], UR47 ;  /* 0x00000008300073b4 */ /* 0x0003e2000806002f */
[----:B------:R-:W-:Y:S01]  /*cff0*/  @UP0 ULDC UR22, c[0x0][0x388] ;  /* 0x0000e20000160ab9 */ /* 0x000fe20000000800 */
[----:B------:R-:W-:Y:S02]  /*d000*/  UIADD3 UR16, UR8, 0x800, URZ ;  /* 0x0000080008107890 */ /* 0x000fe4000fffe03f */
[----:B------:R-:W-:Y:S01]  /*d010*/  @UP0 UMOV UR18, UR19 ;  /* 0x0000001300120c82 */ /* 0x000fe20008000000 */
[----:B------:R-:W-:Y:S01]  /*d020*/  ULOP3.LUT UR60, UR31, 0x48, URZ, 0xfc, !UPT ;  /* 0x000000481f3c7892 */ /* 0x000fe2000f8efc3f */
[----:B------:R-:W-:Y:S01]  /*d030*/  UMOV UR45, UR34 ;  /* 0x00000022002d7c82 */ /* 0x000fe20008000000 */
[----:B------:R-:W-:-:S02]  /*d040*/  @UP0 USHF.R.U32.HI UR45, URZ, UR22, UR18 ;  /* 0x000000163f2d0299 */ /* 0x000fc40008011612 */
[----:B------:R-:W-:Y:S02]  /*d050*/  UIADD3 UR18, -UR17, URZ, URZ ;  /* 0x0000003f11127290 */ /* 0x000fe4000fffe13f */
[----:B------:R-:W-:Y:S01]  /*d060*/  UMOV UR22, UR17 ;  /* 0x0000001100167c82 */ /* 0x000fe20008000000 */
[----:B------:R-:W-:Y:S01]  /*d070*/  UMOV UR38, UR60 ;  /* 0x0000003c00267c82 */ /* 0x000fe20008000000 */
[----:B------:R-:W-:Y:S02]  /*d080*/  UIMAD UR18, UR39, UR18, UR20 ;  /* 0x00000012271272a4 */ /* 0x000fe4000f8e0214 */
[----:B------:R-:W-:Y:S02]  /*d090*/  ULOP3.LUT UR59, UR31, 0x50, URZ, 0xfc, !UPT ;  /* 0x000000501f3b7892 */ /* 0x000fe4000f8efc3f */
[----:B------:R-:W-:Y:S02]  /*d0a0*/  ULOP3.LUT UR58, UR31, 0x58, URZ, 0xfc, !UPT ;  /* 0x000000581f3a7892 */ /* 0x000fe4000f8efc3f */
[----:B------:R-:W-:-:S02]  /*d0b0*/  ULOP3.LUT UR57, UR31, 0x60, URZ, 0xfc, !UPT ;  /* 0x000000601f397892 */ /* 0x000fc4000f8efc3f */
[----:B-1----:R-:W-:Y:S01]  /*d0c0*/  UIMAD.WIDE.U32 UR12, UR17, UR21, URZ ;  /* 0x00000015110c72a5 */ /* 0x002fe2000f8e003f */
[----:B------:R-:W-:Y:S01]  /*d0d0*/  @UP2 ULDC UR14, c[0x0][0x3a0] ;  /* 0x0000e800000e2ab9 */ /* 0x000fe20000000800 */
[----:B------:R-:W-:-:S05]  /*d0e0*/  ULOP3.LUT UR11, UR31, 0x8, URZ, 0xfc, !UPT ;  /* 0x000000081f0b7892 */ /* 0x000fca000f8efc3f */
[----:B------:R-:W-:Y:S01]  /*d0f0*/  @UP2 UMOV UR19, UR13 ;  /* 0x0000000d00132c82 */ /* 0x000fe20008000000 */
[----:B------:R-:W-:Y:S01]  /*d100*/  @UP3 ULDC.64 UR12, c[0x0][0x390] ;  /* 0x0000e400000c3ab9 */ /* 0x000fe20000000a00 */
[----:B------:R-:W-:Y:S02]  /*d110*/  @UP2 USHF.R.U32.HI UR22, URZ, UR14, UR19 ;  /* 0x0000000e3f162299 */ /* 0x000fe40008011613 */
[----:B------:R-:W-:Y:S02]  /*d120*/  UIADD3 UR14, -UR20, URZ, URZ ;  /* 0x0000003f140e7290 */ /* 0x000fe4000fffe13f */
[----:B------:R-:W-:Y:S02]  /*d130*/  UIADD3 UR19, -UR22, URZ, URZ ;  /* 0x0000003f16137290 */ /* 0x000fe4000fffe13f */
[----:B------:R-:W-:Y:S02]  /*d140*/  UIMAD UR11, UR15, UR14, UR11 ;  /* 0x0000000e0f0b72a4 */ /* 0x000fe4000f8e020b */
[----:B------:R-:W-:-:S02]  /*d150*/  UIMAD.WIDE.U32 UR34, UR45, UR12, URZ ;  /* 0x0000000c2d2272a5 */ /* 0x000fc4000f8e003f */
[----:B------:R-:W-:Y:S02]  /*d160*/  UIMAD UR21, UR23, UR19, UR17 ;  /* 0x00000013171572a4 */ /* 0x000fe4000f8e0211 */
[----:B------:R-:W-:Y:S02]  /*d170*/  UIMAD UR19, UR11, UR4, UR54 ;  /* 0x000000040b1372a4 */ /* 0x000fe4000f8e0236 */
[----:B------:R-:W-:Y:S01]  /*d180*/  @UP0 ULEA UR12, UR51, 0x48, 0x8 ;  /* 0x00000048330c0891 */ /* 0x000fe2000f8e403f */
[----:B------:R-:W-:Y:S01]  /*d190*/  UMOV UR11, UR45 ;  /* 0x0000002d000b7c82 */ /* 0x000fe20008000000 */
[----:B------:R-:W-:Y:S02]  /*d1a0*/  @UP3 USHF.R.U32.HI UR11, URZ, UR13, UR35 ;  /* 0x0000000d3f0b3299 */ /* 0x000fe40008011623 */
[----:B------:R-:W-:Y:S01]  /*d1b0*/  UIMAD UR20, UR18, UR5, UR6 ;  /* 0x00000005121472a4 */ /* 0x000fe2000f8e0206 */
[----:B------:R-:W-:Y:S01]  /*d1c0*/  @UP0 ULDC UR13, c[0x0][0x384] ;  /* 0x0000e100000d0ab9 */ /* 0x000fe20000000800 */
[----:B------:R-:W-:-:S02]  /*d1d0*/  UIMAD UR21, UR21, UR50, UR7 ;  /* 0x00000032151572a4 */ /* 0x000fc4000f8e0207 */
[----:B------:R-:W-:Y:S01]  /*d1e0*/  UIMAD.WIDE.U32 UR12, UR12, UR13, URZ ;  /* 0x0000000d0c0c72a5 */ /* 0x000fe2000f8e003f */
[----:B------:R-:W-:Y:S01]  /*d1f0*/  @UP2 ULDC UR35, c[0x0][0x39c] ;  /* 0x0000e70000232ab9 */ /* 0x000fe20000000800 */
[----:B------:R-:W-:Y:S01]  /*d200*/  UMOV UR17, UR9 ;  /* 0x0000000900117c82 */ /* 0x000fe20008000000 */
[----:B------:R-:W-:Y:S01]  /*d210*/  UMOV UR18, UR10 ;  /* 0x0000000a00127c82 */ /* 0x000fe20008000000 */
[----:B------:R-:W-:-:S03]  /*d220*/  @UP0 ULDC UR14, c[0x0][0x388] ;  /* 0x0000e200000e0ab9 */ /* 0x000fc60000000800 */
[----:B------:R-:W-:Y:S01]  /*d230*/  @UP0 UMOV UR34, UR13 ;  /* 0x0000000d00220c82 */ /* 0x000fe20008000000 */
[----:B------:R-:W-:Y:S01]  /*d240*/  UIMAD.WIDE.U32 UR12, UR40, UR35, URZ ;  /* 0x00000023280c72a5 */ /* 0x000fe2000f8e003f */
[----:B------:R1:W-:Y:S01]  /*d250*/  UTMALDG.5D.IM2COL [UR16], [UR48], UR47 ;  /* 0x00000010300073b4 */ /* 0x0003e2000806002f */
[----:B------:R-:W-:Y:S02]  /*d260*/  @UP0 USHF.R.U32.HI UR38, URZ, UR14, UR34 ;  /* 0x0000000e3f260299 */ /* 0x000fe40008011622 */
[----:B------:R-:W-:-:S04]  /*d270*/  UIADD3 UR14, -UR40, URZ, URZ ;  /* 0x0000003f280e7290 */ /* 0x000fc8000fffe13f */
[----:B------:R-:W-:Y:S01]  /*d280*/  UIMAD UR14, UR39, UR14, UR41 ;  /* 0x0000000e270e72a4 */ /* 0x000fe2000f8e0229 */
[----:B-1----:R-:W-:Y:S01]  /*d290*/  @UP2 ULDC UR17, c[0x0][0x3a0] ;  /* 0x0000e80000112ab9 */ /* 0x002fe20000000800 */
[----:B------:R-:W-:Y:S01]  /*d2a0*/  UMOV UR22, UR40 ;  /* 0x0000002800167c82 */ /* 0x000fe20008000000 */
[----:B------:R-:W-:Y:S02]  /*d2b0*/  @UP2 USHF.R.U32.HI UR22, URZ, UR17, UR13 ;  /* 0x000000113f162299 */ /* 0x000fe4000801160d */
[----:B------:R-:W-:Y:S01]  /*d2c0*/  UIADD3 UR17, -UR41, URZ, URZ ;  /* 0x0000003f29117290 */ /* 0x000fe2000fffe13f */
[----:B------:R-:W-:Y:S01]  /*d2d0*/  @UP3 ULDC.64 UR12, c[0x0][0x390] ;  /* 0x0000e400000c3ab9 */ /* 0x000fe20000000a00 */
[----:B------:R-:W-:Y:S02]  /*d2e0*/  UIADD3 UR18, -UR22, URZ, URZ ;  /* 0x0000003f16127290 */ /* 0x000fe4000fffe13f */
[----:B------:R-:W-:Y:S02]  /*d2f0*/  UIMAD.WIDE.U32 UR34, UR38, UR12, URZ ;  /* 0x0000000c262272a5 */ /* 0x000fe4000f8e003f */
[----:B------:R-:W-:-:S02]  /*d300*/  UIMAD UR17, UR15, UR17, UR29 ;  /* 0x000000110f1172a4 */ /* 0x000fc4000f8e021d */
[----:B------:R-:W-:Y:S01]  /*d310*/  UIMAD UR18, UR23, UR18, UR40 ;  /* 0x00000012171272a4 */ /* 0x000fe2000f8e0228 */
[----:B------:R-:W-:Y:S01]  /*d320*/  UMOV UR29, UR38 ;  /* 0x00000026001d7c82 */ /* 0x000fe20008000000 */
[----:B------:R-:W-:Y:S02]  /*d330*/  @UP0 ULEA UR12, UR51, 0x50, 0x8 ;  /* 0x00000050330c0891 */ /* 0x000fe4000f8e403f */
[----:B------:R-:W-:Y:S02]  /*d340*/  @UP3 USHF.R.U32.HI UR29, URZ, UR13, UR35 ;  /* 0x0000000d3f1d3299 */ /* 0x000fe40008011623 */
[----:B------:R-:W-:Y:S01]  /*d350*/  UIADD3 UR16, UR8, 0x1000, URZ ;  /* 0x0000100008107890 */ /* 0x000fe2000fffe03f */
[----:B------:R-:W-:Y:S01]  /*d360*/  @UP0 ULDC UR13, c[0x0][0x384] ;  /* 0x0000e100000d0ab9 */ /* 0x000fe20000000800 */
[----:B------:R-:W-:Y:S02]  /*d370*/  UIMAD UR19, UR17, UR4, UR54 ;  /* 0x00000004111372a4 */ /* 0x000fe4000f8e0236 */
[----:B------:R-:W-:-:S02]  /*d380*/  UIMAD UR20, UR14, UR5, UR6 ;  /* 0x000000050e1472a4 */ /* 0x000fc4000f8e0206 */
[----:B------:R-:W-:Y:S02]  /*d390*/  UIMAD UR21, UR18, UR50, UR7 ;  /* 0x00000032121572a4 */ /* 0x000fe4000f8e0207 */
[----:B------:R-:W-:Y:S01]  /*d3a0*/  UIMAD.WIDE.U32 UR12, UR12, UR13, URZ ;  /* 0x0000000d0c0c72a5 */ /* 0x000fe2000f8e003f */
[----:B------:R-:W-:Y:S01]  /*d3b0*/  @UP2 ULDC UR35, c[0x0][0x39c] ;  /* 0x0000e70000232ab9 */ /* 0x000fe20000000800 */
[----:B------:R-:W-:Y:S01]  /*d3c0*/  UMOV UR17, UR9 ;  /* 0x0000000900117c82 */ /* 0x000fe20008000000 */
[----:B------:R-:W-:Y:S01]  /*d3d0*/  UMOV UR18, UR10 ;  /* 0x0000000a00127c82 */ /* 0x000fe20008000000 */
[----:B------:R-:W-:Y:S01]  /*d3e0*/  UMOV UR40, UR42 ;  /* 0x0000002a00287c82 */ /* 0x000fe20008000000 */
[----:B------:R-:W-:Y:S02]  /*d3f0*/  @UP0 ULDC UR14, c[0x0][0x388] ;  /* 0x0000e200000e0ab9 */ /* 0x000fe40000000800 */
[----:B------:R-:W-:Y:S01]  /*d400*/  @UP0 UMOV UR34, UR13 ;  /* 0x0000000d00220c82 */ /* 0x000fe20008000000 */
[----:B------:R-:W-:Y:S01]  /*d410*/  UIMAD.WIDE.U32 UR12, UR36, UR35, URZ ;  /* 0x00000023240c72a5 */ /* 0x000fe2000f8e003f */
[----:B------:R1:W-:Y:S01]  /*d420*/  UTMALDG.5D.IM2COL [UR16], [UR48], UR47 ;  /* 0x00000010300073b4 */ /* 0x0003e2000806002f */
[----:B------:R-:W-:Y:S01]  /*d430*/  UMOV UR42, UR59 ;  /* 0x0000003b002a7c82 */ /* 0x000fe20008000000 */
[----:B------:R-:W-:-:S02]  /*d440*/  @UP0 USHF.R.U32.HI UR42, URZ, UR14, UR34 ;  /* 0x0000000e3f2a0299 */ /* 0x000fc40008011622 */
[----:B------:R-:W-:Y:S01]  /*d450*/  UIADD3 UR14, -UR36, URZ, URZ ;  /* 0x0000003f240e7290 */ /* 0x000fe2000fffe13f */
[----:B------:R-:W-:Y:S01]  /*d460*/  UMOV UR41, UR44 ;  /* 0x0000002c00297c82 */ /* 0x000fe20008000000 */
[----:B------:R-:W-:Y:S02]  /*d470*/  UMOV UR44, UR58 ;  /* 0x0000003a002c7c82 */ /* 0x000fe40008000000 */
[----:B------:R-:W-:Y:S01]  /*d480*/  UIMAD UR14, UR39, UR14, UR30 ;  /* 0x0000000e270e72a4 */ /* 0x000fe2000f8e021e */
[----:B-1----:R-:W-:Y:S01]  /*d490*/  @UP2 ULDC UR17, c[0x0][0x3a0] ;  /* 0x0000e80000112ab9 */ /* 0x002fe20000000800 */
[----:B------:R-:W-:Y:S01]  /*d4a0*/  UMOV UR22, UR36 ;  /* 0x0000002400167c82 */ /* 0x000fe20008000000 */
[----:B------:R-:W-:Y:S02]  /*d4b0*/  @UP2 USHF.R.U32.HI UR22, URZ, UR17, UR13 ;  /* 0x000000113f162299 */ /* 0x000fe4000801160d */
[----:B------:R-:W-:Y:S01]  /*d4c0*/  UIADD3 UR17, -UR30, URZ, URZ ;  /* 0x0000003f1e117290 */ /* 0x000fe2000fffe13f */
[----:B------:R-:W-:Y:S01]  /*d4d0*/  @UP3 ULDC.64 UR12, c[0x0][0x390] ;  /* 0x0000e400000c3ab9 */ /* 0x000fe20000000a00 */
[----:B------:R-:W-:-:S02]  /*d4e0*/  UIADD3 UR18, -UR22, URZ, URZ ;  /* 0x0000003f16127290 */ /* 0x000fc4000fffe13f */
[----:B------:R-:W-:Y:S02]  /*d4f0*/  UIMAD.WIDE.U32 UR34, UR42, UR12, URZ ;  /* 0x0000000c2a2272a5 */ /* 0x000fe4000f8e003f */
[----:B------:R-:W-:Y:S02]  /*d500*/  UIMAD UR17, UR15, UR17, UR43 ;  /* 0x000000110f1172a4 */ /* 0x000fe4000f8e022b */
[----:B------:R-:W-:Y:S01]  /*d510*/  UIMAD UR18, UR23, UR18, UR36 ;  /* 0x00000012171272a4 */ /* 0x000fe2000f8e0224 */
[----:B------:R-:W-:Y:S01]  /*d520*/  UMOV UR30, UR42 ;  /* 0x0000002a001e7c82 */ /* 0x000fe20008000000 */
[----:B------:R-:W-:Y:S02]  /*d530*/  @UP0 ULEA UR12, UR51, 0x58, 0x8 ;  /* 0x00000058330c0891 */ /* 0x000fe4000f8e403f */
[----:B------:R-:W-:Y:S02]  /*d540*/  @UP3 USHF.R.U32.HI UR30, URZ, UR13, UR35 ;  /* 0x0000000d3f1e3299 */ /* 0x000fe40008011623 */
[----:B------:R-:W-:Y:S01]  /*d550*/  UIADD3 UR16, UR8, 0x1800, URZ ;  /* 0x0000180008107890 */ /* 0x000fe2000fffe03f */
[----:B------:R-:W-:Y:S01]  /*d560*/  @UP0 ULDC UR13, c[0x0][0x384] ;  /* 0x0000e100000d0ab9 */ /* 0x000fe20000000800 */
[----:B------:R-:W-:-:S02]  /*d570*/  UIMAD UR19, UR17, UR4, UR54 ;  /* 0x00000004111372a4 */ /* 0x000fc4000f8e0236 */
[----:B------:R-:W-:Y:S02]  /*d580*/  UIMAD UR20, UR14, UR5, UR6 ;  /* 0x000000050e1472a4 */ /* 0x000fe4000f8e0206 */
[----:B------:R-:W-:Y:S02]  /*d590*/  UIMAD UR21, UR18, UR50, UR7 ;  /* 0x00000032121572a4 */ /* 0x000fe4000f8e0207 */
[----:B------:R-:W-:Y:S01]  /*d5a0*/  UIMAD.WIDE.U32 UR12, UR12, UR13, URZ ;  /* 0x0000000d0c0c72a5 */ /* 0x000fe2000f8e003f */
[----:B------:R-:W-:Y:S01]  /*d5b0*/  @UP2 ULDC UR35, c[0x0][0x39c] ;  /* 0x0000e70000232ab9 */ /* 0x000fe20000000800 */
[----:B------:R-:W-:Y:S01]  /*d5c0*/  UMOV UR17, UR9 ;  /* 0x0000000900117c82 */ /* 0x000fe20008000000 */
[----:B------:R-:W-:Y:S01]  /*d5d0*/  UMOV UR18, UR10 ;  /* 0x0000000a00127c82 */ /* 0x000fe20008000000 */
[----:B------:R-:W-:Y:S01]  /*d5e0*/  @UP0 ULDC UR14, c[0x0][0x388] ;  /* 0x0000e200000e0ab9 */ /* 0x000fe20000000800 */
[----:B------:R-:W-:Y:S02]  /*d5f0*/  UMOV UR43, UR57 ;  /* 0x00000039002b7c82 */ /* 0x000fe40008000000 */
[----:B------:R-:W-:Y:S01]  /*d600*/  @UP0 UMOV UR34, UR13 ;  /* 0x0000000d00220c82 */ /* 0x000fe20008000000 */
[----:B------:R-:W-:Y:S01]  /*d610*/  UIMAD.WIDE.U32 UR12, UR33, UR35, URZ ;  /* 0x00000023210c72a5 */ /* 0x000fe2000f8e003f */
[----:B------:R1:W-:Y:S01]  /*d620*/  UTMALDG.5D.IM2COL [UR16], [UR48], UR47 ;  /* 0x00000010300073b4 */ /* 0x0003e2000806002f */
[----:B------:R-:W-:-:S02]  /*d630*/  @UP0 USHF.R.U32.HI UR44, URZ, UR14, UR34 ;  /* 0x0000000e3f2c0299 */ /* 0x000fc40008011622 */
        /* <DEDUP_REMOVED lines=29> */
[----:B------:R-:W-:Y:S01]  /*d810*/  UIADD3 UR14, -UR27, URZ, URZ ;  /* 0x0000003f1b0e7290 */ /* 0x000fe2000fffe13f */
[----:B------:R-:W-:-:S03]  /*d820*/  @UP2 ULDC UR33, c[0x0][0x39c] ;  /* 0x0000e70000212ab9 */ /* 0x000fc60000000800 */
        /* <DEDUP_REMOVED lines=9> */
[----:B------:R-:W-:Y:S01]  /*d8c0*/  @UP0 ULEA UR12, UR51, 0x68, 0x8 ;  /* 0x00000068330c0891 */ /* 0x000fe2000f8e403f */
[----:B------:R-:W-:Y:S01]  /*d8d0*/  UMOV UR27, UR43 ;  /* 0x0000002b001b7c82 */ /* 0x000fe20008000000 */
[----:B------:R-:W-:Y:S02]  /*d8e0*/  @UP3 USHF.R.U32.HI UR27, URZ, UR13, UR35 ;  /* 0x0000000d3f1b3299 */ /* 0x000fe40008011623 */
[----:B------:R-:W-:Y:S01]  /*d8f0*/  UIMAD UR17, UR15, UR17, UR55 ;  /* 0x000000110f1172a4 */ /* 0x000fe2000f8e0237 */
[----:B------:R-:W-:Y:S01]  /*d900*/  @UP0 ULDC UR13, c[0x0][0x384] ;  /* 0x0000e100000d0ab9 */ /* 0x000fe20000000800 */
[----:B------:R-:W-:Y:S02]  /*d910*/  UIADD3 UR16, UR8, 0x2800, URZ ;  /* 0x0000280008107890 */ /* 0x000fe4000fffe03f */
[----:B------:R-:W-:Y:S02]  /*d920*/  UIMAD.WIDE.U32 UR12, UR12, UR13, URZ ;  /* 0x0000000d0c0c72a5 */ /* 0x000fe4000f8e003f */
[----:B------:R-:W-:-:S02]  /*d930*/  UIMAD UR19, UR17, UR4, UR54 ;  /* 0x00000004111372a4 */ /* 0x000fc4000f8e0236 */
[----:B------:R-:W-:Y:S02]  /*d940*/  UIMAD UR20, UR14, UR5, UR6 ;  /* 0x000000050e1472a4 */ /* 0x000fe4000f8e0206 */
[----:B------:R-:W-:Y:S01]  /*d950*/  UIMAD UR21, UR18, UR50, UR7 ;  /* 0x00000032121572a4 */ /* 0x000fe2000f8e0207 */
[----:B------:R-:W-:Y:S01]  /*d960*/  @UP0 UMOV UR28, UR13 ;  /* 0x0000000d001c0c82 */ /* 0x000fe20008000000 */
[----:B------:R-:W-:Y:S01]  /*d970*/  UIMAD.WIDE.U32 UR12, UR24, UR33, URZ ;  /* 0x00000021180c72a5 */ /* 0x000fe2000f8e003f */
[----:B------:R-:W1:Y:S01]  /*d980*/  S2UR UR33, SR_CTAID.X ;  /* 0x00000000002179c3 */ /* 0x000e620000002500 */
[----:B------:R-:W-:Y:S01]  /*d990*/  ULOP3.LUT UR35, UR31, 0x68, URZ, 0xfc, !UPT ;  /* 0x000000681f237892 */ /* 0x000fe2000f8efc3f */
[----:B------:R-:W-:Y:S01]  /*d9a0*/  UMOV UR17, UR9 ;  /* 0x0000000900117c82 */ /* 0x000fe20008000000 */
[----:B------:R-:W-:Y:S01]  /*d9b0*/  UMOV UR18, UR10 ;  /* 0x0000000a00127c82 */ /* 0x000fe20008000000 */
[----:B------:R-:W-:Y:S02]  /*d9c0*/  @UP0 ULDC UR14, c[0x0][0x388] ;  /* 0x0000e200000e0ab9 */ /* 0x000fe40000000800 */
[----:B------:R2:W-:Y:S01]  /*d9d0*/  UTMALDG.5D.IM2COL [UR16], [UR48], UR47 ;  /* 0x00000010300073b4 */ /* 0x0005e2000806002f */
[----:B------:R-:W-:Y:S01]  /*d9e0*/  ULOP3.LUT UR51, UR31, 0x70, URZ, 0xfc, !UPT ;  /* 0x000000701f337892 */ /* 0x000fe2000f8efc3f */
[----:B------:R-:W-:Y:S01]  /*d9f0*/  UMOV UR34, UR35 ;  /* 0x0000002300227c82 */ /* 0x000fe20008000000 */
[----:B------:R-:W-:-:S02]  /*da00*/  @UP0 USHF.R.U32.HI UR34, URZ, UR14, UR28 ;  /* 0x0000000e3f220299 */ /* 0x000fc4000801161c */
[----:B------:R-:W-:Y:S01]  /*da10*/  UIADD3 UR14, -UR24, URZ, URZ ;  /* 0x0000003f180e7290 */ /* 0x000fe2000fffe13f */
[----:B------:R-:W-:Y:S01]  /*da20*/  UMOV UR55, UR40 ;  /* 0x0000002800377c82 */ /* 0x000fe20008000000 */
[----:B------:R-:W-:Y:S02]  /*da30*/  @UP3 ULDC.64 UR40, c[0x0][0x390] ;  /* 0x0000e40000283ab9 */ /* 0x000fe40000000a00 */
[----:B------:R-:W-:Y:S02]  /*da40*/  UIMAD UR14, UR39, UR14, UR25 ;  /* 0x0000000e270e72a4 */ /* 0x000fe4000f8e0219 */
[----:B------:R-:W-:Y:S01]  /*da50*/  ULOP3.LUT UR28, UR31, 0x40, URZ, 0xfc, !UPT ;  /* 0x000000401f1c7892 */ /* 0x000fe2000f8efc3f */
[----:B--2---:R-:W-:Y:S01]  /*da60*/  @UP2 ULDC UR17, c[0x0][0x3a0] ;  /* 0x0000e80000112ab9 */ /* 0x004fe20000000800 */
[----:B------:R-:W-:Y:S01]  /*da70*/  UMOV UR22, UR24 ;  /* 0x0000001800167c82 */ /* 0x000fe20008000000 */
[----:B------:R-:W-:Y:S02]  /*da80*/  @UP2 USHF.R.U32.HI UR22, URZ, UR17, UR13 ;  /* 0x000000113f162299 */ /* 0x000fe4000801160d */
[----:B------:R-:W-:-:S02]  /*da90*/  UIADD3 UR17, -UR25, URZ, URZ ;  /* 0x0000003f19117290 */ /* 0x000fc4000fffe13f */
[----:B------:R-:W-:Y:S01]  /*daa0*/  UIADD3 UR18, -UR22, URZ, URZ ;  /* 0x0000003f16127290 */ /* 0x000fe2000fffe13f */
[----:B------:R-:W-:Y:S01]  /*dab0*/  @UP3 ULDC.64 UR12, c[0x0][0x390] ;  /* 0x0000e400000c3ab9 */ /* 0x000fe20000000a00 */
[----:B------:R-:W-:Y:S02]  /*dac0*/  UIMAD UR20, UR14, UR5, UR6 ;  /* 0x000000050e1472a4 */ /* 0x000fe4000f8e0206 */
[----:B------:R-:W-:Y:S02]  /*dad0*/  UIMAD UR18, UR23, UR18, UR24 ;  /* 0x00000012171272a4 */ /* 0x000fe4000f8e0218 */
[----:B------:R-:W-:Y:S02]  /*dae0*/  UIMAD.WIDE.U32 UR24, UR34, UR12, URZ ;  /* 0x0000000c221872a5 */ /* 0x000fe4000f8e003f */
[----:B------:R-:W-:Y:S01]  /*daf0*/  UIMAD UR17, UR15, UR17, UR56 ;  /* 0x000000110f1172a4 */ /* 0x000fe2000f8e0238 */
[----:B------:R-:W-:Y:S01]  /*db00*/  UMOV UR14, UR34 ;  /* 0x00000022000e7c82 */ /* 0x000fe20008000000 */
[----:B-1----:R-:W-:-:S02]  /*db10*/  @UP0 ULEA UR12, UR33, 0x70, 0x8 ;  /* 0x00000070210c0891 */ /* 0x002fc4000f8e403f */
[----:B------:R-:W-:Y:S02]  /*db20*/  @UP3 USHF.R.U32.HI UR14, URZ, UR13, UR25 ;  /* 0x0000000d3f0e3299 */ /* 0x000fe40008011619 */
[----:B------:R-:W-:Y:S01]  /*db30*/  UIADD3 UR16, UR8, 0x3000, URZ ;  /* 0x0000300008107890 */ /* 0x000fe2000fffe03f */
[----:B------:R-:W-:Y:S01]  /*db40*/  @UP0 ULDC UR13, c[0x0][0x384] ;  /* 0x0000e100000d0ab9 */ /* 0x000fe20000000800 */
[----:B------:R-:W-:Y:S02]  /*db50*/  UIMAD UR19, UR17, UR4, UR54 ;  /* 0x00000004111372a4 */ /* 0x000fe4000f8e0236 */
[----:B------:R-:W-:Y:S02]  /*db60*/  UIMAD UR21, UR18, UR50, UR7 ;  /* 0x00000032121572a4 */ /* 0x000fe4000f8e0207 */
[----:B------:R-:W-:Y:S01]  /*db70*/  UIMAD.WIDE.U32 UR12, UR12, UR13, URZ ;  /* 0x0000000d0c0c72a5 */ /* 0x000fe2000f8e003f */
[----:B------:R-:W-:Y:S01]  /*db80*/  @UP2 ULDC UR24, c[0x0][0x39c] ;  /* 0x0000e70000182ab9 */ /* 0x000fe20000000800 */
[----:B------:R-:W-:Y:S01]  /*db90*/  UMOV UR17, UR9 ;  /* 0x0000000900117c82 */ /* 0x000fe20008000000 */
[----:B------:R-:W-:Y:S01]  /*dba0*/  UMOV UR18, UR10 ;  /* 0x0000000a00127c82 */ /* 0x000fe20008000000 */
[----:B------:R-:W-:-:S03]  /*dbb0*/  UMOV UR56, UR46 ;  /* 0x0000002e00387c82 */ /* 0x000fc60008000000 */
[----:B------:R-:W-:Y:S01]  /*dbc0*/  @UP0 UMOV UR25, UR13 ;  /* 0x0000000d00190c82 */ /* 0x000fe20008000000 */
[----:B------:R-:W-:Y:S01]  /*dbd0*/  UIMAD.WIDE.U32 UR12, UR26, UR24, URZ ;  /* 0x000000181a0c72a5 */ /* 0x000fe2000f8e003f */
[----:B------:R1:W-:Y:S01]  /*dbe0*/  UTMALDG.5D.IM2COL [UR16], [UR48], UR47 ;  /* 0x00000010300073b4 */ /* 0x0003e2000806002f */
[----:B------:R-:W-:Y:S01]  /*dbf0*/  UIADD3 UR12, -UR37, URZ, URZ ;  /* 0x0000003f250c7290 */ /* 0x000fe2000fffe13f */
[----:B------:R-:W-:-:S03]  /*dc00*/  UMOV UR24, UR51 ;  /* 0x0000003300187c82 */ /* 0x000fc60008000000 */
[----:B------:R-:W-:Y:S02]  /*dc10*/  UIMAD UR12, UR15, UR12, UR61 ;  /* 0x0000000c0f0c72a4 */ /* 0x000fe4000f8e023d */
[----:B------:R-:W-:Y:S01]  /*dc20*/  ULOP3.LUT UR61, UR31, 0x78, URZ, 0xfc, !UPT ;  /* 0x000000781f3d7892 */ /* 0x000fe2000f8efc3f */
[----:B-1----:R-:W-:Y:S01]  /*dc30*/  @UP2 ULDC UR18, c[0x0][0x3a0] ;  /* 0x0000e80000122ab9 */ /* 0x002fe20000000800 */
[----:B------:R-:W-:Y:S01]  /*dc40*/  UMOV UR22, UR26 ;  /* 0x0000001a00167c82 */ /* 0x000fe20008000000 */
[----:B------:R-:W-:Y:S01]  /*dc50*/  @UP2 USHF.R.U32.HI UR22, URZ, UR18, UR13 ;  /* 0x000000123f162299 */ /* 0x000fe2000801160d */
[----:B------:R-:W-:Y:S01]  /*dc60*/  @UP0 ULDC UR17, c[0x0][0x388] ;  /* 0x0000e20000110ab9 */ /* 0x000fe20000000800 */
[----:B------:R-:W-:Y:S02]  /*dc70*/  UIADD3 UR16, UR8, 0x3800, URZ ;  /* 0x0000380008107890 */ /* 0x000fe4000fffe03f */
[----:B------:R-:W-:Y:S02]  /*dc80*/  @UP0 USHF.R.U32.HI UR24, URZ, UR17, UR25 ;  /* 0x000000113f180299 */ /* 0x000fe40008011619 */
[----:B------:R-:W-:-:S02]  /*dc90*/  UIADD3 UR17, -UR26, URZ, URZ ;  /* 0x0000003f1a117290 */ /* 0x000fc4000fffe13f */
[----:B------:R-:W-:Y:S02]  /*dca0*/  UIADD3 UR13, -UR22, URZ, URZ ;  /* 0x0000003f160d7290 */ /* 0x000fe4000fffe13f */
[----:B------:R-:W-:Y:S02]  /*dcb0*/  UIMAD UR17, UR39, UR17, UR37 ;  /* 0x00000011271172a4 */ /* 0x000fe4000f8e0225 */
[----:B------:R-:W-:Y:S02]  /*dcc0*/  UIMAD UR13, UR23, UR13, UR26 ;  /* 0x0000000d170d72a4 */ /* 0x000fe4000f8e021a */
[----:B------:R-:W-:Y:S02]  /*dcd0*/  UIMAD UR19, UR12, UR4, UR54 ;  /* 0x000000040c1372a4 */ /* 0x000fe4000f8e0236 */
[----:B------:R-:W-:Y:S02]  /*dce0*/  UIMAD UR20, UR17, UR5, UR6 ;  /* 0x00000005111472a4 */ /* 0x000fe4000f8e0206 */
[----:B------:R-:W-:-:S02]  /*dcf0*/  UIMAD UR21, UR13, UR50, UR7 ;  /* 0x000000320d1572a4 */ /* 0x000fc4000f8e0207 */
[----:B------:R-:W-:Y:S01]  /*dd00*/  @UP0 ULEA UR12, UR33, 0x78, 0x8 ;  /* 0x00000078210c0891 */ /* 0x000fe2000f8e403f */
[----:B------:R-:W-:Y:S01]  /*dd10*/  UMOV UR17, UR9 ;  /* 0x0000000900117c82 */ /* 0x000fe20008000000 */
[----:B------:R-:W-:Y:S01]  /*dd20*/  UMOV UR18, UR10 ;  /* 0x0000000a00127c82 */ /* 0x000fe20008000000 */
[----:B------:R-:W-:Y:S01]  /*dd30*/  @UP0 ULDC UR25, c[0x0][0x384] ;  /* 0x0000e10000190ab9 */ /* 0x000fe20000000800 */
[----:B------:R-:W-:-:S03]  /*dd40*/  UIMAD.WIDE.U32 UR36, UR24, UR40, URZ ;  /* 0x00000028182472a5 */ /* 0x000fc6000f8e003f */
[----:B------:R1:W-:Y:S01]  /*dd50*/  UTMALDG.5D.IM2COL [UR16], [UR48], UR47 ;  /* 0x00000010300073b4 */ /* 0x0003e2000806002f */
[----:B------:R-:W-:Y:S01]  /*dd60*/  UMOV UR33, UR61 ;  /* 0x0000003d00217c82 */ /* 0x000fe20008000000 */
[----:B------:R-:W-:Y:S01]  /*dd70*/  UMOV UR13, UR24 ;  /* 0x00000018000d7c82 */ /* 0x000fe20008000000 */
[----:B------:R-:W-:Y:S01]  /*dd80*/  @UP3 USHF.R.U32.HI UR13, URZ, UR41, UR37 ;  /* 0x000000293f0d3299 */ /* 0x000fe20008011625 */
[----:B------:R-:W-:Y:S02]  /*dd90*/  @UP2 ULDC UR26, c[0x0][0x39c] ;  /* 0x0000e700001a2ab9 */ /* 0x000fe40000000800 */
[----:B------:R-:W-:Y:S01]  /*dda0*/  @UP3 ULDC.64 UR36, c[0x0][0x390] ;  /* 0x0000e40000243ab9 */ /* 0x000fe20000000a00 */
[----:B-1----:R-:W-:Y:S01]  /*ddb0*/  UIMAD.WIDE.U32 UR18, UR12, UR25, URZ ;  /* 0x000000190c1272a5 */ /* 0x002fe2000f8e003f */
[----:B------:R-:W-:Y:S02]  /*ddc0*/  @UP2 ULDC UR17, c[0x0][0x3a0] ;  /* 0x0000e80000112ab9 */ /* 0x000fe40000000800 */
[----:B------:R-:W-:Y:S01]  /*ddd0*/  @UP0 ULDC UR12, c[0x0][0x388] ;  /* 0x0000e200000c0ab9 */ /* 0x000fe20000000800 */
[----:B------:R-:W-:Y:S01]  /*dde0*/  UMOV UR22, UR11 ;  /* 0x0000000b00167c82 */ /* 0x000fe20008000000 */
[----:B------:R-:W-:-:S02]  /*ddf0*/  UIADD3 UR16, UR8, 0x4000, URZ ;  /* 0x0000400008107890 */ /* 0x000fc4000fffe03f */
[----:B------:R-:W-:Y:S01]  /*de00*/  @UP0 UMOV UR25, UR19 ;  /* 0x0000001300190c82 */ /* 0x000fe20008000000 */
[----:B------:R-:W-:Y:S02]  /*de10*/  UIMAD.WIDE.U32 UR18, UR11, UR26, URZ ;  /* 0x0000001a0b1272a5 */ /* 0x000fe4000f8e003f */
[----:B------:R-:W-:Y:S02]  /*de20*/  @UP0 USHF.R.U32.HI UR33, URZ, UR12, UR25 ;  /* 0x0000000c3f210299 */ /* 0x000fe40008011619 */
[----:B------:R-:W-:Y:S02]  /*de30*/  @UP2 USHF.R.U32.HI UR22, URZ, UR17, UR19 ;  /* 0x000000113f162299 */ /* 0x000fe40008011613 */
[----:B------:R-:W-:Y:S02]  /*de40*/  UIMAD.WIDE.U32 UR40, UR33, UR36, URZ ;  /* 0x00000024212872a5 */ /* 0x000fe4000f8e003f */
[----:B------:R-:W-:Y:S02]  /*de50*/  UIADD3 UR12, -UR11, URZ, URZ ;  /* 0x0000003f0b0c7290 */ /* 0x000fe4000fffe13f */
[----:B------:R-:W-:-:S02]  /*de60*/  UIADD3 UR17, -UR45, URZ, URZ ;  /* 0x0000003f2d117290 */ /* 0x000fc4000fffe13f */
[----:B------:R-:W-:Y:S02]  /*de70*/  UIADD3 UR18, -UR22, URZ, URZ ;  /* 0x0000003f16127290 */ /* 0x000fe4000fffe13f */
[----:B------:R-:W-:Y:S02]  /*de80*/  UIMAD UR12, UR39, UR12, UR45 ;  /* 0x0000000c270c72a4 */ /* 0x000fe4000f8e022d */
[----:B------:R-:W-:Y:S01]  /*de90*/  UIMAD UR17, UR15, UR17, UR28 ;  /* 0x000000110f1172a4 */ /* 0x000fe2000f8e021c */
[----:B------:R-:W1:Y:S01]  /*dea0*/  S2UR UR40, SR_CTAID.X ;  /* 0x00000000002879c3 */ /* 0x000e620000002500 */
[----:B------:R-:W-:Y:S02]  /*deb0*/  UIMAD UR18, UR23, UR18, UR11 ;  /* 0x00000012171272a4 */ /* 0x000fe4000f8e020b */
[----:B------:R-:W-:Y:S02]  /*dec0*/  UIMAD UR19, UR17, UR4, UR54 ;  /* 0x00000004111372a4 */ /* 0x000fe4000f8e0236 */
[----:B------:R-:W-:-:S02]  /*ded0*/  UIMAD UR20, UR12, UR5, UR6 ;  /* 0x000000050c1472a4 */ /* 0x000fc4000f8e0206 */
[----:B------:R-:W-:Y:S01]  /*dee0*/  UIMAD UR21, UR18, UR50, UR7 ;  /* 0x00000032121572a4 */ /* 0x000fe2000f8e0207 */
[----:B------:R-:W-:Y:S02]  /*def0*/  UMOV UR17, UR9 ;  /* 0x0000000900117c82 */ /* 0x000fe40008000000 */
[----:B------:R-:W-:Y:S01]  /*df00*/  UMOV UR18, UR10 ;  /* 0x0000000a00127c82 */ /* 0x000fe20008000000 */
[----:B------:R-:W-:Y:S01]  /*df10*/  @UP0 ULDC UR25, c[0x0][0x384] ;  /* 0x0000e10000190ab9 */ /* 0x000fe20000000800 */
[----:B------:R-:W-:Y:S01]  /*df20*/  @UP2 ULDC UR26, c[0x0][0x39c] ;  /* 0x0000e700001a2ab9 */ /* 0x000fe20000000800 */
[----:B------:R-:W-:Y:S01]  /*df30*/  ULOP3.LUT UR28, UR31, 0x80, URZ, 0xfc, !UPT ;  /* 0x000000801f1c7892 */ /* 0x000fe2000f8efc3f */
[----:B------:R-:W-:Y:S02]  /*df40*/  UMOV UR12, UR33 ;  /* 0x00000021000c7c82 */ /* 0x000fe40008000000 */
[----:B------:R2:W-:Y:S01]  /*df50*/  UTMALDG.5D.IM2COL [UR16], [UR48], UR47 ;  /* 0x00000010300073b4 */ /* 0x0005e2000806002f */
[----:B------:R-:W-:-:S03]  /*df60*/  @UP3 USHF.R.U32.HI UR12, URZ, UR37, UR41 ;  /* 0x000000253f0c3299 */ /* 0x000fc60008011629 */
[----:B------:R-:W-:Y:S01]  /*df70*/  UMOV UR45, UR28 ;  /* 0x0000001c002d7c82 */ /* 0x000fe20008000000 */
[----:B------:R-:W-:Y:S01]  /*df80*/  @UP3 ULDC.64 UR36, c[0x0][0x390] ;  /* 0x0000e40000243ab9 */ /* 0x000fe20000000a00 */
[----:B-1----:R-:W-:-:S04]  /*df90*/  @UP0 ULEA UR11, UR40, 0x80, 0x8 ;  /* 0x00000080280b0891 */ /* 0x002fc8000f8e403f */
[----:B--2---:R-:W-:Y:S01]  /*dfa0*/  UIMAD.WIDE.U32 UR18, UR11, UR25, URZ ;  /* 0x000000190b1272a5 */ /* 0x004fe2000f8e003f */
[----:B------:R-:W-:Y:S01]  /*dfb0*/  @UP2 ULDC UR17, c[0x0][0x3a0] ;  /* 0x0000e80000112ab9 */ /* 0x000fe20000000800 */
[----:B------:R-:W-:Y:S01]  /*dfc0*/  UMOV UR22, UR29 ;  /* 0x0000001d00167c82 */ /* 0x000fe20008000000 */
[----:B------:R-:W-:Y:S01]  /*dfd0*/  @UP0 ULDC UR11, c[0x0][0x388] ;  /* 0x0000e200000b0ab9 */ /* 0x000fe20000000800 */
[----:B------:R-:W-:-:S03]  /*dfe0*/  UIADD3 UR16, UR8, 0x4800, URZ ;  /* 0x0000480008107890 */ /* 0x000fc6000fffe03f */
[----:B------:R-:W-:Y:S01]  /*dff0*/  @UP0 UMOV UR25, UR19 ;  /* 0x0000001300190c82 */ /* 0x000fe20008000000 */
[----:B------:R-:W-:Y:S02]  /*e000*/  UIMAD.WIDE.U32 UR18, UR29, UR26, URZ ;  /* 0x0000001a1d1272a5 */ /* 0x000fe4000f8e003f */
[----:B------:R-:W-:Y:S02]  /*e010*/  @UP0 USHF.R.U32.HI UR45, URZ, UR11, UR25 ;  /* 0x0000000b3f2d0299 */ /* 0x000fe40008011619 */
[----:B------:R-:W-:Y:S02]  /*e020*/  @UP2 USHF.R.U32.HI UR22, URZ, UR17, UR19 ;  /* 0x000000113f162299 */ /* 0x000fe40008011613 */
[----:B------:R-:W-:Y:S02]  /*e030*/  UIADD3 UR11, -UR29, URZ, URZ ;  /* 0x0000003f1d0b7290 */ /* 0x000fe4000fffe13f */
[----:B------:R-:W-:Y:S02]  /*e040*/  UIADD3 UR17, -UR38, URZ, URZ ;  /* 0x0000003f26117290 */ /* 0x000fe4000fffe13f */
[----:B------:R-:W-:-:S02]  /*e050*/  UIADD3 UR18, -UR22, URZ, URZ ;  /* 0x0000003f16127290 */ /* 0x000fc4000fffe13f */
[----:B------:R-:W-:Y:S02]  /*e060*/  UIMAD UR11, UR39, UR11, UR38 ;  /* 0x0000000b270b72a4 */ /* 0x000fe4000f8e0226 */
        /* <DEDUP_REMOVED lines=9> */
[----:B------:R-:W-:-:S03]  /*e100*/  ULOP3.LUT UR60, UR31, 0x88, URZ, 0xfc, !UPT ;  /* 0x000000881f3c7892 */ /* 0x000fc6000f8efc3f */
[----:B------:R1:W-:Y:S01]  /*e110*/  UTMALDG.5D.IM2COL [UR16], [UR48], UR47 ;  /* 0x00000010300073b4 */ /* 0x0003e2000806002f */
[----:B------:R-:W-:Y:S02]  /*e120*/  UIMAD.WIDE.U32 UR28, UR45, UR36, URZ ;  /* 0x000000242d1c72a5 */ /* 0x000fe4000f8e003f */
[----:B------:R-:W-:Y:S01]  /*e130*/  UMOV UR11, UR45 ;  /* 0x0000002d000b7c82 */ /* 0x000fe20008000000 */
[----:B------:R-:W-:Y:S01]  /*e140*/  UMOV UR46, UR60 ;  /* 0x0000003c002e7c82 */ /* 0x000fe20008000000 */
[----:B------:R-:W-:-:S03]  /*e150*/  @UP3 USHF.R.U32.HI UR11, URZ, UR37, UR29 ;  /* 0x000000253f0b3299 */ /* 0x000fc6000801161d */
[----:B------:R-:W-:Y:S01]  /*e160*/  @UP3 ULDC.64 UR28, c[0x0][0x390] ;  /* 0x0000e400001c3ab9 */ /* 0x000fe20000000a00 */
[----:B-1----:R-:W-:Y:S01]  /*e170*/  UIMAD.WIDE.U32 UR18, UR25, UR26, URZ ;  /* 0x0000001a191272a5 */ /* 0x002fe2000f8e003f */
[----:B------:R-:W-:Y:S02]  /*e180*/  @UP2 ULDC UR20, c[0x0][0x3a0] ;  /* 0x0000e80000142ab9 */ /* 0x000fe40000000800 */
[----:B------:R-:W-:Y:S01]  /*e190*/  @UP2 ULDC UR26, c[0x0][0x39c] ;  /* 0x0000e700001a2ab9 */ /* 0x000fe20000000800 */
[----:B------:R-:W-:Y:S01]  /*e1a0*/  UMOV UR22, UR30 ;  /* 0x0000001e00167c82 */ /* 0x000fe20008000000 */
[----:B------:R-:W-:Y:S01]  /*e1b0*/  @UP0 ULDC UR17, c[0x0][0x388] ;  /* 0x0000e20000110ab9 */ /* 0x000fe20000000800 */
[----:B------:R-:W-:Y:S01]  /*e1c0*/  UIADD3 UR16, UR8, 0x5000, URZ ;  /* 0x0000500008107890 */ /* 0x000fe2000fffe03f */
[----:B------:R-:W-:Y:S01]  /*e1d0*/  @UP0 UMOV UR25, UR19 ;  /* 0x0000001300190c82 */ /* 0x000fe20008000000 */
[----:B------:R-:W-:Y:S02]  /*e1e0*/  UIMAD.WIDE.U32 UR18, UR30, UR26, URZ ;  /* 0x0000001a1e1272a5 */ /* 0x000fe4000f8e003f */
[----:B------:R-:W-:-:S02]  /*e1f0*/  @UP0 USHF.R.U32.HI UR46, URZ, UR17, UR25 ;  /* 0x000000113f2e0299 */ /* 0x000fc40008011619 */
[----:B------:R-:W-:Y:S02]  /*e200*/  @UP2 USHF.R.U32.HI UR22, URZ, UR20, UR19 ;  /* 0x000000143f162299 */ /* 0x000fe40008011613 */
[----:B------:R-:W-:Y:S02]  /*e210*/  UIADD3 UR17, -UR30, URZ, URZ ;  /* 0x0000003f1e117290 */ /* 0x000fe4000fffe13f */
[----:B------:R-:W-:Y:S02]  /*e220*/  UIADD3 UR18, -UR42, URZ, URZ ;  /* 0x0000003f2a127290 */ /* 0x000fe4000fffe13f */
[----:B------:R-:W-:Y:S02]  /*e230*/  UIADD3 UR19, -UR22, URZ, URZ ;  /* 0x0000003f16137290 */ /* 0x000fe4000fffe13f */
[----:B------:R-:W-:Y:S02]  /*e240*/  UIMAD UR17, UR39, UR17, UR42 ;  /* 0x00000011271172a4 */ /* 0x000fe4000f8e022a */
[----:B------:R-:W-:-:S02]  /*e250*/  UIMAD UR18, UR15, UR18, UR59 ;  /* 0x000000120f1272a4 */ /* 0x000fc4000f8e023b */
[----:B------:R-:W-:Y:S02]  /*e260*/  UIMAD UR21, UR23, UR19, UR30 ;  /* 0x00000013171572a4 */ /* 0x000fe4000f8e021e */
[----:B------:R-:W-:Y:S02]  /*e270*/  UIMAD UR19, UR18, UR4, UR54 ;  /* 0x00000004121372a4 */ /* 0x000fe4000f8e0236 */
[----:B------:R-:W-:Y:S02]  /*e280*/  UIMAD UR20, UR17, UR5, UR6 ;  /* 0x00000005111472a4 */ /* 0x000fe4000f8e0206 */
[----:B------:R-:W-:Y:S02]  /*e290*/  UIMAD UR21, UR21, UR50, UR7 ;  /* 0x00000032151572a4 */ /* 0x000fe4000f8e0207 */
[----:B------:R-:W-:Y:S02]  /*e2a0*/  @UP0 ULEA UR26, UR40, 0x90, 0x8 ;  /* 0x00000090281a0891 */ /* 0x000fe4000f8e403f */
[----:B------:R-:W-:Y:S01]  /*e2b0*/  UIMAD.WIDE.U32 UR36, UR46, UR28, URZ ;  /* 0x0000001c2e2472a5 */ /* 0x000fe2000f8e003f */
[----:B------:R-:W-:Y:S01]  /*e2c0*/  UMOV UR17, UR9 ;  /* 0x0000000900117c82 */ /* 0x000fe20008000000 */
[----:B------:R-:W-:Y:S01]  /*e2d0*/  UMOV UR18, UR10 ;  /* 0x0000000a00127c82 */ /* 0x000fe20008000000 */
[----:B------:R-:W-:-:S02]  /*e2e0*/  @UP0 ULDC UR28, c[0x0][0x384] ;  /* 0x0000e100001c0ab9 */ /* 0x000fc40000000800 */
[----:B------:R1:W-:Y:S01]  /*e2f0*/  UTMALDG.5D.IM2COL [UR16], [UR48], UR47 ;  /* 0x00000010300073b4 */ /* 0x0003e2000806002f */
[----:B------:R-:W-:Y:S01]  /*e300*/  ULOP3.LUT UR59, UR31, 0x90, URZ, 0xfc, !UPT ;  /* 0x000000901f3b7892 */ /* 0x000fe2000f8efc3f */
[----:B------:R-:W-:Y:S01]  /*e310*/  UMOV UR25, UR46 ;  /* 0x0000002e00197c82 */ /* 0x000fe20008000000 */
[----:B------:R-:W-:Y:S01]  /*e320*/  @UP3 USHF.R.U32.HI UR25, URZ, UR29, UR37 ;  /* 0x0000001d3f193299 */ /* 0x000fe20008011625 */
[----:B------:R-:W-:-:S04]  /*e330*/  @UP2 ULDC UR30, c[0x0][0x39c] ;  /* 0x0000e700001e2ab9 */ /* 0x000fc80000000800 */
[----:B------:R-:W-:Y:S01]  /*e340*/  UMOV UR42, UR59 ;  /* 0x0000003b002a7c82 */ /* 0x000fe20008000000 */
        /* <DEDUP_REMOVED lines=18> */
[----:B------:R-:W-:Y:S01]  /*e470*/  UIMAD UR21, UR21, UR50, UR7 ;  /* 0x00000032151572a4 */ /* 0x000fe2000f8e0207 */
[----:B------:R-:W-:Y:S01]  /*e480*/  @UP3 ULDC.64 UR28, c[0x0][0x390] ;  /* 0x0000e400001c3ab9 */ /* 0x000fe20000000a00 */
[----:B------:R-:W-:Y:S02]  /*e490*/  @UP0 ULEA UR26, UR40, 0x98, 0x8 ;  /* 0x00000098281a0891 */ /* 0x000fe4000f8e403f */
[----:B------:R-:W-:Y:S01]  /*e4a0*/  UIMAD.WIDE.U32 UR36, UR42, UR28, URZ ;  /* 0x0000001c2a2472a5 */ /* 0x000fe2000f8e003f */
[----:B------:R-:W-:-:S02]  /*e4b0*/  UMOV UR17, UR9 ;  /* 0x0000000900117c82 */ /* 0x000fc40008000000 */
[----:B------:R-:W-:Y:S01]  /*e4c0*/  UMOV UR28, UR42 ;  /* 0x0000002a001c7c82 */ /* 0x000fe20008000000 */
[----:B------:R-:W-:Y:S01]  /*e4d0*/  @UP3 USHF.R.U32.HI UR28, URZ, UR29, UR37 ;  /* 0x0000001d3f1c3299 */ /* 0x000fe20008011625 */
[----:B------:R-:W-:Y:S02]  /*e4e0*/  UMOV UR18, UR10 ;  /* 0x0000000a00127c82 */ /* 0x000fe40008000000 */
[----:B------:R-:W-:Y:S01]  /*e4f0*/  @UP0 ULDC UR29, c[0x0][0x384] ;  /* 0x0000e100001d0ab9 */ /* 0x000fe20000000800 */
[----:B------:R1:W-:Y:S01]  /*e500*/  UTMALDG.5D.IM2COL [UR16], [UR48], UR47 ;  /* 0x00000010300073b4 */ /* 0x0003e2000806002f */
[----:B------:R-:W-:Y:S01]  /*e510*/  UMOV UR58, UR56 ;  /* 0x00000038003a7c82 */ /* 0x000fe20008000000 */
[----:B------:R-:W-:Y:S01]  /*e520*/  ULOP3.LUT UR56, UR31, 0x98, URZ, 0xfc, !UPT ;  /* 0x000000981f387892 */ /* 0x000fe2000f8efc3f */
[----:B------:R-:W-:-:S06]  /*e530*/  @UP3 ULDC.64 UR36, c[0x0][0x390] ;  /* 0x0000e40000243ab9 */ /* 0x000fcc0000000a00 */
[----:B------:R-:W-:Y:S01]  /*e540*/  UMOV UR38, UR56 ;  /* 0x0000003800267c82 */ /* 0x000fe20008000000 */
[----:B-1----:R-:W-:Y:S01]  /*e550*/  UIMAD.WIDE.U32 UR18, UR26, UR29, URZ ;  /* 0x0000001d1a1272a5 */ /* 0x002fe2000f8e003f */
[----:B------:R-:W-:Y:S02]  /*e560*/  @UP0 ULDC UR17, c[0x0][0x388] ;  /* 0x0000e20000110ab9 */ /* 0x000fe40000000800 */
[----:B------:R-:W-:Y:S01]  /*e570*/  @UP2 ULDC UR29, c[0x0][0x39c] ;  /* 0x0000e700001d2ab9 */ /* 0x000fe20000000800 */
[----:B------:R-:W-:Y:S01]  /*e580*/  @UP2 ULDC UR20, c[0x0][0x3a0] ;  /* 0x0000e80000142ab9 */ /* 0x000fe20000000800 */
[----:B------:R-:W-:Y:S01]  /*e590*/  UMOV UR22, UR27 ;  /* 0x0000001b00167c82 */ /* 0x000fe20008000000 */
[----:B------:R-:W-:Y:S01]  /*e5a0*/  UIADD3 UR16, UR8, 0x6000, URZ ;  /* 0x0000600008107890 */ /* 0x000fe2000fffe03f */
[----:B------:R-:W-:Y:S01]  /*e5b0*/  @UP0 UMOV UR26, UR19 ;  /* 0x00000013001a0c82 */ /* 0x000fe20008000000 */
[----:B------:R-:W-:Y:S02]  /*e5c0*/  UIMAD.WIDE.U32 UR18, UR27, UR29, URZ ;  /* 0x0000001d1b1272a5 */ /* 0x000fe4000f8e003f */
[----:B------:R-:W-:-:S02]  /*e5d0*/  @UP0 USHF.R.U32.HI UR38, URZ, UR17, UR26 ;  /* 0x000000113f260299 */ /* 0x000fc4000801161a */
[----:B------:R-:W-:Y:S02]  /*e5e0*/  UIADD3 UR17, -UR27, URZ, URZ ;  /* 0x0000003f1b117290 */ /* 0x000fe4000fffe13f */
[----:B------:R-:W-:Y:S02]  /*e5f0*/  UIADD3 UR18, -UR43, URZ, URZ ;  /* 0x0000003f2b127290 */ /* 0x000fe4000fffe13f */
[----:B------:R-:W-:Y:S01]  /*e600*/  UIMAD UR17, UR39, UR17, UR43 ;  /* 0x00000011271172a4 */ /* 0x000fe2000f8e022b */
[----:B------:R-:W1:Y:S01]  /*e610*/  S2UR UR43, SR_CTAID.X ;  /* 0x00000000002b79c3 */ /* 0x000e620000002500 */
[----:B------:R-:W-:Y:S02]  /*e620*/  @UP2 USHF.R.U32.HI UR22, URZ, UR20, UR19 ;  /* 0x000000143f162299 */ /* 0x000fe40008011613 */
[----:B------:R-:W-:Y:S02]  /*e630*/  UIMAD UR18, UR15, UR18, UR57 ;  /* 0x000000120f1272a4 */ /* 0x000fe4000f8e0239 */
[----:B------:R-:W-:-:S02]  /*e640*/  UIADD3 UR19, -UR22, URZ, URZ ;  /* 0x0000003f16137290 */ /* 0x000fc4000fffe13f */
[----:B------:R-:W-:Y:S02]  /*e650*/  UIMAD UR20, UR17, UR5, UR6 ;  /* 0x00000005111472a4 */ /* 0x000fe4000f8e0206 */
[----:B------:R-:W-:Y:S02]  /*e660*/  UIMAD UR21, UR23, UR19, UR27 ;  /* 0x00000013171572a4 */ /* 0x000fe4000f8e021b */
[----:B------:R-:W-:Y:S02]  /*e670*/  UIMAD UR19, UR18, UR4, UR54 ;  /* 0x00000004121372a4 */ /* 0x000fe4000f8e0236 */
[----:B------:R-:W-:Y:S01]  /*e680*/  UIMAD UR21, UR21, UR50, UR7 ;  /* 0x00000032151572a4 */ /* 0x000fe2000f8e0207 */
[----:B------:R-:W-:Y:S01]  /*e690*/  UMOV UR17, UR9 ;  /* 0x0000000900117c82 */ /* 0x000fe20008000000 */
[----:B------:R-:W-:Y:S01]  /*e6a0*/  UMOV UR18, UR10 ;  /* 0x0000000a00127c82 */ /* 0x000fe20008000000 */
[----:B------:R-:W-:Y:S01]  /*e6b0*/  @UP0 ULDC UR29, c[0x0][0x384] ;  /* 0x0000e100001d0ab9 */ /* 0x000fe20000000800 */
[----:B------:R-:W-:Y:S01]  /*e6c0*/  UMOV UR57, UR55 ;  /* 0x0000003700397c82 */ /* 0x000fe20008000000 */
[----:B------:R-:W-:-:S02]  /*e6d0*/  UIMAD.WIDE.U32 UR40, UR38, UR36, URZ ;  /* 0x00000024262872a5 */ /* 0x000fc4000f8e003f */
[----:B------:R-:W-:Y:S02]  /*e6e0*/  ULOP3.LUT UR55, UR31, 0xa0, URZ, 0xfc, !UPT ;  /* 0x000000a01f377892 */ /* 0x000fe4000f8efc3f */
[----:B------:R2:W-:Y:S01]  /*e6f0*/  UTMALDG.5D.IM2COL [UR16], [UR48], UR47 ;  /* 0x00000010300073b4 */ /* 0x0005e2000806002f */
[----:B------:R-:W-:Y:S01]  /*e700*/  UMOV UR27, UR38 ;  /* 0x00000026001b7c82 */ /* 0x000fe20008000000 */
[----:B-1----:R-:W-:Y:S02]  /*e710*/  @UP0 ULEA UR26, UR43, 0xa0, 0x8 ;  /* 0x000000a02b1a0891 */ /* 0x002fe4000f8e403f */
[----:B------:R-:W-:Y:S01]  /*e720*/  @UP3 USHF.R.U32.HI UR27, URZ, UR37, UR41 ;  /* 0x000000253f1b3299 */ /* 0x000fe20008011629 */
[----:B------:R-:W-:Y:S01]  /*e730*/  UMOV UR40, UR55 ;  /* 0x0000003700287c82 */ /* 0x000fe20008000000 */
[----:B------:R-:W-:Y:S01]  /*e740*/  ULOP3.LUT UR41, UR31, 0xa8, URZ, 0xfc, !UPT ;  /* 0x000000a81f297892 */ /* 0x000fe2000f8efc3f */
[----:B------:R-:W-:Y:S01]  /*e750*/  @UP3 ULDC.64 UR36, c[0x0][0x390] ;  /* 0x0000e40000243ab9 */ /* 0x000fe20000000a00 */
[----:B--2---:R-:W-:Y:S01]  /*e760*/  UIMAD.WIDE.U32 UR18, UR26, UR29, URZ ;  /* 0x0000001d1a1272a5 */ /* 0x004fe2000f8e003f */
[----:B------:R-:W-:-:S02]  /*e770*/  @UP2 ULDC UR20, c[0x0][0x3a0] ;  /* 0x0000e80000142ab9 */ /* 0x000fc40000000800 */
[----:B------:R-:W-:Y:S01]  /*e780*/  @UP2 ULDC UR29, c[0x0][0x39c] ;  /* 0x0000e700001d2ab9 */ /* 0x000fe20000000800 */
[----:B------:R-:W-:Y:S01]  /*e790*/  UMOV UR22, UR14 ;  /* 0x0000000e00167c82 */ /* 0x000fe20008000000 */
[----:B------:R-:W-:Y:S01]  /*e7a0*/  @UP0 ULDC UR17, c[0x0][0x388] ;  /* 0x0000e20000110ab9 */ /* 0x000fe20000000800 */
[----:B------:R-:W-:Y:S01]  /*e7b0*/  UIADD3 UR16, UR8, 0x6800, URZ ;  /* 0x0000680008107890 */ /* 0x000fe2000fffe03f */
[----:B------:R-:W-:Y:S01]  /*e7c0*/  @UP0 UMOV UR26, UR19 ;  /* 0x00000013001a0c82 */ /* 0x000fe20008000000 */
[----:B------:R-:W-:Y:S02]  /*e7d0*/  UIMAD.WIDE.U32 UR18, UR14, UR29, URZ ;  /* 0x0000001d0e1272a5 */ /* 0x000fe4000f8e003f */
[----:B------:R-:W-:Y:S02]  /*e7e0*/  @UP0 USHF.R.U32.HI UR40, URZ, UR17, UR26 ;  /* 0x000000113f280299 */ /* 0x000fe4000801161a */
[----:B------:R-:W-:Y:S02]  /*e7f0*/  @UP2 USHF.R.U32.HI UR22, URZ, UR20, UR19 ;  /* 0x000000143f162299 */ /* 0x000fe40008011613 */
[----:B------:R-:W-:-:S02]  /*e800*/  UIADD3 UR17, -UR14, URZ, URZ ;  /* 0x0000003f0e117290 */ /* 0x000fc4000fffe13f */
[----:B------:R-:W-:Y:S02]  /*e810*/  UIADD3 UR18, -UR34, URZ, URZ ;  /* 0x0000003f22127290 */ /* 0x000fe4000fffe13f */
[----:B------:R-:W-:Y:S02]  /*e820*/  UIADD3 UR19, -UR22, URZ, URZ ;  /* 0x0000003f16137290 */ /* 0x000fe4000fffe13f */
[----:B------:R-:W-:Y:S02]  /*e830*/  UIMAD UR17, UR39, UR17, UR34 ;  /* 0x00000011271172a4 */ /* 0x000fe4000f8e0222 */
[----:B------:R-:W-:Y:S02]  /*e840*/  UIMAD UR18, UR15, UR18, UR35 ;  /* 0x000000120f1272a4 */ /* 0x000fe4000f8e0223 */
[----:B------:R-:W-:Y:S02]  /*e850*/  UIMAD UR21, UR23, UR19, UR14 ;  /* 0x00000013171572a4 */ /* 0x000fe4000f8e020e */
[----:B------:R-:W-:-:S02]  /*e860*/  UIMAD UR19, UR18, UR4, UR54 ;  /* 0x00000004121372a4 */ /* 0x000fc4000f8e0236 */
[----:B------:R-:W-:Y:S02]  /*e870*/  UIMAD UR20, UR17, UR5, UR6 ;  /* 0x00000005111472a4 */ /* 0x000fe4000f8e0206 */
[----:B------:R-:W-:Y:S02]  /*e880*/  UIMAD UR21, UR21, UR50, UR7 ;  /* 0x00000032151572a4 */ /* 0x000fe4000f8e0207 */
[----:B------:R-:W-:Y:S01]  /*e890*/  @UP0 ULEA UR14, UR43, 0xa8, 0x8 ;  /* 0x000000a82b0e0891 */ /* 0x000fe2000f8e403f */
[----:B------:R-:W-:Y:S01]  /*e8a0*/  UMOV UR17, UR9 ;  /* 0x0000000900117c82 */ /* 0x000fe20008000000 */
[----:B------:R-:W-:Y:S01]  /*e8b0*/  UMOV UR18, UR10 ;  /* 0x0000000a00127c82 */ /* 0x000fe20008000000 */
[----:B------:R-:W-:Y:S01]  /*e8c0*/  @UP0 ULDC UR29, c[0x0][0x384] ;  /* 0x0000e100001d0ab9 */ /* 0x000fe20000000800 */
[----:B------:R-:W-:-:S03]  /*e8d0*/  UIMAD.WIDE.U32 UR34, UR40, UR36, URZ ;  /* 0x00000024282272a5 */ /* 0x000fc6000f8e003f */
[----:B------:R1:W-:Y:S01]  /*e8e0*/  UTMALDG.5D.IM2COL [UR16], [UR48], UR47 ;  /* 0x00000010300073b4 */ /* 0x0003e2000806002f */
[----:B------:R-:W-:Y:S01]  /*e8f0*/  UMOV UR26, UR40 ;  /* 0x00000028001a7c82 */ /* 0x000fe20008000000 */
[----:B------:R-:W-:-:S03]  /*e900*/  @UP3 USHF.R.U32.HI UR26, URZ, UR37, UR35 ;  /* 0x000000253f1a3299 */ /* 0x000fc60008011623 */
[----:B------:R-:W-:Y:S01]  /*e910*/  @UP3 ULDC.64 UR34, c[0x0][0x390] ;  /* 0x0000e40000223ab9 */ /* 0x000fe20000000a00 */
[----:B-1----:R-:W-:Y:S01]  /*e920*/  UIMAD.WIDE.U32 UR18, UR14, UR29, URZ ;  /* 0x0000001d0e1272a5 */ /* 0x002fe2000f8e003f */
[----:B------:R-:W-:Y:S01]  /*e930*/  @UP2 ULDC UR17, c[0x0][0x3a0] ;  /* 0x0000e80000112ab9 */ /* 0x000fe20000000800 */
[----:B------:R-:W-:Y:S01]  /*e940*/  UMOV UR22, UR13 ;  /* 0x0000000d00167c82 */ /* 0x000fe20008000000 */
[----:B------:R-:W-:Y:S01]  /*e950*/  @UP0 ULDC UR14, c[0x0][0x388] ;  /* 0x0000e200000e0ab9 */ /* 0x000fe20000000800 */
[----:B------:R-:W-:-:S03]  /*e960*/  UIADD3 UR16, UR8, 0x7000, URZ ;  /* 0x0000700008107890 */ /* 0x000fc6000fffe03f */
[----:B------:R-:W-:Y:S01]  /*e970*/  @UP0 UMOV UR29, UR19 ;  /* 0x00000013001d0c82 */ /* 0x000fe20008000000 */
[----:B------:R-:W-:-:S03]  /*e980*/  UIMAD.WIDE.U32 UR18, UR13, UR30, URZ ;  /* 0x0000001e0d1272a5 */ /* 0x000fc6000f8e003f */
[----:B------:R-:W-:Y:S01]  /*e990*/  UMOV UR30, UR41 ;  /* 0x00000029001e7c82 */ /* 0x000fe20008000000 */
[----:B------:R-:W-:Y:S02]  /*e9a0*/  @UP2 USHF.R.U32.HI UR22, URZ, UR17, UR19 ;  /* 0x000000113f162299 */ /* 0x000fe40008011613 */
[----:B------:R-:W-:Y:S02]  /*e9b0*/  @UP0 USHF.R.U32.HI UR30, URZ, UR14, UR29 ;  /* 0x0000000e3f1e0299 */ /* 0x000fe4000801161d */
[----:B------:R-:W-:Y:S02]  /*e9c0*/  UIADD3 UR14, -UR13, URZ, URZ ;  /* 0x0000003f0d0e7290 */ /* 0x000fe4000fffe13f */
[----:B------:R-:W-:Y:S02]  /*e9d0*/  UIADD3 UR17, -UR24, URZ, URZ ;  /* 0x0000003f18117290 */ /* 0x000fe4000fffe13f */
[----:B------:R-:W-:Y:S02]  /*e9e0*/  UIADD3 UR18, -UR22, URZ, URZ ;  /* 0x0000003f16127290 */ /* 0x000fe4000fffe13f */
[----:B------:R-:W-:-:S02]  /*e9f0*/  UIMAD UR14, UR39, UR14, UR24 ;  /* 0x0000000e270e72a4 */ /* 0x000fc4000f8e0218 */
[----:B------:R-:W-:Y:S02]  /*ea00*/  UIMAD UR17, UR15, UR17, UR51 ;  /* 0x000000110f1172a4 */ /* 0x000fe4000f8e0233 */
[----:B------:R-:W-:Y:S02]  /*ea10*/  UIMAD UR18, UR23, UR18, UR13 ;  /* 0x00000012171272a4 */ /* 0x000fe4000f8e020d */
[----:B------:R-:W-:Y:S02]  /*ea20*/  UIMAD UR19, UR17, UR4, UR54 ;  /* 0x00000004111372a4 */ /* 0x000fe4000f8e0236 */
        /* <DEDUP_REMOVED lines=8> */
[----:B------:R-:W-:Y:S01]  /*eab0*/  ULOP3.LUT UR36, UR31, 0xb0, URZ, 0xfc, !UPT ;  /* 0x000000b01f247892 */ /* 0x000fe2000f8efc3f */
[----:B------:R-:W-:Y:S01]  /*eac0*/  @UP2 ULDC UR29, c[0x0][0x39c] ;  /* 0x0000e700001d2ab9 */ /* 0x000fe20000000800 */
[----:B------:R-:W-:Y:S01]  /*ead0*/  UMOV UR24, UR30 ;  /* 0x0000001e00187c82 */ /* 0x000fe20008000000 */
[----:B------:R-:W-:Y:S02]  /*eae0*/  @UP3 USHF.R.U32.HI UR24, URZ, UR35, UR37 ;  /* 0x000000233f183299 */ /* 0x000fe40008011625 */
[----:B------:R-:W-:Y:S01]  /*eaf0*/  ULOP3.LUT UR51, UR31, 0xb8, URZ, 0xfc, !UPT ;  /* 0x000000b81f337892 */ /* 0x000fe2000f8efc3f */
[----:B------:R-:W-:Y:S01]  /*eb00*/  @UP3 ULDC.64 UR34, c[0x0][0x390] ;  /* 0x0000e40000223ab9 */ /* 0x000fe20000000a00 */
[----:B------:R-:W-:-:S05]  /*eb10*/  ULOP3.LUT UR37, UR31, 0x80, URZ, 0xfc, !UPT ;  /* 0x000000801f257892 */ /* 0x000fca000f8efc3f */
[----:B------:R-:W-:Y:S01]  /*eb20*/  UMOV UR44, UR51 ;  /* 0x00000033002c7c82 */ /* 0x000fe20008000000 */
[----:B-1----:R-:W-:Y:S01]  /*eb30*/  UIMAD.WIDE.U32 UR18, UR13, UR14, URZ ;  /* 0x0000000e0d1272a5 */ /* 0x002fe2000f8e003f */
[----:B------:R-:W-:Y:S02]  /*eb40*/  UMOV UR22, UR12 ;  /* 0x0000000c00167c82 */ /* 0x000fe40008000000 */
[----:B------:R-:W-:Y:S01]  /*eb50*/  @UP0 ULDC UR13, c[0x0][0x388] ;  /* 0x0000e200000d0ab9 */ /* 0x000fe20000000800 */
[----:B------:R-:W-:Y:S01]  /*eb60*/  @UP2 ULDC UR14, c[0x0][0x3a0] ;  /* 0x0000e800000e2ab9 */ /* 0x000fe20000000800 */
[----:B------:R-:W-:Y:S02]  /*eb70*/  UIADD3 UR16, UR8, 0x7800, URZ ;  /* 0x0000780008107890 */ /* 0x000fe4000fffe03f */
[----:B------:R-:W-:Y:S01]  /*eb80*/  @UP0 UMOV UR32, UR19 ;  /* 0x0000001300200c82 */ /* 0x000fe20008000000 */
[----:B------:R-:W-:-:S03]  /*eb90*/  UIMAD.WIDE.U32 UR18, UR12, UR29, URZ ;  /* 0x0000001d0c1272a5 */ /* 0x000fc6000f8e003f */
[----:B------:R-:W-:Y:S01]  /*eba0*/  UMOV UR29, UR36 ;  /* 0x00000024001d7c82 */ /* 0x000fe20008000000 */
[----:B------:R-:W-:Y:S02]  /*ebb0*/  @UP0 USHF.R.U32.HI UR29, URZ, UR13, UR32 ;  /* 0x0000000d3f1d0299 */ /* 0x000fe40008011620 */
[----:B------:R-:W-:Y:S02]  /*ebc0*/  UIADD3 UR13, -UR12, URZ, URZ ;  /* 0x0000003f0c0d7290 */ /* 0x000fe4000fffe13f */
[----:B------:R-:W-:Y:S02]  /*ebd0*/  @UP2 USHF.R.U32.HI UR22, URZ, UR14, UR19 ;  /* 0x0000000e3f162299 */ /* 0x000fe40008011613 */
[----:B------:R-:W-:Y:S02]  /*ebe0*/  UIADD3 UR14, -UR33, URZ, URZ ;  /* 0x0000003f210e7290 */ /* 0x000fe4000fffe13f */
[----:B------:R-:W-:Y:S02]  /*ebf0*/  UIMAD UR20, UR39, UR13, UR33 ;  /* 0x0000000d271472a4 */ /* 0x000fe4000f8e0221 */
[----:B------:R-:W-:-:S02]  /*ec00*/  UIADD3 UR13, -UR22, URZ, URZ ;  /* 0x0000003f160d7290 */ /* 0x000fc4000fffe13f */
[----:B------:R-:W-:Y:S02]  /*ec10*/  UIMAD UR14, UR15, UR14, UR61 ;  /* 0x0000000e0f0e72a4 */ /* 0x000fe4000f8e023d */
[----:B------:R-:W-:Y:S02]  /*ec20*/  UIMAD UR21, UR23, UR13, UR12 ;  /* 0x0000000d171572a4 */ /* 0x000fe4000f8e020c */
[----:B------:R-:W-:Y:S02]  /*ec30*/  UIMAD.WIDE.U32 UR12, UR29, UR34, URZ ;  /* 0x000000221d0c72a5 */ /* 0x000fe4000f8e003f */
[----:B------:R-:W-:Y:S02]  /*ec40*/  UIMAD UR19, UR14, UR4, UR54 ;  /* 0x000000040e1372a4 */ /* 0x000fe4000f8e0236 */
[----:B------:R-:W-:Y:S01]  /*ec50*/  @UP0 ULEA UR12, UR43, 0xb8, 0x8 ;  /* 0x000000b82b0c0891 */ /* 0x000fe2000f8e403f */
[----:B------:R-:W-:Y:S01]  /*ec60*/  UMOV UR14, UR29 ;  /* 0x0000001d000e7c82 */ /* 0x000fe20008000000 */
[----:B------:R-:W-:-:S02]  /*ec70*/  @UP3 USHF.R.U32.HI UR14, URZ, UR35, UR13 ;  /* 0x000000233f0e3299 */ /* 0x000fc4000801160d */
[----:B------:R-:W-:Y:S01]  /*ec80*/  UIMAD UR20, UR20, UR5, UR6 ;  /* 0x00000005141472a4 */ /* 0x000fe2000f8e0206 */
[----:B------:R-:W-:Y:S01]  /*ec90*/  @UP0 ULDC UR13, c[0x0][0x384] ;  /* 0x0000e100000d0ab9 */ /* 0x000fe20000000800 */
[----:B------:R-:W-:Y:S02]  /*eca0*/  UIMAD UR21, UR21, UR50, UR7 ;  /* 0x00000032151572a4 */ /* 0x000fe4000f8e0207 */
[----:B------:R-:W-:Y:S01]  /*ecb0*/  UIMAD.WIDE.U32 UR12, UR12, UR13, URZ ;  /* 0x0000000d0c0c72a5 */ /* 0x000fe2000f8e003f */
[----:B------:R-:W-:Y:S01]  /*ecc0*/  @UP2 ULDC UR33, c[0x0][0x39c] ;  /* 0x0000e70000212ab9 */ /* 0x000fe20000000800 */
[----:B------:R-:W-:Y:S01]  /*ecd0*/  UMOV UR18, UR10 ;  /* 0x0000000a00127c82 */ /* 0x000fe20008000000 */
[----:B------:R-:W-:-:S04]  /*ece0*/  ULOP3.LUT UR61, UR31, 0xc0, URZ, 0xfc, !UPT ;  /* 0x000000c01f3d7892 */ /* 0x000fc8000f8efc3f */
[----:B------:R-:W-:Y:S01]  /*ecf0*/  @UP0 UMOV UR32, UR13 ;  /* 0x0000000d00200c82 */ /* 0x000fe20008000000 */
[----:B------:R-:W-:Y:S01]  /*ed00*/  UIMAD.WIDE.U32 UR12, UR11, UR33, URZ ;  /* 0x000000210b0c72a5 */ /* 0x000fe2000f8e003f */
[----:B------:R1:W-:Y:S02]  /*ed10*/  UTMALDG.5D.IM2COL [UR16], [UR48], UR47 ;  /* 0x00000010300073b4 */ /* 0x0003e4000806002f */
[----:B-1----:R-:W-:Y:S01]  /*ed20*/  @UP2 ULDC UR18, c[0x0][0x3a0] ;  /* 0x0000e80000122ab9 */ /* 0x002fe20000000800 */
[----:B------:R-:W-:Y:S01]  /*ed30*/  UMOV UR22, UR11 ;  /* 0x0000000b00167c82 */ /* 0x000fe20008000000 */
[----:B------:R-:W-:Y:S01]  /*ed40*/  @UP2 USHF.R.U32.HI UR22, URZ, UR18, UR13 ;  /* 0x000000123f162299 */ /* 0x000fe2000801160d */
[----:B------:R-:W-:Y:S01]  /*ed50*/  @UP0 ULDC UR17, c[0x0][0x388] ;  /* 0x0000e20000110ab9 */ /* 0x000fe20000000800 */
[----:B------:R-:W-:Y:S02]  /*ed60*/  UIADD3 UR18, -UR45, URZ, URZ ;  /* 0x0000003f2d127290 */ /* 0x000fe4000fffe13f */
[----:B------:R-:W-:-:S02]  /*ed70*/  @UP0 USHF.R.U32.HI UR44, URZ, UR17, UR32 ;  /* 0x000000113f2c0299 */ /* 0x000fc40008011620 */
[----:B------:R-:W-:Y:S02]  /*ed80*/  UIADD3 UR17, -UR11, URZ, URZ ;  /* 0x0000003f0b117290 */ /* 0x000fe4000fffe13f */
[----:B------:R-:W-:Y:S01]  /*ed90*/  UIADD3 UR19, -UR22, URZ, URZ ;  /* 0x0000003f16137290 */ /* 0x000fe2000fffe13f */
[----:B------:R-:W-:Y:S01]  /*eda0*/  @UP3 ULDC.64 UR12, c[0x0][0x390] ;  /* 0x0000e400000c3ab9 */ /* 0x000fe20000000a00 */
[----:B------:R-:W-:Y:S02]  /*edb0*/  UIMAD UR17, UR39, UR17, UR45 ;  /* 0x00000011271172a4 */ /* 0x000fe4000f8e022d */
[----:B------:R-:W-:Y:S02]  /*edc0*/  UIMAD UR18, UR15, UR18, UR37 ;  /* 0x000000120f1272a4 */ /* 0x000fe4000f8e0225 */
[----:B------:R-:W-:Y:S02]  /*edd0*/  UIMAD UR21, UR23, UR19, UR11 ;  /* 0x00000013171572a4 */ /* 0x000fe4000f8e020b */
[----:B------:R-:W-:-:S02]  /*ede0*/  UIMAD.WIDE.U32 UR32, UR44, UR12, URZ ;  /* 0x0000000c2c2072a5 */ /* 0x000fc4000f8e003f */
[----:B------:R-:W-:Y:S01]  /*edf0*/  UMOV UR11, UR44 ;  /* 0x0000002c000b7c82 */ /* 0x000fe20008000000 */
[----:B------:R-:W-:Y:S02]  /*ee00*/  @UP0 ULEA UR12, UR43, 0xc0, 0x8 ;  /* 0x000000c02b0c0891 */ /* 0x000fe4000f8e403f */
[----:B------:R-:W-:Y:S02]  /*ee10*/  UIADD3 UR16, UR8, 0x8000, URZ ;  /* 0x0000800008107890 */ /* 0x000fe4000fffe03f */
[----:B------:R-:W-:Y:S02]  /*ee20*/  UIMAD UR19, UR18, UR4, UR54 ;  /* 0x00000004121372a4 */ /* 0x000fe4000f8e0236 */
[----:B------:R-:W-:Y:S02]  /*ee30*/  UIMAD UR20, UR17, UR5, UR6 ;  /* 0x00000005111472a4 */ /* 0x000fe4000f8e0206 */
[----:B------:R-:W-:Y:S02]  /*ee40*/  UIMAD UR21, UR21, UR50, UR7 ;  /* 0x00000032151572a4 */ /* 0x000fe4000f8e0207 */
[----:B------:R-:W-:Y:S01]  /*ee50*/  @UP3 USHF.R.U32.HI UR11, URZ, UR13, UR33 ;  /* 0x0000000d3f0b3299 */ /* 0x000fe20008011621 */
[----:B------:R-:W-:-:S02]  /*ee60*/  UMOV UR17, UR9 ;  /* 0x0000000900117c82 */ /* 0x000fc40008000000 */
[----:B------:R-:W-:Y:S01]  /*ee70*/  @UP0 ULDC UR13, c[0x0][0x384] ;  /* 0x0000e100000d0ab9 */ /* 0x000fe20000000800 */
[----:B------:R-:W-:Y:S01]  /*ee80*/  UMOV UR18, UR10 ;  /* 0x0000000a00127c82 */ /* 0x000fe20008000000 */
[----:B------:R-:W-:Y:S02]  /*ee90*/  UIMAD.WIDE.U32 UR12, UR12, UR13, URZ ;  /* 0x0000000d0c0c72a5 */ /* 0x000fe4000f8e003f */
[----:B------:R1:W-:Y:S01]  /*eea0*/  UTMALDG.5D.IM2COL [UR16], [UR48], UR47 ;  /* 0x00000010300073b4 */ /* 0x0003e2000806002f */
[----:B------:R-:W-:Y:S01]  /*eeb0*/  UMOV UR45, UR61 ;  /* 0x0000003d002d7c82 */ /* 0x000fe20008000000 */
[----:B------:R-:W-:-:S03]  /*eec0*/  @UP2 ULDC UR33, c[0x0][0x39c] ;  /* 0x0000e70000212ab9 */ /* 0x000fc60000000800 */
[----:B------:R-:W-:Y:S01]  /*eed0*/  @UP0 UMOV UR32, UR13 ;  /* 0x0000000d00200c82 */ /* 0x000fe20008000000 */
[----:B------:R-:W-:Y:S02]  /*eee0*/  UIMAD.WIDE.U32 UR12, UR25, UR33, URZ ;  /* 0x00000021190c72a5 */ /* 0x000fe4000f8e003f */
[----:B------:R-:W-:-:S04]  /*eef0*/  UIADD3 UR12, -UR46, URZ, URZ ;  /* 0x0000003f2e0c7290 */ /* 0x000fc8000fffe13f */
[----:B------:R-:W-:Y:S02]  /*ef00*/  UIMAD UR12, UR15, UR12, UR60 ;  /* 0x0000000c0f0c72a4 */ /* 0x000fe4000f8e023c */
[----:B------:R-:W-:Y:S01]  /*ef10*/  ULOP3.LUT UR60, UR31, 0xc8, URZ, 0xfc, !UPT ;  /* 0x000000c81f3c7892 */ /* 0x000fe2000f8efc3f */
[----:B-1----:R-:W-:Y:S01]  /*ef20*/  @UP0 ULDC UR17, c[0x0][0x388] ;  /* 0x0000e20000110ab9 */ /* 0x002fe20000000800 */
[----:B------:R-:W-:Y:S01]  /*ef30*/  @UP2 ULDC UR18, c[0x0][0x3a0] ;  /* 0x0000e80000122ab9 */ /* 0x000fe20000000800 */
[----:B------:R-:W-:Y:S02]  /*ef40*/  @UP0 USHF.R.U32.HI UR45, URZ, UR17, UR32 ;  /* 0x000000113f2d0299 */ /* 0x000fe40008011620 */
[----:B------:R-:W-:Y:S02]  /*ef50*/  UIADD3 UR17, -UR25, URZ, URZ ;  /* 0x0000003f19117290 */ /* 0x000fe4000fffe13f */
[----:B------:R-:W-:Y:S01]  /*ef60*/  UMOV UR22, UR25 ;  /* 0x0000001900167c82 */ /* 0x000fe20008000000 */
[----:B------:R-:W-:-:S02]  /*ef70*/  @UP2 USHF.R.U32.HI UR22, URZ, UR18, UR13 ;  /* 0x000000123f162299 */ /* 0x000fc4000801160d */
[----:B------:R-:W-:Y:S01]  /*ef80*/  UIMAD UR17, UR39, UR17, UR46 ;  /* 0x00000011271172a4 */ /* 0x000fe2000f8e022e */
[----:B------:R-:W1:Y:S01]  /*ef90*/  S2UR UR46, SR_CTAID.X ;  /* 0x00000000002e79c3 */ /* 0x000e620000002500 */
[----:B------:R-:W-:Y:S02]  /*efa0*/  UIADD3 UR13, -UR22, URZ, URZ ;  /* 0x0000003f160d7290 */ /* 0x000fe4000fffe13f */
[----:B------:R-:W-:Y:S02]  /*efb0*/  UIADD3 UR16, UR8, 0x8800, URZ ;  /* 0x0000880008107890 */ /* 0x000fe4000fffe03f */
[----:B------:R-:W-:Y:S02]  /*efc0*/  UIMAD UR13, UR23, UR13, UR25 ;  /* 0x0000000d170d72a4 */ /* 0x000fe4000f8e0219 */
[----:B------:R-:W-:Y:S02]  /*efd0*/  UIMAD UR19, UR12, UR4, UR54 ;  /* 0x000000040c1372a4 */ /* 0x000fe4000f8e0236 */
[----:B------:R-:W-:-:S02]  /*efe0*/  UIMAD UR20, UR17, UR5, UR6 ;  /* 0x00000005111472a4 */ /* 0x000fc4000f8e0206 */
[----:B------:R-:W-:Y:S01]  /*eff0*/  UIMAD UR21, UR13, UR50, UR7 ;  /* 0x000000320d1572a4 */ /* 0x000fe2000f8e0207 */
[----:B------:R-:W-:Y:S01]  /*f000*/  UMOV UR17, UR9 ;  /* 0x0000000900117c82 */ /* 0x000fe20008000000 */
[----:B------:R-:W-:Y:S01]  /*f010*/  UMOV UR18, UR10 ;  /* 0x0000000a00127c82 */ /* 0x000fe20008000000 */
[----:B------:R-:W-:Y:S01]  /*f020*/  @UP0 ULDC UR25, c[0x0][0x384] ;  /* 0x0000e10000190ab9 */ /* 0x000fe20000000800 */
[----:B------:R-:W-:Y:S01]  /*f030*/  @UP3 ULDC.64 UR32, c[0x0][0x390] ;  /* 0x0000e40000203ab9 */ /* 0x000fe20000000a00 */
[----:B------:R-:W-:Y:S01]  /*f040*/  UMOV UR13, UR45 ;  /* 0x0000002d000d7c82 */ /* 0x000fe20008000000 */
[----:B------:R-:W-:-:S03]  /*f050*/  UIMAD.WIDE.U32 UR34, UR45, UR32, URZ ;  /* 0x000000202d2272a5 */ /* 0x000fc6000f8e003f */
[----:B------:R2:W-:Y:S01]  /*f060*/  UTMALDG.5D.IM2COL [UR16], [UR48], UR47 ;  /* 0x00000010300073b4 */ /* 0x0005e2000806002f */
[----:B------:R-:W-:Y:S02]  /*f070*/  @UP3 USHF.R.U32.HI UR13, URZ, UR33, UR35 ;  /* 0x000000213f0d3299 */ /* 0x000fe40008011623 */
[----:B-1----:R-:W-:-:S04]  /*f080*/  @UP0 ULEA UR12, UR46, 0xc8, 0x8 ;  /* 0x000000c82e0c0891 */ /* 0x002fc8000f8e403f */
[----:B--2---:R-:W-:Y:S01]  /*f090*/  UIMAD.WIDE.U32 UR18, UR12, UR25, URZ ;  /* 0x000000190c1272a5 */ /* 0x004fe2000f8e003f */
[----:B------:R-:W-:Y:S02]  /*f0a0*/  @UP2 ULDC UR17, c[0x0][0x3a0] ;  /* 0x0000e80000112ab9 */ /* 0x000fe40000000800 */
[----:B------:R-:W-:Y:S01]  /*f0b0*/  @UP2 ULDC UR25, c[0x0][0x39c] ;  /* 0x0000e70000192ab9 */ /* 0x000fe20000000800 */
[----:B------:R-:W-:Y:S01]  /*f0c0*/  UMOV UR22, UR28 ;  /* 0x0000001c00167c82 */ /* 0x000fe20008000000 */
[----:B------:R-:W-:Y:S01]  /*f0d0*/  @UP0 ULDC UR12, c[0x0][0x388] ;  /* 0x0000e200000c0ab9 */ /* 0x000fe20000000800 */
[----:B------:R-:W-:Y:S01]  /*f0e0*/  UIADD3 UR16, UR8, 0x9000, URZ ;  /* 0x0000900008107890 */ /* 0x000fe2000fffe03f */
        /* <DEDUP_REMOVED lines=13> */
[----:B------:R-:W-:Y:S01]  /*f1c0*/  UIMAD UR21, UR18, UR50, UR7 ;  /* 0x00000032121572a4 */ /* 0x000fe2000f8e0207 */
[----:B------:R-:W-:Y:S01]  /*f1d0*/  @UP3 ULDC.64 UR32, c[0x0][0x390] ;  /* 0x0000e40000203ab9 */ /* 0x000fe20000000a00 */
[----:B------:R-:W-:-:S02]  /*f1e0*/  @UP0 ULEA UR28, UR46, 0xd0, 0x8 ;  /* 0x000000d02e1c0891 */ /* 0x000fc4000f8e403f */
[----:B------:R-:W-:Y:S01]  /*f1f0*/  UIMAD.WIDE.U32 UR34, UR25, UR32, URZ ;  /* 0x00000020192272a5 */ /* 0x000fe2000f8e003f */
[----:B------:R-:W-:Y:S01]  /*f200*/  UMOV UR17, UR9 ;  /* 0x0000000900117c82 */ /* 0x000fe20008000000 */
[----:B------:R-:W-:Y:S01]  /*f210*/  UMOV UR18, UR10 ;  /* 0x0000000a00127c82 */ /* 0x000fe20008000000 */
[----:B------:R-:W-:Y:S02]  /*f220*/  @UP0 ULDC UR32, c[0x0][0x384] ;  /* 0x0000e10000200ab9 */ /* 0x000fe40000000800 */
[----:B------:R1:W-:Y:S01]  /*f230*/  UTMALDG.5D.IM2COL [UR16], [UR48], UR47 ;  /* 0x00000010300073b4 */ /* 0x0003e2000806002f */
[----:B------:R-:W-:Y:S01]  /*f240*/  ULOP3.LUT UR59, UR31, 0xd0, URZ, 0xfc, !UPT ;  /* 0x000000d01f3b7892 */ /* 0x000fe2000f8efc3f */
[----:B------:R-:W-:Y:S01]  /*f250*/  UMOV UR12, UR25 ;  /* 0x00000019000c7c82 */ /* 0x000fe20008000000 */
[----:B------:R-:W-:-:S05]  /*f260*/  @UP3 USHF.R.U32.HI UR12, URZ, UR33, UR35 ;  /* 0x000000213f0c3299 */ /* 0x000fca0008011623 */
        /* <DEDUP_REMOVED lines=24> */
[----:B------:R-:W-:Y:S01]  /*f3f0*/  UMOV UR46, UR58 ;  /* 0x0000003a002e7c82 */ /* 0x000fe20008000000 */
[----:B------:R-:W-:-:S02]  /*f400*/  ULOP3.LUT UR58, UR31, 0xd8, URZ, 0xfc, !UPT ;  /* 0x000000d81f3a7892 */ /* 0x000fc4000f8efc3f */
[----:B------:R1:W-:Y:S01]  /*f410*/  UTMALDG.5D.IM2COL [UR16], [UR48], UR47 ;  /* 0x00000010300073b4 */ /* 0x0003e2000806002f */
[----:B------:R-:W-:Y:S01]  /*f420*/  @UP3 ULDC.64 UR32, c[0x0][0x390] ;  /* 0x0000e40000203ab9 */ /* 0x000fe20000000a00 */
[----:B------:R-:W-:Y:S01]  /*f430*/  UMOV UR37, UR43 ;  /* 0x0000002b00257c82 */ /* 0x000fe20008000000 */
[----:B------:R-:W-:Y:S02]  /*f440*/  UIMAD.WIDE.U32 UR34, UR43, UR32, URZ ;  /* 0x000000202b2272a5 */ /* 0x000fe4000f8e003f */
[----:B------:R-:W-:Y:S01]  /*f450*/  ULOP3.LUT UR56, UR31, 0xe8, URZ, 0xfc, !UPT ;  /* 0x000000e81f387892 */ /* 0x000fe2000f8efc3f */
        /* <DEDUP_REMOVED lines=11> */
[----:B------:R-:W-:-:S02]  /*f510*/  UIADD3 UR18, -UR40, URZ, URZ ;  /* 0x0000003f28127290 */ /* 0x000fc4000fffe13f */
[----:B------:R-:W-:Y:S02]  /*f520*/  @UP2 USHF.R.U32.HI UR22, URZ, UR20, UR19 ;  /* 0x000000143f162299 */ /* 0x000fe40008011613 */
[----:B------:R-:W-:Y:S01]  /*f530*/  UIMAD UR18, UR15, UR18, UR55 ;  /* 0x000000120f1272a4 */ /* 0x000fe2000f8e0237 */
[----:B------:R-:W1:Y:S01]  /*f540*/  S2UR UR55, SR_CTAID.X ;  /* 0x00000000003779c3 */ /* 0x000e620000002500 */
[----:B------:R-:W-:Y:S02]  /*f550*/  @UP0 USHF.R.U32.HI UR42, URZ, UR17, UR27 ;  /* 0x000000113f2a0299 */ /* 0x000fe4000801161b */
[----:B------:R-:W-:Y:S02]  /*f560*/  UIADD3 UR17, -UR26, URZ, URZ ;  /* 0x0000003f1a117290 */ /* 0x000fe4000fffe13f */
[----:B------:R-:W-:Y:S02]  /*f570*/  UIADD3 UR19, -UR22, URZ, URZ ;  /* 0x0000003f16137290 */ /* 0x000fe4000fffe13f */
[----:B------:R-:W-:-:S02]  /*f580*/  UIMAD UR17, UR39, UR17, UR40 ;  /* 0x00000011271172a4 */ /* 0x000fc4000f8e0228 */
[----:B------:R-:W-:Y:S02]  /*f590*/  UIMAD UR21, UR23, UR19, UR26 ;  /* 0x00000013171572a4 */ /* 0x000fe4000f8e021a */
[----:B------:R-:W-:Y:S02]  /*f5a0*/  UIMAD UR19, UR18, UR4, UR54 ;  /* 0x00000004121372a4 */ /* 0x000fe4000f8e0236 */
[----:B------:R-:W-:Y:S02]  /*f5b0*/  UIMAD UR20, UR17, UR5, UR6 ;  /* 0x00000005111472a4 */ /* 0x000fe4000f8e0206 */
[----:B------:R-:W-:Y:S02]  /*f5c0*/  UIMAD UR21, UR21, UR50, UR7 ;  /* 0x00000032151572a4 */ /* 0x000fe4000f8e0207 */
[----:B------:R-:W-:Y:S02]  /*f5d0*/  UIMAD.WIDE.U32 UR26, UR42, UR32, URZ ;  /* 0x000000202a1a72a5 */ /* 0x000fe4000f8e003f */
[----:B------:R-:W-:Y:S01]  /*f5e0*/  UMOV UR35, UR42 ;  /* 0x0000002a00237c82 */ /* 0x000fe20008000000 */
[----:B------:R-:W-:Y:S01]  /*f5f0*/  UMOV UR17, UR9 ;  /* 0x0000000900117c82 */ /* 0x000fe20008000000 */
[----:B------:R-:W-:Y:S01]  /*f600*/  @UP3 USHF.R.U32.HI UR35, URZ, UR33, UR27 ;  /* 0x000000213f233299 */ /* 0x000fe2000801161b */
[----:B------:R-:W-:Y:S01]  /*f610*/  UMOV UR18, UR10 ;  /* 0x0000000a00127c82 */ /* 0x000fe20008000000 */
[----:B-1----:R-:W-:Y:S01]  /*f620*/  @UP0 ULEA UR26, UR55, 0xe0, 0x8 ;  /* 0x000000e0371a0891 */ /* 0x002fe2000f8e403f */
[----:B------:R1:W-:Y:S01]  /*f630*/  UTMALDG.5D.IM2COL [UR16], [UR48], UR47 ;  /* 0x00000010300073b4 */ /* 0x0003e2000806002f */
[----:B------:R-:W-:Y:S01]  /*f640*/  @UP0 ULDC UR27, c[0x0][0x384] ;  /* 0x0000e100001b0ab9 */ /* 0x000fe20000000800 */
[----:B------:R-:W-:Y:S01]  /*f650*/  UMOV UR32, UR57 ;  /* 0x0000003900207c82 */ /* 0x000fe20008000000 */
[----:B------:R-:W-:-:S07]  /*f660*/  ULOP3.LUT UR57, UR31, 0xe0, URZ, 0xfc, !UPT ;  /* 0x000000e01f397892 */ /* 0x000fce000f8efc3f */
        /* <DEDUP_REMOVED lines=23> */
[----:B------:R-:W-:Y:S01]  /*f7e0*/  UMOV UR17, UR9 ;  /* 0x0000000900117c82 */ /* 0x000fe20008000000 */
[----:B------:R-:W-:Y:S01]  /*f7f0*/  UMOV UR18, UR10 ;  /* 0x0000000a00127c82 */ /* 0x000fe20008000000 */
[----:B------:R-:W-:-:S02]  /*f800*/  @UP0 ULDC UR26, c[0x0][0x384] ;  /* 0x0000e100001a0ab9 */ /* 0x000fc40000000800 */
[----:B------:R1:W-:Y:S01]  /*f810*/  UTMALDG.5D.IM2COL [UR16], [UR48], UR47 ;  /* 0x00000010300073b4 */ /* 0x0003e2000806002f */
[----:B------:R-:W-:Y:S01]  /*f820*/  UMOV UR33, UR34 ;  /* 0x0000002200217c82 */ /* 0x000fe20008000000 */
[----:B------:R-:W-:Y:S01]  /*f830*/  @UP3 USHF.R.U32.HI UR33, URZ, UR27, UR41 ;  /* 0x0000001b3f213299 */ /* 0x000fe20008011629 */
[----:B------:R-:W-:Y:S02]  /*f840*/  UMOV UR30, UR46 ;  /* 0x0000002e001e7c82 */ /* 0x000fe40008000000 */
[----:B------:R-:W-:Y:S01]  /*f850*/  UMOV UR41, UR56 ;  /* 0x0000003800297c82 */ /* 0x000fe20008000000 */
[----:B------:R-:W-:Y:S02]  /*f860*/  ULOP3.LUT UR46, UR31, 0xf0, URZ, 0xfc, !UPT ;  /* 0x000000f01f2e7892 */ /* 0x000fe4000f8efc3f */
[----:B------:R-:W-:Y:S02]  /*f870*/  UIADD3 UR40, UR52, 0x8, URZ ;  /* 0x0000000834287890 */ /* 0x000fe4000fffe03f */
[----:B-1----:R-:W-:Y:S01]  /*f880*/  UIMAD.WIDE.U32 UR18, UR24, UR26, URZ ;  /* 0x0000001a181272a5 */ /* 0x002fe2000f8e003f */
        /* <DEDUP_REMOVED lines=22> */
[----:B------:R-:W-:Y:S01]  /*f9f0*/  @UP3 ULDC.64 UR26, c[0x0][0x390] ;  /* 0x0000e400001a3ab9 */ /* 0x000fe20000000a00 */
[----:B------:R-:W-:Y:S02]  /*fa00*/  UMOV UR36, UR46 ;  /* 0x0000002e00247c82 */ /* 0x000fe40008000000 */
[----:B------:R1:W-:Y:S01]  /*fa10*/  UTMALDG.5D.IM2COL [UR16], [UR48], UR47 ;  /* 0x00000010300073b4 */ /* 0x0003e2000806002f */
[----:B------:R-:W-:-:S02]  /*fa20*/  UIMAD.WIDE.U32 UR28, UR41, UR26, URZ ;  /* 0x0000001a291c72a5 */ /* 0x000fc4000f8e003f */
[----:B------:R-:W-:Y:S01]  /*fa30*/  UMOV UR38, UR41 ;  /* 0x0000002900267c82 */ /* 0x000fe20008000000 */
[----:B------:R-:W-:Y:S01]  /*fa40*/  @UP2 ULDC UR26, c[0x0][0x39c] ;  /* 0x0000e700001a2ab9 */ /* 0x000fe20000000800 */
[----:B------:R-:W-:Y:S02]  /*fa50*/  @UP3 USHF.R.U32.HI UR38, URZ, UR27, UR29 ;  /* 0x0000001b3f263299 */ /* 0x000fe4000801161d */
[----:B-1----:R-:W-:Y:S01]  /*fa60*/  UIMAD.WIDE.U32 UR18, UR14, UR24, URZ ;  /* 0x000000180e1272a5 */ /* 0x002fe2000f8e003f */
        /* <DEDUP_REMOVED lines=21> */
[----:B------:R-:W-:Y:S01]  /*fbc0*/  @UP3 ULDC.64 UR26, c[0x0][0x390] ;  /* 0x0000e400001a3ab9 */ /* 0x000fe20000000a00 */
[----:B------:R-:W-:Y:S02]  /*fbd0*/  ULOP3.LUT UR55, UR31, 0xf8, URZ, 0xfc, !UPT ;  /* 0x000000f81f377892 */ /* 0x000fe4000f8efc3f */
[----:B------:R1:W-:Y:S01]  /*fbe0*/  UTMALDG.5D.IM2COL [UR16], [UR48], UR47 ;  /* 0x00000010300073b4 */ /* 0x0003e2000806002f */
[----:B------:R-:W-:Y:S02]  /*fbf0*/  UIMAD.WIDE.U32 UR28, UR36, UR26, URZ ;  /* 0x0000001a241c72a5 */ /* 0x000fe4000f8e003f */
[----:B------:R-:W-:Y:S01]  /*fc00*/  UMOV UR11, UR36 ;  /* 0x00000024000b7c82 */ /* 0x000fe20008000000 */
[----:B------:R-:W-:Y:S01]  /*fc10*/  @UP2 ULDC UR26, c[0x0][0x39c] ;  /* 0x0000e700001a2ab9 */ /* 0x000fe20000000800 */
[----:B------:R-:W-:Y:S01]  /*fc20*/  @UP3 USHF.R.U32.HI UR11, URZ, UR27, UR29 ;  /* 0x0000001b3f0b3299 */ /* 0x000fe2000801161d */
[----:B------:R-:W-:Y:S01]  /*fc30*/  UMOV UR44, UR55 ;  /* 0x00000037002c7c82 */ /* 0x000fe20008000000 */
[----:B------:R-:W-:Y:S01]  /*fc40*/  UMOV UR51, UR32 ;  /* 0x0000002000337c82 */ /* 0x000fe20008000000 */
        /* <DEDUP_REMOVED lines=17> */
[----:B------:R-:W-:Y:S01]  /*fd60*/  UIMAD UR21, UR18, UR50, UR7 ;  /* 0x00000032121572a4 */ /* 0x000fe2000f8e0207 */
[----:B------:R-:W-:-:S02]  /*fd70*/  UMOV UR17, UR9 ;  /* 0x0000000900117c82 */ /* 0x000fc40008000000 */
[----:B------:R-:W-:Y:S01]  /*fd80*/  UMOV UR18, UR10 ;  /* 0x0000000a00127c82 */ /* 0x000fe20008000000 */
[----:B------:R-:W-:Y:S01]  /*fd90*/  @UP0 ULDC UR13, c[0x0][0x384] ;  /* 0x0000e100000d0ab9 */ /* 0x000fe20000000800 */
[----:B------:R-:W-:Y:S01]  /*fda0*/  @UP3 ULDC.64 UR26, c[0x0][0x390] ;  /* 0x0000e400001a3ab9 */ /* 0x000fe20000000a00 */
[----:B------:R-:W-:Y:S01]  /*fdb0*/  UMOV UR45, UR40 ;  /* 0x00000028002d7c82 */ /* 0x000fe20008000000 */
[----:B------:R-:W-:Y:S02]  /*fdc0*/  UIMAD.WIDE.U32 UR28, UR44, UR26, URZ ;  /* 0x0000001a2c1c72a5 */ /* 0x000fe4000f8e003f */
[----:B------:R1:W-:Y:S01]  /*fdd0*/  UTMALDG.5D.IM2COL [UR16], [UR48], UR47 ;  /* 0x00000010300073b4 */ /* 0x0003e2000806002f */
[----:B------:R-:W-:Y:S01]  /*fde0*/  @UP2 ULDC UR26, c[0x0][0x39c] ;  /* 0x0000e700001a2ab9 */ /* 0x000fe20000000800 */
[----:B------:R-:W-:Y:S01]  /*fdf0*/  UMOV UR40, UR30 ;  /* 0x0000001e00287c82 */ /* 0x000fe20008000000 */
[----:B------:R-:W-:Y:S01]  /*fe00*/  @UP2 ULDC UR14, c[0x0][0x3a0] ;  /* 0x0000e800000e2ab9 */ /* 0x000fe20000000800 */
[----:B------:R-:W-:Y:S01]  /*fe10*/  UMOV UR30, UR12 ;  /* 0x0000000c001e7c82 */ /* 0x000fe20008000000 */
[----:B------:R-:W-:Y:S01]  /*fe20*/  UMOV UR32, UR44 ;  /* 0x0000002c00207c82 */ /* 0x000fe20008000000 */
[----:B------:R-:W-:-:S02]  /*fe30*/  @UP3 USHF.R.U32.HI UR32, URZ, UR27, UR29 ;  /* 0x0000001b3f203299 */ /* 0x000fc4000801161d */
[----:B------:R-:W-:Y:S02]  /*fe40*/  UIADD3 UR24, UR8, 0xc800, URZ ;  /* 0x0000c80008187890 */ /* 0x000fe4000fffe03f */
[----:B-1----:R-:W-:Y:S02]  /*fe50*/  UIMAD.WIDE.U32 UR16, UR52, UR13, URZ ;  /* 0x0000000d341072a5 */ /* 0x002fe4000f8e003f */
[----:B------:R-:W-:Y:S01]  /*fe60*/  UIMAD.WIDE.U32 UR18, UR12, UR26, URZ ;  /* 0x0000001a0c1272a5 */ /* 0x000fe2000f8e003f */
[----:B------:R-:W-:Y:S01]  /*fe70*/  @UP0 ULDC UR13, c[0x0][0x388] ;  /* 0x0000e200000d0ab9 */ /* 0x000fe20000000800 */
[----:B------:R-:W-:Y:S02]  /*fe80*/  UMOV UR22, UR37 ;  /* 0x0000002500167c82 */ /* 0x000fe40008000000 */
[----:B------:R-:W-:Y:S01]  /*fe90*/  @UP2 USHF.R.U32.HI UR30, URZ, UR14, UR19 ;  /* 0x0000000e3f1e2299 */ /* 0x000fe20008011613 */
[----:B------:R-:W-:Y:S01]  /*fea0*/  @UP0 UMOV UR26, UR17 ;  /* 0x00000011001a0c82 */ /* 0x000fe20008000000 */
[----:B------:R-:W-:Y:S01]  /*feb0*/  @UP3 ULDC.64 UR16, c[0x0][0x390] ;  /* 0x0000e40000103ab9 */ /* 0x000fe20000000a00 */
[----:B------:R-:W-:-:S02]  /*fec0*/  @UP0 USHF.R.U32.HI UR31, URZ, UR13, UR26 ;  /* 0x0000000d3f1f0299 */ /* 0x000fc4000801161a */
[----:B------:R-:W-:Y:S02]  /*fed0*/  UIADD3 UR13, -UR25, URZ, URZ ;  /* 0x0000003f190d7290 */ /* 0x000fe4000fffe13f */
[----:B------:R-:W-:Y:S02]  /*fee0*/  UIMAD.WIDE.U32 UR18, UR31, UR16, URZ ;  /* 0x000000101f1272a5 */ /* 0x000fe4000f8e003f */
[----:B------:R-:W-:Y:S02]  /*fef0*/  UIADD3 UR14, -UR30, URZ, URZ ;  /* 0x0000003f1e0e7290 */ /* 0x000fe4000fffe13f */
[----:B------:R-:W-:Y:S02]  /*ff00*/  UIMAD UR13, UR15, UR13, UR60 ;  /* 0x0000000d0f0d72a4 */ /* 0x000fe4000f8e023c */
[----:B------:R-:W-:Y:S01]  /*ff10*/  UIMAD UR14, UR23, UR14, UR12 ;  /* 0x0000000e170e72a4 */ /* 0x000fe2000f8e020c */
[----:B------:R-:W-:Y:S01]  /*ff20*/  UMOV UR60, UR51 ;  /* 0x00000033003c7c82 */ /* 0x000fe20008000000 */
[----:B------:R-:W-:Y:S01]  /*ff30*/  UMOV UR51, UR40 ;  /* 0x0000002800337c82 */ /* 0x000fe20008000000 */
[----:B------:R-:W-:Y:S01]  /*ff40*/  UMOV UR40, UR31 ;  /* 0x0000001f00287c82 */ /* 0x000fe20008000000 */
[----:B------:R-:W-:Y:S01]  /*ff50*/  @UP2 ULDC UR18, c[0x0][0x39c] ;  /* 0x0000e70000122ab9 */ /* 0x000fe20000000800 */
[----:B------:R-:W-:-:S02]  /*ff60*/  UIADD3 UR16, -UR12, URZ, URZ ;  /* 0x0000003f0c107290 */ /* 0x000fc4000fffe13f */
[----:B------:R-:W-:Y:S02]  /*ff70*/  @UP3 USHF.R.U32.HI UR40, URZ, UR17, UR19 ;  /* 0x000000113f283299 */ /* 0x000fe40008011613 */
[----:B------:R-:W-:Y:S02]  /*ff80*/  UIMAD.WIDE.U32 UR18, UR37, UR18, URZ ;  /* 0x00000012251272a5 */ /* 0x000fe4000f8e003f */
[----:B------:R-:W-:Y:S02]  /*ff90*/  UIMAD UR29, UR14, UR50, UR7 ;  /* 0x000000320e1d72a4 */ /* 0x000fe4000f8e0207 */
[----:B------:R-:W-:Y:S01]  /*ffa0*/  UIMAD UR16, UR39, UR16, UR25 ;  /* 0x00000010271072a4 */ /* 0x000fe2000f8e0219 */
[----:B------:R-:W-:Y:S01]  /*ffb0*/  @UP2 ULDC UR14, c[0x0][0x3a0] ;  /* 0x0000e800000e2ab9 */ /* 0x000fe20000000800 */
[----:B------:R-:W-:Y:S02]  /*ffc0*/  UIMAD UR27, UR13, UR4, UR54 ;  /* 0x000000040d1b72a4 */ /* 0x000fe4000f8e0236 */
[----:B------:R-:W-:-:S02]  /*ffd0*/  @UP2 USHF.R.U32.HI UR22, URZ, UR14, UR19 ;  /* 0x0000000e3f162299 */ /* 0x000fc40008011613 */
[----:B------:R-:W-:Y:S02]  /*ffe0*/  UIMAD UR28, UR16, UR5, UR6 ;  /* 0x00000005101c72a4 */ /* 0x000fe4000f8e0206 */
[----:B------:R-:W-:Y:S02]  /*fff0*/  UIADD3 UR17, -UR43, URZ, URZ ;  /* 0x0000003f2b117290 */ /* 0x000fe4000fffe13f */
[----:B------:R-:W-:Y:S02]  /*10000*/  UIADD3 UR18, -UR37, URZ, URZ ;  /* 0x0000003f25127290 */ /* 0x000fe4000fffe13f */
[----:B------:R-:W-:Y:S01]  /*10010*/  UIADD3 UR14, -UR22, URZ, URZ ;  /* 0x0000003f160e7290 */ /* 0x000fe2000fffe13f */
[----:B------:R-:W-:Y:S01]  /*10020*/  @UP0 ULDC UR20, c[0x0][0x384] ;  /* 0x0000e10000140ab9 */ /* 0x000fe20000000800 */
[----:B------:R-:W-:Y:S02]  /*10030*/  UIMAD UR17, UR15, UR17, UR59 ;  /* 0x000000110f1172a4 */ /* 0x000fe4000f8e023b */
[----:B------:R-:W-:-:S02]  /*10040*/  UIMAD.WIDE.U32 UR20, UR45, UR20, URZ ;  /* 0x000000142d1472a5 */ /* 0x000fc4000f8e003f */
[----:B------:R-:W-:Y:S02]  /*10050*/  UIMAD UR18, UR39, UR18, UR43 ;  /* 0x00000012271272a4 */ /* 0x000fe4000f8e022b */
[----:B------:R-:W-:Y:S01]  /*10060*/  UIMAD UR14, UR23, UR14, UR37 ;  /* 0x0000000e170e72a4 */ /* 0x000fe2000f8e0225 */
[----:B------:R-:W-:Y:S01]  /*10070*/  @UP0 ULDC UR12, c[0x0][0x388] ;  /* 0x0000e200000c0ab9 */ /* 0x000fe20000000800 */
[----:B------:R-:W-:Y:S01]  /*10080*/  UMOV UR25, UR9 ;  /* 0x0000000900197c82 */ /* 0x000fe20008000000 */
[----:B------:R-:W-:Y:S01]  /*10090*/  UMOV UR26, UR10 ;  /* 0x0000000a001a7c82 */ /* 0x000fe20008000000 */
[----:B------:R-:W-:Y:S01]  /*100a0*/  UMOV UR13, UR45 ;  /* 0x0000002d000d7c82 */ /* 0x000fe20008000000 */
[----:B------:R-:W-:Y:S01]  /*100b0*/  @UP0 USHF.R.U32.HI UR13, URZ, UR12, UR21 ;  /* 0x0000000c3f0d0299 */ /* 0x000fe20008011615 */
[----:B------:R1:W-:Y:S01]  /*100c0*/  UTMALDG.5D.IM2COL [UR24], [UR48], UR47 ;  /* 0x00000018300073b4 */ /* 0x0003e2000806002f */
[----:B------:R-:W-:Y:S02]  /*100d0*/  UIADD3 UR16, UR8, 0xd000, URZ ;  /* 0x0000d00008107890 */ /* 0x000fe4000fffe03f */
[----:B------:R-:W-:-:S02]  /*100e0*/  UIMAD UR19, UR17, UR4, UR54 ;  /* 0x00000004111372a4 */ /* 0x000fc4000f8e0236 */
[----:B------:R-:W-:Y:S02]  /*100f0*/  UIMAD UR20, UR18, UR5, UR6 ;  /* 0x00000005121472a4 */ /* 0x000fe4000f8e0206 */
[----:B------:R-:W-:Y:S01]  /*10100*/  UIMAD UR21, UR14, UR50, UR7 ;  /* 0x000000320e1572a4 */ /* 0x000fe2000f8e0207 */
[----:B------:R-:W-:Y:S01]  /*10110*/  UMOV UR12, UR13 ;  /* 0x0000000d000c7c82 */ /* 0x000fe20008000000 */
[----:B------:R-:W-:Y:S01]  /*10120*/  UIADD3 UR43, UR52, 0x10, URZ ;  /* 0x00000010342b7890 */ /* 0x000fe2000fffe03f */
[----:B------:R-:W-:Y:S01]  /*10130*/  UMOV UR17, UR9 ;  /* 0x0000000900117c82 */ /* 0x000fe20008000000 */
[----:B------:R-:W-:Y:S01]  /*10140*/  UMOV UR18, UR10 ;  /* 0x0000000a00127c82 */ /* 0x000fe20008000000 */
[----:B------:R-:W-:Y:S01]  /*10150*/  @UP2 ULDC UR14, c[0x0][0x39c] ;  /* 0x0000e700000e2ab9 */ /* 0x000fe20000000800 */
[----:B------:R-:W-:-:S03]  /*10160*/  UIADD3 UR59, UR52, 0x18, URZ ;  /* 0x00000018343b7890 */ /* 0x000fc6000fffe03f */
[----:B------:R2:W-:Y:S01]  /*10170*/  UTMALDG.5D.IM2COL [UR16], [UR48], UR47 ;  /* 0x00000010300073b4 */ /* 0x0005e2000806002f */
[----:B------:R-:W-:Y:S01]  /*10180*/  UMOV UR61, UR43 ;  /* 0x0000002b003d7c82 */ /* 0x000fe20008000000 */
[----:B-1----:R-:W-:Y:S01]  /*10190*/  @UP3 ULDC.64 UR24, c[0x0][0x390] ;  /* 0x0000e40000183ab9 */ /* 0x002fe20000000a00 */
[----:B------:R-:W-:Y:S01]  /*101a0*/  UMOV UR30, UR35 ;  /* 0x00000023001e7c82 */ /* 0x000fe20008000000 */
[----:B------:R-:W-:Y:S02]  /*101b0*/  UIMAD.WIDE.U32 UR26, UR13, UR24, URZ ;  /* 0x000000180d1a72a5 */ /* 0x000fe4000f8e003f */
[----:B------:R-:W-:Y:S02]  /*101c0*/  UIADD3 UR24, UR8, 0xd800, URZ ;  /* 0x0000d80008187890 */ /* 0x000fe4000fffe03f */
[----:B------:R-:W-:-:S03]  /*101d0*/  @UP3 USHF.R.U32.HI UR12, URZ, UR25, UR27 ;  /* 0x000000193f0c3299 */ /* 0x000fc6000801161b */
[----:B------:R-:W-:Y:S01]  /*101e0*/  @UP0 ULDC UR25, c[0x0][0x384] ;  /* 0x0000e10000190ab9 */ /* 0x000fe20000000800 */
[----:B------:R-:W-:Y:S01]  /*101f0*/  UMOV UR26, UR10 ;  /* 0x0000000a001a7c82 */ /* 0x000fe20008000000 */
[----:B--2---:R-:W-:Y:S02]  /*10200*/  UIMAD.WIDE.U32 UR20, UR43, UR25, URZ ;  /* 0x000000192b1472a5 */ /* 0x004fe4000f8e003f */
[----:B------:R-:W-:Y:S01]  /*10210*/  UIMAD.WIDE.U32 UR18, UR35, UR14, URZ ;  /* 0x0000000e231272a5 */ /* 0x000fe2000f8e003f */
[----:B------:R-:W-:Y:S01]  /*10220*/  @UP0 ULDC UR22, c[0x0][0x388] ;  /* 0x0000e20000160ab9 */ /* 0x000fe20000000800 */
[----:B------:R-:W-:Y:S01]  /*10230*/  @UP2 ULDC UR25, c[0x0][0x3a0] ;  /* 0x0000e80000192ab9 */ /* 0x000fe20000000800 */
[----:B------:R-:W-:Y:S02]  /*10240*/  @UP3 ULDC.64 UR16, c[0x0][0x390] ;  /* 0x0000e40000103ab9 */ /* 0x000fe40000000a00 */
[----:B------:R-:W-:Y:S01]  /*10250*/  @UP0 UMOV UR14, UR21 ;  /* 0x00000015000e0c82 */ /* 0x000fe20008000000 */
[----:B------:R-:W-:-:S02]  /*10260*/  @UP2 USHF.R.U32.HI UR30, URZ, UR25, UR19 ;  /* 0x000000193f1e2299 */ /* 0x000fc40008011613 */
[----:B------:R-:W-:Y:S02]  /*10270*/  @UP0 USHF.R.U32.HI UR61, URZ, UR22, UR14 ;  /* 0x000000163f3d0299 */ /* 0x000fe4000801160e */
[----:B------:R-:W-:Y:S02]  /*10280*/  UIADD3 UR20, -UR35, URZ, URZ ;  /* 0x0000003f23147290 */ /* 0x000fe4000fffe13f */
[----:B------:R-:W-:Y:S02]  /*10290*/  UIMAD.WIDE.U32 UR18, UR61, UR16, URZ ;  /* 0x000000103d1272a5 */ /* 0x000fe4000f8e003f */
[----:B------:R-:W-:Y:S02]  /*102a0*/  UIADD3 UR14, -UR42, URZ, URZ ;  /* 0x0000003f2a0e7290 */ /* 0x000fe4000fffe13f */
[----:B------:R-:W-:Y:S01]  /*102b0*/  UIMAD UR20, UR39, UR20, UR42 ;  /* 0x00000014271472a4 */ /* 0x000fe2000f8e022a */
[----:B------:R-:W-:Y:S01]  /*102c0*/  UMOV UR37, UR61 ;  /* 0x0000003d00257c82 */ /* 0x000fe20008000000 */
[----:B------:R-:W-:Y:S01]  /*102d0*/  UIMAD UR14, UR15, UR14, UR58 ;  /* 0x0000000e0f0e72a4 */ /* 0x000fe2000f8e023a */
[----:B------:R-:W-:Y:S01]  /*102e0*/  @UP2 ULDC UR18, c[0x0][0x39c] ;  /* 0x0000e70000122ab9 */ /* 0x000fe20000000800 */
[----:B------:R-:W-:-:S02]  /*102f0*/  @UP3 USHF.R.U32.HI UR37, URZ, UR17, UR19 ;  /* 0x000000113f253299 */ /* 0x000fc40008011613 */
[----:B------:R-:W-:Y:S02]  /*10300*/  UIMAD UR28, UR20, UR5, UR6 ;  /* 0x00000005141c72a4 */ /* 0x000fe4000f8e0206 */
[----:B------:R-:W-:Y:S01]  /*10310*/  UIMAD.WIDE.U32 UR18, UR33, UR18, URZ ;  /* 0x00000012211272a5 */ /* 0x000fe2000f8e003f */
[----:B------:R-:W-:Y:S01]  /*10320*/  @UP0 ULDC UR20, c[0x0][0x384] ;  /* 0x0000e10000140ab9 */ /* 0x000fe20000000800 */
[----:B------:R-:W-:Y:S01]  /*10330*/  @UP2 ULDC UR17, c[0x0][0x3a0] ;  /* 0x0000e80000112ab9 */ /* 0x000fe20000000800 */
[----:B------:R-:W-:Y:S01]  /*10340*/  UIMAD.WIDE.U32 UR20, UR59, UR20, URZ ;  /* 0x000000143b1472a5 */ /* 0x000fe2000f8e003f */
[----:B------:R-:W-:Y:S01]  /*10350*/  UMOV UR22, UR33 ;  /* 0x0000002100167c82 */ /* 0x000fe20008000000 */
[----:B------:R-:W-:Y:S02]  /*10360*/  UIMAD UR27, UR14, UR4, UR54 ;  /* 0x000000040e1b72a4 */ /* 0x000fe4000f8e0236 */
[----:B------:R-:W-:Y:S01]  /*10370*/  @UP2 USHF.R.U32.HI UR22, URZ, UR17, UR19 ;  /* 0x000000113f162299 */ /* 0x000fe20008011613 */
[----:B------:R-:W-:Y:S01]  /*10380*/  @UP0 ULDC UR14, c[0x0][0x388] ;  /* 0x0000e200000e0ab9 */ /* 0x000fe20000000800 */
[----:B------:R-:W-:Y:S01]  /*10390*/  UIADD3 UR16, -UR30, URZ, URZ ;  /* 0x0000003f1e107290 */ /* 0x000fe2000fffe13f */
[----:B------:R-:W-:Y:S01]  /*103a0*/  UMOV UR58, UR59 ;  /* 0x0000003b003a7c82 */ /* 0x000fe20008000000 */
[----:B------:R-:W-:-:S02]  /*103b0*/  @UP0 USHF.R.U32.HI UR58, URZ, UR14, UR21 ;  /* 0x0000000e3f3a0299 */ /* 0x000fc40008011615 */
[----:B------:R-:W-:Y:S02]  /*103c0*/  UIADD3 UR14, -UR34, URZ, URZ ;  /* 0x0000003f220e7290 */ /* 0x000fe4000fffe13f */
[----:B------:R-:W-:Y:S02]  /*103d0*/  UIADD3 UR18, -UR33, URZ, URZ ;  /* 0x0000003f21127290 */ /* 0x000fe4000fffe13f */
[----:B------:R-:W-:Y:S02]  /*103e0*/  UIADD3 UR17, -UR22, URZ, URZ ;  /* 0x0000003f16117290 */ /* 0x000fe4000fffe13f */
[----:B------:R-:W-:Y:S02]  /*103f0*/  UIMAD UR16, UR23, UR16, UR35 ;  /* 0x00000010171072a4 */ /* 0x000fe4000f8e0223 */
[----:B------:R-:W-:Y:S02]  /*10400*/  UIMAD UR14, UR15, UR14, UR57 ;  /* 0x0000000e0f0e72a4 */ /* 0x000fe4000f8e0239 */
[----:B------:R-:W-:-:S02]  /*10410*/  UIMAD UR18, UR39, UR18, UR34 ;  /* 0x00000012271272a4 */ /* 0x000fc4000f8e0222 */
[----:B------:R-:W-:Y:S02]  /*10420*/  UIMAD UR17, UR23, UR17, UR33 ;  /* 0x00000011171172a4 */ /* 0x000fe4000f8e0221 */
[----:B------:R-:W-:Y:S02]  /*10430*/  UIMAD UR29, UR16, UR50, UR7 ;  /* 0x00000032101d72a4 */ /* 0x000fe4000f8e0207 */
[----:B------:R-:W-:Y:S02]  /*10440*/  UIADD3 UR16, UR8, 0xe000, URZ ;  /* 0x0000e00008107890 */ /* 0x000fe4000fffe03f */
[----:B------:R-:W-:Y:S02]  /*10450*/  UIMAD UR19, UR14, UR4, UR54 ;  /* 0x000000040e1372a4 */ /* 0x000fe4000f8e0236 */
[----:B------:R-:W-:Y:S02]  /*10460*/  UIMAD UR20, UR18, UR5, UR6 ;  /* 0x00000005121472a4 */ /* 0x000fe4000f8e0206 */
[----:B------:R-:W-:Y:S01]  /*10470*/  UIMAD UR21, UR17, UR50, UR7 ;  /* 0x00000032111572a4 */ /* 0x000fe2000f8e0207 */
[----:B------:R-:W-:Y:S01]  /*10480*/  UMOV UR25, UR9 ;  /* 0x0000000900197c82 */ /* 0x000fe20008000000 */
[----:B------:R-:W-:Y:S01]  /*10490*/  UMOV UR57, UR51 ;  /* 0x0000003300397c82 */ /* 0x000fe20008000000 */
[----:B------:R-:W-:Y:S01]  /*104a0*/  UIADD3 UR51, UR52, 0x20, URZ ;  /* 0x0000002034337890 */ /* 0x000fe2000fffe03f */
[----:B------:R1:W-:Y:S01]  /*104b0*/  UTMALDG.5D.IM2COL [UR24], [UR48], UR47 ;  /* 0x00000018300073b4 */ /* 0x0003e2000806002f */
[----:B------:R-:W-:Y:S01]  /*104c0*/  UMOV UR17, UR9 ;  /* 0x0000000900117c82 */ /* 0x000fe20008000000 */
[----:B------:R-:W-:Y:S01]  /*104d0*/  UMOV UR18, UR10 ;  /* 0x0000000a00127c82 */ /* 0x000fe20008000000 */
[----:B------:R-:W-:Y:S01]  /*104e0*/  @UP0 ULDC UR14, c[0x0][0x384] ;  /* 0x0000e100000e0ab9 */ /* 0x000fe20000000800 */
[----:B------:R-:W-:Y:S01]  /*104f0*/  UMOV UR59, UR58 ;  /* 0x0000003a003b7c82 */ /* 0x000fe20008000000 */
[----:B------:R-:W-:Y:S01]  /*10500*/  @UP3 ULDC.64 UR34, c[0x0][0x390] ;  /* 0x0000e40000223ab9 */ /* 0x000fe20000000a00 */
[----:B------:R-:W-:Y:S01]  /*10510*/  @UP0 ULDC UR33, c[0x0][0x384] ;  /* 0x0000e10000210ab9 */ /* 0x000fe20000000800 */
[----:B------:R2:W-:Y:S01]  /*10520*/  UTMALDG.5D.IM2COL [UR16], [UR48], UR47 ;  /* 0x00000010300073b4 */ /* 0x0005e2000806002f */
[----:B-1----:R-:W-:Y:S01]  /*10530*/  @UP3 ULDC.64 UR24, c[0x0][0x390] ;  /* 0x0000e40000183ab9 */ /* 0x002fe20000000a00 */
[----:B------:R-:W-:Y:S01]  /*10540*/  UMOV UR30, UR38 ;  /* 0x00000026001e7c82 */ /* 0x000fe20008000000 */
[----:B------:R-:W-:-:S02]  /*10550*/  UIMAD.WIDE.U32 UR26, UR58, UR24, URZ ;  /* 0x000000183a1a72a5 */ /* 0x000fc4000f8e003f */
[----:B------:R-:W-:Y:S02]  /*10560*/  UIADD3 UR28, -UR38, URZ, URZ ;  /* 0x0000003f261c7290 */ /* 0x000fe4000fffe13f */
[----:B------:R-:W-:Y:S02]  /*10570*/  @UP3 USHF.R.U32.HI UR59, URZ, UR25, UR27 ;  /* 0x000000193f3b3299 */ /* 0x000fe4000801161b */
[----:B--2---:R-:W-:Y:S01]  /*10580*/  UIMAD.WIDE.U32 UR16, UR51, UR14, URZ ;  /* 0x0000000e331072a5 */ /* 0x004fe2000f8e003f */
[----:B------:R-:W-:Y:S02]  /*10590*/  @UP2 ULDC UR18, c[0x0][0x3a0] ;  /* 0x0000e80000122ab9 */ /* 0x000fe40000000800 */
[----:B------:R-:W-:Y:S01]  /*105a0*/  @UP2 ULDC UR14, c[0x0][0x39c] ;  /* 0x0000e700000e2ab9 */ /* 0x000fe20000000800 */
[----:B------:R-:W-:Y:S01]  /*105b0*/  @UP2 ULDC UR19, c[0x0][0x39c] ;  /* 0x0000e70000132ab9 */ /* 0x000fe20000000800 */
[----:B------:R-:W-:Y:S01]  /*105c0*/  UMOV UR22, UR11 ;  /* 0x0000000b00167c82 */ /* 0x000fe20008000000 */
[----:B------:R-:W-:Y:S01]  /*105d0*/  @UP0 ULDC UR20, c[0x0][0x388] ;  /* 0x0000e20000140ab9 */ /* 0x000fe20000000800 */
[----:B------:R-:W-:Y:S01]  /*105e0*/  @UP0 UMOV UR27, UR17 ;  /* 0x00000011001b0c82 */ /* 0x000fe20008000000 */
[----:B------:R-:W-:-:S02]  /*105f0*/  UIMAD.WIDE.U32 UR16, UR38, UR14, URZ ;  /* 0x0000000e261072a5 */ /* 0x000fc4000f8e003f */
[----:B------:R-:W-:Y:S02]  /*10600*/  UIMAD UR28, UR39, UR28, UR41 ;  /* 0x0000001c271c72a4 */ /* 0x000fe4000f8e0229 */
[----:B------:R-:W-:Y:S02]  /*10610*/  @UP2 USHF.R.U32.HI UR30, URZ, UR18, UR17 ;  /* 0x000000123f1e2299 */ /* 0x000fe40008011611 */
[----:B------:R-:W-:Y:S01]  /*10620*/  UIMAD.WIDE.U32 UR18, UR11, UR19, URZ ;  /* 0x000000130b1272a5 */ /* 0x000fe2000f8e003f */
[----:B------:R-:W-:Y:S01]  /*10630*/  @UP2 ULDC UR17, c[0x0][0x3a0] ;  /* 0x0000e80000112ab9 */ /* 0x000fe20000000800 */
[----:B------:R-:W-:Y:S02]  /*10640*/  UMOV UR14, UR51 ;  /* 0x00000033000e7c82 */ /* 0x000fe40008000000 */
[----:B------:R-:W-:Y:S02]  /*10650*/  @UP2 USHF.R.U32.HI UR22, URZ, UR17, UR19 ;  /* 0x000000113f162299 */ /* 0x000fe40008011613 */
[----:B------:R-:W-:-:S02]  /*10660*/  @UP0 USHF.R.U32.HI UR14, URZ, UR20, UR27 ;  /* 0x000000143f0e0299 */ /* 0x000fc4000801161b */
[----:B------:R-:W-:Y:S01]  /*10670*/  UIADD3 UR27, -UR41, URZ, URZ ;  /* 0x0000003f291b7290 */ /* 0x000fe2000fffe13f */
[----:B------:R-:W1:Y:S01]  /*10680*/  S2UR UR41, SR_CTAID.X ;  /* 0x00000000002979c3 */ /* 0x000e620000002500 */
[----:B------:R-:W-:Y:S02]  /*10690*/  UIADD3 UR29, -UR30, URZ, URZ ;  /* 0x0000003f1e1d7290 */ /* 0x000fe4000fffe13f */
        /* <DEDUP_REMOVED lines=8> */
[----:B------:R-:W-:Y:S02]  /*10720*/  UIADD3 UR24, UR8, 0xe800, URZ ;  /* 0x0000e80008187890 */ /* 0x000fe4000fffe03f */
        /* <DEDUP_REMOVED lines=8> */
[----:B------:R-:W-:Y:S01]  /*107b0*/  UIMAD.WIDE.U32 UR42, UR14, UR34, URZ ;  /* 0x000000220e2a72a5 */ /* 0x000fe2000f8e003f */
[----:B------:R-:W-:-:S02]  /*107c0*/  UMOV UR25, UR9 ;  /* 0x0000000900197c82 */ /* 0x000fc40008000000 */
[----:B------:R-:W-:Y:S01]  /*107d0*/  UMOV UR34, UR57 ;  /* 0x0000003900227c82 */ /* 0x000fe20008000000 */
[----:B------:R-:W-:Y:S01]  /*107e0*/  UMOV UR26, UR10 ;  /* 0x0000000a001a7c82 */ /* 0x000fe20008000000 */
[----:B------:R-:W-:Y:S01]  /*107f0*/  UIADD3 UR57, UR52, 0x18, URZ ;  /* 0x0000001834397890 */ /* 0x000fe2000fffe03f */
[----:B------:R2:W-:Y:S01]  /*10800*/  UTMALDG.5D.IM2COL [UR24], [UR48], UR47 ;  /* 0x00000018300073b4 */ /* 0x0005e2000806002f */
[----:B------:R-:W-:Y:S01]  /*10810*/  UIADD3 UR38, UR52, 0x28, URZ ;  /* 0x0000002834267890 */ /* 0x000fe2000fffe03f */
[----:B------:R-:W-:Y:S01]  /*10820*/  UMOV UR17, UR9 ;  /* 0x0000000900117c82 */ /* 0x000fe20008000000 */
[----:B------:R-:W-:Y:S01]  /*10830*/  UMOV UR18, UR10 ;  /* 0x0000000a00127c82 */ /* 0x000fe20008000000 */
[----:B------:R-:W-:Y:S01]  /*10840*/  UIADD3 UR52, UR52, 0x30, URZ ;  /* 0x0000003034347890 */ /* 0x000fe2000fffe03f */
[----:B------:R-:W-:Y:S01]  /*10850*/  @UP3 UMOV UR42, UR43 ;  /* 0x0000002b002a3c82 */ /* 0x000fe20008000000 */
[----:B------:R4:W-:Y:S01]  /*10860*/  UTMALDG.5D.IM2COL [UR16], [UR48], UR47 ;  /* 0x00000010300073b4 */ /* 0x0009e2000806002f */
[----:B------:R-:W-:Y:S01]  /*10870*/  UMOV UR11, UR14 ;  /* 0x0000000e000b7c82 */ /* 0x000fe20008000000 */
[----:B------:R-:W-:Y:S01]  /*10880*/  @UP3 USHF.R.U32.HI UR11, URZ, UR35, UR42 ;  /* 0x000000233f0b3299 */ /* 0x000fe2000801162a */
[----:B------:R-:W-:-:S02]  /*10890*/  UMOV UR56, UR51 ;  /* 0x0000003300387c82 */ /* 0x000fc40008000000 */
[----:B------:R-:W-:Y:S01]  /*108a0*/  UMOV UR35, UR57 ;  /* 0x0000003900237c82 */ /* 0x000fe20008000000 */
[----:B------:R-:W-:Y:S01]  /*108b0*/  UMOV UR57, UR52 ;  /* 0x0000003400397c82 */ /* 0x000fe20008000000 */
[----:B------:R-:W-:Y:S01]  /*108c0*/  UMOV UR46, UR40 ;  /* 0x00000028002e7c82 */ /* 0x000fe20008000000 */
[----:B------:R-:W-:Y:S01]  /*108d0*/  UMOV UR43, UR45 ;  /* 0x0000002d002b7c82 */ /* 0x000fe20008000000 */
[----:B------:R-:W-:Y:S01]  /*108e0*/  UIADD3 UR42, UR10, 0x20, URZ ;  /* 0x000000200a2a7890 */ /* 0x000fe2000fffe03f */
[----:B--2---:R-:W-:Y:S01]  /*108f0*/  @UP0 ULDC UR26, c[0x0][0x384] ;  /* 0x0000e100001a0ab9 */ /* 0x004fe20000000800 */
[----:B------:R-:W-:Y:S01]  /*10900*/  @UP2 ULDC UR25, c[0x0][0x39c] ;  /* 0x0000e70000192ab9 */ /* 0x000fe20000000800 */
[----:B------:R-:W-:Y:S01]  /*10910*/  UMOV UR30, UR60 ;  /* 0x0000003c001e7c82 */ /* 0x000fe20008000000 */
[----:B------:R-:W-:Y:S01]  /*10920*/  @UP0 ULDC UR24, c[0x0][0x388] ;  /* 0x0000e20000180ab9 */ /* 0x000fe20000000800 */
[----:B------:R-:W-:Y:S01]  /*10930*/  UMOV UR60, UR38 ;  /* 0x00000026003c7c82 */ /* 0x000fe20008000000 */
[----:B----4-:R-:W-:-:S02]  /*10940*/  UIMAD.WIDE.U32 UR20, UR38, UR33, URZ ;  /* 0x00000021261472a5 */ /* 0x010fc4000f8e003f */
[----:B------:R-:W-:Y:S01]  /*10950*/  UIMAD.WIDE.U32 UR18, UR52, UR26, URZ ;  /* 0x0000001a341272a5 */ /* 0x000fe2000f8e003f */
[----:B------:R-:W-:Y:S01]  /*10960*/  @UP0 ULDC UR22, c[0x0][0x388] ;  /* 0x0000e20000160ab9 */ /* 0x000fe20000000800 */
[----:B------:R-:W-:Y:S01]  /*10970*/  @UP2 ULDC UR17, c[0x0][0x3a0] ;  /* 0x0000e80000112ab9 */ /* 0x000fe20000000800 */
[----:B------:R-:W-:Y:S02]  /*10980*/  UIADD3 UR16, UR8, 0xf800, URZ ;  /* 0x0000f80008107890 */ /* 0x000fe4000fffe03f */
[----:B------:R-:W-:Y:S02]  /*10990*/  @UP0 UMOV UR20, UR21 ;  /* 0x0000001500140c82 */ /* 0x000fe40008000000 */
[----:B------:R-:W-:Y:S01]  /*109a0*/  @UP0 UMOV UR21, UR19 ;  /* 0x0000001300150c82 */ /* 0x000fe20008000000 */
[----:B------:R-:W-:Y:S02]  /*109b0*/  UIMAD.WIDE.U32 UR18, UR32, UR25, URZ ;  /* 0x00000019201272a5 */ /* 0x000fe4000f8e003f */
[----:B------:R-:W-:-:S02]  /*109c0*/  @UP0 USHF.R.U32.HI UR57, URZ, UR22, UR21 ;  /* 0x000000163f390299 */ /* 0x000fc40008011615 */
[----:B------:R-:W-:Y:S01]  /*109d0*/  @UP0 USHF.R.U32.HI UR60, URZ, UR24, UR20 ;  /* 0x000000183f3c0299 */ /* 0x000fe20008011614 */
[----:B------:R-:W-:Y:S01]  /*109e0*/  UMOV UR22, UR32 ;  /* 0x0000002000167c82 */ /* 0x000fe20008000000 */
        /* <DEDUP_REMOVED lines=11> */
[----:B------:R-:W-:Y:S01]  /*10aa0*/  @UP3 ULDC.64 UR24, c[0x0][0x390] ;  /* 0x0000e40000183ab9 */ /* 0x000fe20000000a00 */
[----:B------:R-:W-:-:S02]  /*10ab0*/  UIMAD.WIDE.U32 UR28, UR60, UR26, URZ ;  /* 0x0000001a3c1c72a5 */ /* 0x000fc4000f8e003f */
[----:B------:R-:W-:Y:S02]  /*10ac0*/  UIMAD.WIDE.U32 UR32, UR57, UR24, URZ ;  /* 0x00000018392072a5 */ /* 0x000fe4000f8e003f */
[----:B-1----:R-:W-:Y:S01]  /*10ad0*/  USHF.L.U32 UR32, UR41, 0x8, URZ ;  /* 0x0000000829207899 */ /* 0x002fe2000800063f */
[----:B------:R-:W-:Y:S01]  /*10ae0*/  UMOV UR51, UR60 ;  /* 0x0000003c00337c82 */ /* 0x000fe20008000000 */
[----:B------:R-:W-:Y:S01]  /*10af0*/  UMOV UR17, UR9 ;  /* 0x0000000900117c82 */ /* 0x000fe20008000000 */
[----:B------:R-:W-:Y:S01]  /*10b00*/  UMOV UR18, UR10 ;  /* 0x0000000a00127c82 */ /* 0x000fe20008000000 */
[----:B------:R-:W-:Y:S01]  /*10b10*/  @UP3 USHF.R.U32.HI UR51, URZ, UR27, UR29 ;  /* 0x0000001b3f333299 */ /* 0x000fe2000801161d */
[----:B------:R1:W-:Y:S01]  /*10b20*/  UTMALDG.5D.IM2COL [UR16], [UR48], UR47 ;  /* 0x00000010300073b4 */ /* 0x0003e2000806002f */
[----:B------:R-:W-:Y:S01]  /*10b30*/  @UP2 ULDC UR26, c[0x0][0x39c] ;  /* 0x0000e700001a2ab9 */ /* 0x000fe20000000800 */
[----:B------:R-:W-:Y:S01]  /*10b40*/  UIADD3 UR29, UR32, 0x38, URZ ;  /* 0x00000038201d7890 */ /* 0x000fe2000fffe03f */
[----:B------:R-:W-:Y:S01]  /*10b50*/  UMOV UR28, UR56 ;  /* 0x00000038001c7c82 */ /* 0x000fe20008000000 */
[----:B------:R-:W-:Y:S01]  /*10b60*/  UMOV UR56, UR57 ;  /* 0x0000003900387c82 */ /* 0x000fe20008000000 */
[----:B------:R-:W-:Y:S01]  /*10b70*/  @UP3 USHF.R.U32.HI UR56, URZ, UR25, UR33 ;  /* 0x000000193f383299 */ /* 0x000fe20008011621 */
[----:B------:R-:W-:-:S02]  /*10b80*/  @UP2 ULDC UR24, c[0x0][0x39c] ;  /* 0x0000e70000182ab9 */ /* 0x000fc40000000800 */
[----:B------:R-:W-:Y:S01]  /*10b90*/  @UP2 ULDC UR25, c[0x0][0x3a0] ;  /* 0x0000e80000192ab9 */ /* 0x000fe20000000800 */
[----:B------:R-:W-:Y:S01]  /*10ba0*/  UMOV UR41, UR61 ;  /* 0x0000003d00297c82 */ /* 0x000fe20008000000 */
[----:B------:R-:W-:Y:S01]  /*10bb0*/  UMOV UR61, UR29 ;  /* 0x0000001d003d7c82 */ /* 0x000fe20008000000 */
[----:B------:R-:W-:Y:S01]  /*10bc0*/  UIADD3 UR44, -UR40, URZ, URZ ;  /* 0x0000003f282c7290 */ /* 0x000fe2000fffe13f */
[----:B------:R-:W-:Y:S01]  /*10bd0*/  UMOV UR27, UR41 ;  /* 0x00000029001b7c82 */ /* 0x000fe20008000000 */
[----:B------:R-:W-:Y:S02]  /*10be0*/  UMOV UR41, UR9 ;  /* 0x0000000900297c82 */ /* 0x000fe40008000000 */
[----:B------:R-:W-:Y:S01]  /*10bf0*/  UIMAD UR44, UR39, UR44, UR31 ;  /* 0x0000002c272c72a4 */ /* 0x000fe2000f8e021f */
[----:B------:R-:W-:-:S03]  /*10c00*/  UMOV UR33, UR9 ;  /* 0x0000000900217c82 */ /* 0x000fc60008000000 */
[----:B------:R-:W-:Y:S02]  /*10c10*/  UIMAD UR44, UR44, UR5, UR6 ;  /* 0x000000052c2c72a4 */ /* 0x000fe4000f8e0206 */
[----:B-1----:R-:W-:Y:S01]  /*10c20*/  UIMAD.WIDE.U32 UR18, UR40, UR26, URZ ;  /* 0x0000001a281272a5 */ /* 0x002fe2000f8e003f */
[----:B------:R-:W-:Y:S02]  /*10c30*/  @UP0 ULDC UR20, c[0x0][0x388] ;  /* 0x0000e20000140ab9 */ /* 0x000fe40000000800 */
[----:B------:R-:W-:Y:S01]  /*10c40*/  @UP0 ULDC UR26, c[0x0][0x384] ;  /* 0x0000e100001a0ab9 */ /* 0x000fe20000000800 */
[----:B------:R-:W-:Y:S02]  /*10c50*/  @UP2 USHF.R.U32.HI UR46, URZ, UR25, UR19 ;  /* 0x000000193f2e2299 */ /* 0x000fe40008011613 */
[----:B------:R-:W-:Y:S02]  /*10c60*/  UIMAD.WIDE.U32 UR16, UR29, UR26, URZ ;  /* 0x0000001a1d1072a5 */ /* 0x000fe4000f8e003f */
[----:B------:R-:W-:Y:S01]  /*10c70*/  UIMAD.WIDE.U32 UR18, UR12, UR24, URZ ;  /* 0x000000180c1272a5 */ /* 0x000fe2000f8e003f */
[----:B------:R-:W-:Y:S01]  /*10c80*/  @UP2 ULDC UR21, c[0x0][0x3a0] ;  /* 0x0000e80000152ab9 */ /* 0x000fe20000000800 */
[----:B------:R-:W-:-:S03]  /*10c90*/  UIADD3 UR45, -UR46, URZ, URZ ;  /* 0x0000003f2e2d7290 */ /* 0x000fc6000fffe13f */
[----:B------:R-:W-:Y:S01]  /*10ca0*/  @UP0 UMOV UR22, UR17 ;  /* 0x0000001100160c82 */ /* 0x000fe20008000000 */
[----:B------:R-:W-:Y:S01]  /*10cb0*/  @UP3 ULDC.64 UR16, c[0x0][0x390] ;  /* 0x0000e40000103ab9 */ /* 0x000fe20000000a00 */
[----:B------:R-:W-:Y:S02]  /*10cc0*/  @UP0 USHF.R.U32.HI UR61, URZ, UR20, UR22 ;  /* 0x000000143f3d0299 */ /* 0x000fe40008011616 */
[----:B------:R-:W-:Y:S01]  /*10cd0*/  UIADD3 UR20, -UR31, URZ, URZ ;  /* 0x0000003f1f147290 */ /* 0x000fe2000fffe13f */
[----:B------:R-:W-:Y:S01]  /*10ce0*/  UMOV UR22, UR12 ;  /* 0x0000000c00167c82 */ /* 0x000fe20008000000 */
[----:B------:R-:W-:Y:S02]  /*10cf0*/  @UP2 USHF.R.U32.HI UR22, URZ, UR21, UR19 ;  /* 0x000000153f162299 */ /* 0x000fe40008011613 */
[----:B------:R-:W-:Y:S02]  /*10d00*/  UIADD3 UR24, -UR13, URZ, URZ ;  /* 0x0000003f0d187290 */ /* 0x000fe4000fffe13f */
[----:B------:R-:W-:-:S02]  /*10d10*/  UIADD3 UR21, -UR22, URZ, URZ ;  /* 0x0000003f16157290 */ /* 0x000fc4000fffe13f */
[----:B------:R-:W-:Y:S02]  /*10d20*/  UIADD3 UR25, -UR12, URZ, URZ ;  /* 0x0000003f0c197290 */ /* 0x000fe4000fffe13f */
[----:B------:R-:W-:Y:S02]  /*10d30*/  UIMAD.WIDE.U32 UR18, UR61, UR16, URZ ;  /* 0x000000103d1272a5 */ /* 0x000fe4000f8e003f */
[----:B------:R-:W-:Y:S02]  /*10d40*/  UIMAD UR45, UR23, UR45, UR40 ;  /* 0x0000002d172d72a4 */ /* 0x000fe4000f8e0228 */
[----:B------:R-:W-:Y:S02]  /*10d50*/  UIMAD UR21, UR23, UR21, UR12 ;  /* 0x00000015171572a4 */ /* 0x000fe4000f8e020c */
[----:B------:R-:W-:Y:S02]  /*10d60*/  UIMAD UR20, UR15, UR20, UR32 ;  /* 0x000000140f1472a4 */ /* 0x000fe4000f8e0220 */
[----:B------:R-:W-:-:S02]  /*10d70*/  UIMAD UR12, UR39, UR25, UR13 ;  /* 0x00000019270c72a4 */ /* 0x000fc4000f8e020d */
[----:B------:R-:W-:Y:S02]  /*10d80*/  UIMAD UR24, UR15, UR24, UR43 ;  /* 0x000000180f1872a4 */ /* 0x000fe4000f8e022b */
[----:B------:R-:W-:Y:S01]  /*10d90*/  UIADD3 UR40, UR8, 0x400, URZ ;  /* 0x0000040008287890 */ /* 0x000fe2000fffe03f */
[----:B------:R-:W-:Y:S01]  /*10da0*/  @UP3 UMOV UR18, UR19 ;  /* 0x0000001300123c82 */ /* 0x000fe20008000000 */
[----:B------:R-:W-:Y:S02]  /*10db0*/  UIMAD UR43, UR20, UR4, UR54 ;  /* 0x00000004142b72a4 */ /* 0x000fe4000f8e0236 */
[----:B------:R-:W-:Y:S02]  /*10dc0*/  UIMAD UR45, UR45, UR50, UR7 ;  /* 0x000000322d2d72a4 */ /* 0x000fe4000f8e0207 */
[----:B------:R-:W-:Y:S02]  /*10dd0*/  UIADD3 UR16, UR8, 0xc00, URZ ;  /* 0x00000c0008107890 */ /* 0x000fe4000fffe03f */
[----:B------:R-:W-:-:S02]  /*10de0*/  UIMAD UR19, UR24, UR4, UR54 ;  /* 0x00000004181372a4 */ /* 0x000fc4000f8e0236 */
[----:B------:R-:W-:Y:S02]  /*10df0*/  UIMAD UR20, UR12, UR5, UR6 ;  /* 0x000000050c1472a4 */ /* 0x000fe4000f8e0206 */
[----:B------:R-:W-:Y:S01]  /*10e00*/  UIMAD UR21, UR21, UR50, UR7 ;  /* 0x00000032151572a4 */ /* 0x000fe2000f8e0207 */
[----:B------:R1:W-:Y:S01]  /*10e10*/  UTMALDG.5D.IM2COL [UR40], [UR48], UR47 ;  /* 0x00000028300073b4 */ /* 0x0003e2000806002f */
[----:B------:R-:W-:Y:S01]  /*10e20*/  UMOV UR55, UR61 ;  /* 0x0000003d00377c82 */ /* 0x000fe20008000000 */
[----:B------:R-:W-:Y:S02]  /*10e30*/  @UP3 USHF.R.U32.HI UR55, URZ, UR17, UR18 ;  /* 0x000000113f373299 */ /* 0x000fe40008011612 */
[----:B------:R-:W-:Y:S01]  /*10e40*/  UIADD3 UR31, UR32, 0x40, URZ ;  /* 0x00000040201f7890 */ /* 0x000fe2000fffe03f */
[----:B------:R-:W-:Y:S01]  /*10e50*/  UMOV UR17, UR9 ;  /* 0x0000000900117c82 */ /* 0x000fe20008000000 */
[----:B------:R-:W-:Y:S01]  /*10e60*/  UMOV UR18, UR42 ;  /* 0x0000002a00127c82 */ /* 0x000fe20008000000 */
[----:B------:R-:W-:Y:S01]  /*10e70*/  @UP0 ULDC UR12, c[0x0][0x384] ;  /* 0x0000e100000c0ab9 */ /* 0x000fe20000000800 */
[----:B------:R2:W-:Y:S01]  /*10e80*/  UTMALDG.5D.IM2COL [UR16], [UR48], UR47 ;  /* 0x00000010300073b4 */ /* 0x0005e2000806002f */
[----:B------:R-:W-:Y:S01]  /*10e90*/  @UP0 ULDC UR24, c[0x0][0x384] ;  /* 0x0000e10000180ab9 */ /* 0x000fe20000000800 */
[----:B------:R-:W-:Y:S01]  /*10ea0*/  UMOV UR26, UR28 ;  /* 0x0000001c001a7c82 */ /* 0x000fe20008000000 */
[----:B------:R-:W-:Y:S01]  /*10eb0*/  UMOV UR28, UR38 ;  /* 0x00000026001c7c82 */ /* 0x000fe20008000000 */
[----:B------:R-:W-:Y:S01]  /*10ec0*/  @UP2 ULDC UR13, c[0x0][0x3a0] ;  /* 0x0000e800000d2ab9 */ /* 0x000fe20000000800 */
[----:B------:R-:W-:Y:S01]  /*10ed0*/  UMOV UR38, UR37 ;  /* 0x0000002500267c82 */ /* 0x000fe20008000000 */
[----:B-1----:R-:W-:Y:S01]  /*10ee0*/  UIADD3 UR44, UR32, 0x48, URZ ;  /* 0x00000048202c7890 */ /* 0x002fe2000fffe03f */
[----:B------:R-:W-:Y:S01]  /*10ef0*/  UMOV UR45, UR35 ;  /* 0x00000023002d7c82 */ /* 0x000fe20008000000 */
[----:B------:R-:W-:Y:S01]  /*10f00*/  UMOV UR35, UR36 ;  /* 0x0000002400237c82 */ /* 0x000fe20008000000 */
[----:B------:R-:W-:-:S02]  /*10f10*/  UIADD3 UR36, -UR37, URZ, URZ ;  /* 0x0000003f25247290 */ /* 0x000fc4000fffe13f */
[----:B------:R-:W-:Y:S02]  /*10f20*/  UIADD3 UR32, UR8, 0x1400, URZ ;  /* 0x0000140008207890 */ /* 0x000fe4000fffe03f */
[----:B------:R-:W-:Y:S01]  /*10f30*/  UMOV UR40, UR44 ;  /* 0x0000002c00287c82 */ /* 0x000fe20008000000 */
[----:B--2---:R-:W-:Y:S01]  /*10f40*/  UIMAD.WIDE.U32 UR18, UR31, UR12, URZ ;  /* 0x0000000c1f1272a5 */ /* 0x004fe2000f8e003f */
[----:B------:R-:W-:Y:S01]  /*10f50*/  @UP2 ULDC UR22, c[0x0][0x39c] ;  /* 0x0000e70000162ab9 */ /* 0x000fe20000000800 */
[----:B------:R-:W-:Y:S01]  /*10f60*/  UIMAD.WIDE.U32 UR16, UR44, UR24, URZ ;  /* 0x000000182c1072a5 */ /* 0x000fe2000f8e003f */
[----:B------:R-:W-:Y:S01]  /*10f70*/  @UP0 ULDC UR21, c[0x0][0x388] ;  /* 0x0000e20000150ab9 */ /* 0x000fe20000000800 */
[----:B------:R-:W-:-:S03]  /*10f80*/  UMOV UR12, UR31 ;  /* 0x0000001f000c7c82 */ /* 0x000fc60008000000 */
[----:B------:R-:W-:Y:S01]  /*10f90*/  @UP0 UMOV UR24, UR19 ;  /* 0x0000001300180c82 */ /* 0x000fe20008000000 */
[----:B------:R-:W-:Y:S02]  /*10fa0*/  UIMAD.WIDE.U32 UR18, UR37, UR22, URZ ;  /* 0x00000016251272a5 */ /* 0x000fe4000f8e003f */
[----:B------:R-:W-:Y:S02]  /*10fb0*/  @UP0 USHF.R.U32.HI UR12, URZ, UR21, UR24 ;  /* 0x000000153f0c0299 */ /* 0x000fe40008011618 */
[----:B------:R-:W-:Y:S01]  /*10fc0*/  @UP2 USHF.R.U32.HI UR38, URZ, UR13, UR19 ;  /* 0x0000000d3f262299 */ /* 0x000fe20008011613 */
[----:B------:R-:W-:Y:S01]  /*10fd0*/  @UP0 ULDC UR20, c[0x0][0x388] ;  /* 0x0000e20000140ab9 */ /* 0x000fe20000000800 */
[----:B------:R-:W-:Y:S01]  /*10fe0*/  @UP0 UMOV UR25, UR17 ;  /* 0x0000001100190c82 */ /* 0x000fe20008000000 */
[----:B------:R-:W-:Y:S01]  /*10ff0*/  @UP3 ULDC.64 UR16, c[0x0][0x390] ;  /* 0x0000e40000103ab9 */ /* 0x000fe20000000a00 */
[----:B------:R-:W-:Y:S02]  /*11000*/  UIADD3 UR13, -UR27, URZ, URZ ;  /* 0x0000003f1b0d7290 */ /* 0x000fe4000fffe13f */
[----:B------:R-:W-:-:S02]  /*11010*/  UIADD3 UR18, -UR38, URZ, URZ ;  /* 0x0000003f26127290 */ /* 0x000fc4000fffe13f */
[----:B------:R-:W-:Y:S02]  /*11020*/  @UP0 USHF.R.U32.HI UR40, URZ, UR20, UR25 ;  /* 0x000000143f280299 */ /* 0x000fe40008011619 */
[----:B------:R-:W-:Y:S02]  /*11030*/  UIMAD.WIDE.U32 UR20, UR12, UR16, URZ ;  /* 0x000000100c1472a5 */ /* 0x000fe4000f8e003f */
[----:B------:R-:W-:Y:S02]  /*11040*/  UIMAD UR36, UR39, UR36, UR27 ;  /* 0x00000024272472a4 */ /* 0x000fe4000f8e021b */
[----:B------:R-:W-:Y:S02]  /*11050*/  UIMAD UR37, UR23, UR18, UR37 ;  /* 0x00000012172572a4 */ /* 0x000fe4000f8e0225 */
[----:B------:R-:W-:Y:S01]  /*11060*/  UIMAD UR35, UR15, UR13, UR35 ;  /* 0x0000000d0f2372a4 */ /* 0x000fe2000f8e0223 */
[----:B------:R-:W-:Y:S01]  /*11070*/  @UP3 ULDC.64 UR18, c[0x0][0x390] ;  /* 0x0000e40000123ab9 */ /* 0x000fe20000000a00 */
[----:B------:R-:W-:-:S02]  /*11080*/  UIMAD UR36, UR36, UR5, UR6 ;  /* 0x00000005242472a4 */ /* 0x000fc4000f8e0206 */
[----:B------:R-:W-:Y:S02]  /*11090*/  UIMAD UR35, UR35, UR4, UR54 ;  /* 0x00000004232372a4 */ /* 0x000fe4000f8e0236 */
[----:B------:R-:W-:Y:S02]  /*110a0*/  UIMAD UR37, UR37, UR50, UR7 ;  /* 0x00000032252572a4 */ /* 0x000fe4000f8e0207 */
[----:B------:R-:W-:Y:S01]  /*110b0*/  UIADD3 UR22, -UR14, URZ, URZ ;  /* 0x0000003f0e167290 */ /* 0x000fe2000fffe13f */
[----:B------:R-:W-:Y:S01]  /*110c0*/  @UP3 UMOV UR13, UR21 ;  /* 0x00000015000d3c82 */ /* 0x000fe20008000000 */
[----:B------:R-:W-:Y:S02]  /*110d0*/  UIMAD.WIDE.U32 UR20, UR40, UR18, URZ ;  /* 0x00000012281472a5 */ /* 0x000fe4000f8e003f */
[----:B------:R-:W-:Y:S01]  /*110e0*/  UIMAD UR22, UR15, UR22, UR26 ;  /* 0x000000160f1672a4 */ /* 0x000fe2000f8e021a */
[----:B------:R-:W1:Y:S01]  /*110f0*/  S2UR UR26, SR_CTAID.X ;  /* 0x00000000001a79c3 */ /* 0x000e620000002500 */
[----:B------:R-:W-:Y:S01]  /*11100*/  UMOV UR46, UR28 ;  /* 0x0000001c002e7c82 */ /* 0x000fe20008000000 */
[----:B------:R-:W-:Y:S01]  /*11110*/  UMOV UR28, UR34 ;  /* 0x00000022001c7c82 */ /* 0x000fe20008000000 */
[----:B------:R-:W-:Y:S01]  /*11120*/  UMOV UR41, UR40 ;  /* 0x0000002800297c82 */ /* 0x000fe20008000000 */
[----:B------:R-:W-:Y:S01]  /*11130*/  @UP2 ULDC UR18, c[0x0][0x39c] ;  /* 0x0000e70000122ab9 */ /* 0x000fe20000000800 */
[----:B------:R-:W-:Y:S01]  /*11140*/  @UP3 USHF.R.U32.HI UR41, URZ, UR19, UR21 ;  /* 0x000000133f293299 */ /* 0x000fe20008011615 */
[----:B------:R-:W-:Y:S01]  /*11150*/  UMOV UR34, UR42 ;  /* 0x0000002a00227c82 */ /* 0x000fe20008000000 */
[----:B------:R-:W-:Y:S01]  /*11160*/  UMOV UR43, UR12 ;  /* 0x0000000c002b7c82 */ /* 0x000fe20008000000 */
[----:B------:R-:W-:Y:S01]  /*11170*/  UIMAD.WIDE.U32 UR18, UR59, UR18, URZ ;  /* 0x000000123b1272a5 */ /* 0x000fe2000f8e003f */
[----:B------:R2:W-:Y:S01]  /*11180*/  UTMALDG.5D.IM2COL [UR32], [UR48], UR47 ;  /* 0x00000020300073b4 */ /* 0x0005e2000806002f */
[----:B------:R-:W-:Y:S01]  /*11190*/  @UP3 USHF.R.U32.HI UR43, URZ, UR17, UR13 ;  /* 0x000000113f2b3299 */ /* 0x000fe2000801160d */
[----:B------:R-:W-:-:S02]  /*111a0*/  @UP2 ULDC UR20, c[0x0][0x39c] ;  /* 0x0000e70000142ab9 */ /* 0x000fc40000000800 */
[----:B------:R-:W-:Y:S01]  /*111b0*/  @UP2 ULDC UR17, c[0x0][0x3a0] ;  /* 0x0000e80000112ab9 */ /* 0x000fe20000000800 */
[----:B------:R-:W-:Y:S02]  /*111c0*/  UIMAD.WIDE.U32 UR20, UR11, UR20, URZ ;  /* 0x000000140b1472a5 */ /* 0x000fe4000f8e003f */
[----:B------:R-:W-:Y:S01]  /*111d0*/  UIADD3 UR27, -UR58, URZ, URZ ;  /* 0x0000003f3a1b7290 */ /* 0x000fe2000fffe13f */
[----:B------:R-:W-:Y:S01]  /*111e0*/  @UP2 ULDC UR13, c[0x0][0x3a0] ;  /* 0x0000e800000d2ab9 */ /* 0x000fe20000000800 */
[----:B------:R-:W-:Y:S02]  /*111f0*/  UIADD3 UR25, -UR59, URZ, URZ ;  /* 0x0000003f3b197290 */ /* 0x000fe4000fffe13f */
[----:B------:R-:W-:Y:S02]  /*11200*/  UIMAD UR27, UR15, UR27, UR45 ;  /* 0x0000001b0f1b72a4 */ /* 0x000fe4000f8e022d */
[----:B------:R-:W-:Y:S01]  /*11210*/  UIMAD UR25, UR39, UR25, UR58 ;  /* 0x00000019271972a4 */ /* 0x000fe2000f8e023a */
[----:B------:R-:W-:-:S02]  /*11220*/  UMOV UR45, UR29 ;  /* 0x0000001d002d7c82 */ /* 0x000fc40008000000 */
[----:B------:R-:W-:Y:S01]  /*11230*/  UMOV UR58, UR28 ;  /* 0x0000001c003a7c82 */ /* 0x000fe20008000000 */
[----:B------:R-:W-:Y:S02]  /*11240*/  UIADD3 UR24, UR8, 0x1c00, URZ ;  /* 0x00001c0008187890 */ /* 0x000fe4000fffe03f */
[----:B------:R-:W-:Y:S02]  /*11250*/  UIMAD UR27, UR27, UR4, UR54 ;  /* 0x000000041b1b72a4 */ /* 0x000fe4000f8e0236 */
[----:B------:R-:W-:Y:S02]  /*11260*/  UIMAD UR28, UR25, UR5, UR6 ;  /* 0x00000005191c72a4 */ /* 0x000fe4000f8e0206 */
[----:B------:R-:W-:Y:S01]  /*11270*/  UIADD3 UR16, UR8, 0x2400, URZ ;  /* 0x0000240008107890 */ /* 0x000fe2000fffe03f */
[----:B--2---:R-:W-:Y:S01]  /*11280*/  UMOV UR37, UR30 ;  /* 0x0000001e00257c82 */ /* 0x004fe20008000000 */
[----:B------:R-:W-:Y:S01]  /*11290*/  UMOV UR30, UR59 ;  /* 0x0000003b001e7c82 */ /* 0x000fe20008000000 */
[----:B------:R-:W-:-:S02]  /*112a0*/  @UP2 USHF.R.U32.HI UR30, URZ, UR17, UR19 ;  /* 0x000000113f1e2299 */ /* 0x000fc40008011613 */
[----:B------:R-:W-:Y:S02]  /*112b0*/  UIMAD UR19, UR22, UR4, UR54 ;  /* 0x00000004161372a4 */ /* 0x000fe4000f8e0236 */
[----:B------:R-:W-:Y:S01]  /*112c0*/  UIADD3 UR29, -UR30, URZ, URZ ;  /* 0x0000003f1e1d7290 */ /* 0x000fe2000fffe13f */
[----:B------:R-:W-:Y:S01]  /*112d0*/  UMOV UR22, UR11 ;  /* 0x0000000b00167c82 */ /* 0x000fe20008000000 */
        /* <DEDUP_REMOVED lines=9> */
[----:B-1----:R-:W-:Y:S01]  /*11370*/  USHF.L.U32 UR38, UR26, 0x8, URZ ;  /* 0x000000081a267899 */ /* 0x002fe2000800063f */
[----:B------:R-:W-:-:S02]  /*11380*/  UMOV UR25, UR9 ;  /* 0x0000000900197c82 */ /* 0x000fc40008000000 */
[----:B------:R-:W-:Y:S01]  /*11390*/  UMOV UR26, UR42 ;  /* 0x0000002a001a7c82 */ /* 0x000fe20008000000 */
[----:B------:R-:W-:Y:S01]  /*113a0*/  UIADD3 UR36, UR38, 0x50, URZ ;  /* 0x0000005026247890 */ /* 0x000fe2000fffe03f */
[----:B------:R1:W-:Y:S01]  /*113b0*/  UTMALDG.5D.IM2COL [UR24], [UR48], UR47 ;  /* 0x00000018300073b4 */ /* 0x0003e2000806002f */
[----:B------:R-:W-:Y:S01]  /*113c0*/  UMOV UR17, UR9 ;  /* 0x0000000900117c82 */ /* 0x000fe20008000000 */
[----:B------:R-:W-:Y:S01]  /*113d0*/  UMOV UR18, UR42 ;  /* 0x0000002a00127c82 */ /* 0x000fe20008000000 */
[----:B------:R-:W-:Y:S01]  /*113e0*/  UMOV UR59, UR46 ;  /* 0x0000002e003b7c82 */ /* 0x000fe20008000000 */
[----:B------:R-:W-:Y:S01]  /*113f0*/  @UP0 ULDC UR11, c[0x0][0x384] ;  /* 0x0000e100000b0ab9 */ /* 0x000fe20000000800 */
[----:B------:R-:W-:Y:S02]  /*11400*/  UIADD3 UR46, UR38, 0x58, URZ ;  /* 0x00000058262e7890 */ /* 0x000fe4000fffe03f */
[----:B------:R-:W-:Y:S01]  /*11410*/  UIADD3 UR35, UR38, 0x60, URZ ;  /* 0x0000006026237890 */ /* 0x000fe2000fffe03f */
[----:B------:R2:W-:Y:S01]  /*11420*/  UTMALDG.5D.IM2COL [UR16], [UR48], UR47 ;  /* 0x00000010300073b4 */ /* 0x0005e2000806002f */
[----:B------:R-:W-:Y:S01]  /*11430*/  @UP0 ULDC UR34, c[0x0][0x384] ;  /* 0x0000e10000220ab9 */ /* 0x000fe20000000800 */
[----:B------:R-:W-:Y:S01]  /*11440*/  @UP0 ULDC UR33, c[0x0][0x384] ;  /* 0x0000e10000210ab9 */ /* 0x000fe20000000800 */
[----:B------:R-:W-:Y:S01]  /*11450*/  UMOV UR38, UR31 ;  /* 0x0000001f00267c82 */ /* 0x000fe20008000000 */
[----:B------:R-:W-:Y:S01]  /*11460*/  @UP0 ULDC UR32, c[0x0][0x388] ;  /* 0x0000e20000200ab9 */ /* 0x000fe20000000800 */
[----:B------:R-:W-:Y:S01]  /*11470*/  UMOV UR31, UR36 ;  /* 0x00000024001f7c82 */ /* 0x000fe20008000000 */
[----:B------:R-:W-:Y:S01]  /*11480*/  @UP0 ULDC UR13, c[0x0][0x388] ;  /* 0x0000e200000d0ab9 */ /* 0x000fe20000000800 */
[----:B------:R-:W-:Y:S01]  /*11490*/  UMOV UR14, UR46 ;  /* 0x0000002e000e7c82 */ /* 0x000fe20008000000 */
[----:B-1----:R-:W-:Y:S01]  /*114a0*/  @UP3 ULDC.64 UR26, c[0x0][0x390] ;  /* 0x0000e400001a3ab9 */ /* 0x002fe20000000a00 */
[----:B------:R-:W-:Y:S01]  /*114b0*/  UMOV UR29, UR52 ;  /* 0x00000034001d7c82 */ /* 0x000fe20008000000 */
[----:B------:R-:W-:Y:S01]  /*114c0*/  UMOV UR52, UR35 ;  /* 0x0000002300347c82 */ /* 0x000fe20008000000 */
[----:B------:R-:W-:Y:S01]  /*114d0*/  @UP3 ULDC.64 UR24, c[0x0][0x390] ;  /* 0x0000e40000183ab9 */ /* 0x000fe20000000a00 */
[----:B------:R-:W-:Y:S01]  /*114e0*/  UMOV UR30, UR51 ;  /* 0x00000033001e7c82 */ /* 0x000fe20008000000 */
[----:B------:R-:W-:-:S02]  /*114f0*/  UIADD3 UR28, -UR51, URZ, URZ ;  /* 0x0000003f331c7290 */ /* 0x000fc4000fffe13f */
[----:B--2---:R-:W-:Y:S02]  /*11500*/  UIMAD.WIDE.U32 UR20, UR36, UR11, URZ ;  /* 0x0000000b241472a5 */ /* 0x004fe4000f8e003f */
[----:B------:R-:W-:Y:S02]  /*11510*/  UIMAD.WIDE.U32 UR16, UR46, UR34, URZ ;  /* 0x000000222e1072a5 */ /* 0x000fe4000f8e003f */
[----:B------:R-:W-:Y:S02]  /*11520*/  UIMAD.WIDE.U32 UR18, UR35, UR33, URZ ;  /* 0x00000021231272a5 */ /* 0x000fe4000f8e003f */
[----:B------:R-:W-:Y:S02]  /*11530*/  @UP0 USHF.R.U32.HI UR31, URZ, UR32, UR21 ;  /* 0x000000203f1f0299 */ /* 0x000fe40008011615 */
[----:B------:R-:W-:Y:S02]  /*11540*/  @UP0 USHF.R.U32.HI UR14, URZ, UR13, UR17 ;  /* 0x0000000d3f0e0299 */ /* 0x000fe40008011611 */
[----:B------:R-:W-:Y:S01]  /*11550*/  UIMAD.WIDE.U32 UR16, UR31, UR26, URZ ;  /* 0x0000001a1f1072a5 */ /* 0x000fe2000f8e003f */
[----:B------:R-:W-:Y:S01]  /*11560*/  @UP0 ULDC UR11, c[0x0][0x388] ;  /* 0x0000e200000b0ab9 */ /* 0x000fe20000000800 */
[----:B------:R-:W-:Y:S01]  /*11570*/  @UP0 UMOV UR13, UR19 ;  /* 0x00000013000d0c82 */ /* 0x000fe20008000000 */
[----:B------:R-:W-:Y:S01]  /*11580*/  @UP3 ULDC.64 UR18, c[0x0][0x390] ;  /* 0x0000e40000123ab9 */ /* 0x000fe20000000a00 */
[----:B------:R-:W-:Y:S01]  /*11590*/  @UP0 USHF.R.U32.HI UR52, URZ, UR11, UR13 ;  /* 0x0000000b3f340299 */ /* 0x000fe2000801160d */
[----:B------:R-:W-:-:S02]  /*115a0*/  UMOV UR34, UR59 ;  /* 0x0000003b00227c82 */ /* 0x000fc40008000000 */
[----:B------:R-:W-:Y:S01]  /*115b0*/  @UP3 UMOV UR13, UR17 ;  /* 0x00000011000d3c82 */ /* 0x000fe20008000000 */
[----:B------:R-:W-:Y:S01]  /*115c0*/  UIMAD.WIDE.U32 UR16, UR52, UR18, URZ ;  /* 0x00000012341072a5 */ /* 0x000fe2000f8e003f */
[----:B------:R-:W-:Y:S02]  /*115d0*/  UMOV UR22, UR56 ;  /* 0x0000003800167c82 */ /* 0x000fe40008000000 */
[----:B------:R-:W-:Y:S01]  /*115e0*/  UMOV UR59, UR52 ;  /* 0x00000034003b7c82 */ /* 0x000fe20008000000 */
[----:B------:R-:W-:Y:S01]  /*115f0*/  @UP2 ULDC UR18, c[0x0][0x39c] ;  /* 0x0000e70000122ab9 */ /* 0x000fe20000000800 */
[----:B------:R-:W-:Y:S02]  /*11600*/  @UP3 USHF.R.U32.HI UR59, URZ, UR19, UR17 ;  /* 0x000000133f3b3299 */ /* 0x000fe40008011611 */
[----:B------:R-:W-:Y:S01]  /*11610*/  UIMAD.WIDE.U32 UR18, UR51, UR18, URZ ;  /* 0x00000012331272a5 */ /* 0x000fe2000f8e003f */
[----:B------:R-:W-:Y:S01]  /*11620*/  @UP2 ULDC UR16, c[0x0][0x39c] ;  /* 0x0000e70000102ab9 */ /* 0x000fe20000000800 */
[----:B------:R-:W-:-:S02]  /*11630*/  UIMAD.WIDE.U32 UR20, UR14, UR24, URZ ;  /* 0x000000180e1472a5 */ /* 0x000fc4000f8e003f */
[----:B------:R-:W-:-:S03]  /*11640*/  UIMAD.WIDE.U32 UR16, UR56, UR16, URZ ;  /* 0x00000010381072a5 */ /* 0x000fc6000f8e003f */
[----:B------:R-:W-:Y:S01]  /*11650*/  @UP2 ULDC UR18, c[0x0][0x3a0] ;  /* 0x0000e80000122ab9 */ /* 0x000fe20000000800 */
[----:B------:R-:W-:Y:S01]  /*11660*/  UMOV UR11, UR31 ;  /* 0x0000001f000b7c82 */ /* 0x000fe20008000000 */
[----:B------:R-:W-:Y:S02]  /*11670*/  @UP2 USHF.R.U32.HI UR22, URZ, UR18, UR17 ;  /* 0x000000123f162299 */ /* 0x000fe40008011611 */
[----:B------:R-:W-:Y:S02]  /*11680*/  UIADD3 UR17, -UR60, URZ, URZ ;  /* 0x0000003f3c117290 */ /* 0x000fe4000fffe13f */
[----:B------:R-:W-:Y:S02]  /*11690*/  @UP3 USHF.R.U32.HI UR11, URZ, UR27, UR13 ;  /* 0x0000001b3f0b3299 */ /* 0x000fe4000801160d */
[----:B------:R-:W-:Y:S01]  /*116a0*/  UIMAD UR27, UR15, UR17, UR34 ;  /* 0x000000110f1b72a4 */ /* 0x000fe2000f8e0222 */
[----:B------:R-:W1:Y:S01]  /*116b0*/  S2UR UR34, SR_CTAID.X ;  /* 0x00000000002279c3 */ /* 0x000e620000002500 */
[----:B------:R-:W-:Y:S01]  /*116c0*/  @UP2 ULDC UR20, c[0x0][0x3a0] ;  /* 0x0000e80000142ab9 */ /* 0x000fe20000000800 */
[----:B------:R-:W-:-:S02]  /*116d0*/  UIADD3 UR17, -UR57, URZ, URZ ;  /* 0x0000003f39117290 */ /* 0x000fc4000fffe13f */
[----:B------:R-:W-:Y:S02]  /*116e0*/  @UP2 USHF.R.U32.HI UR30, URZ, UR20, UR19 ;  /* 0x000000143f1e2299 */ /* 0x000fe40008011613 */
[----:B------:R-:W-:Y:S02]  /*116f0*/  UIMAD UR17, UR15, UR17, UR29 ;  /* 0x000000110f1172a4 */ /* 0x000fe4000f8e021d */
[----:B------:R-:W-:Y:S02]  /*11700*/  UIADD3 UR19, -UR30, URZ, URZ ;  /* 0x0000003f1e137290 */ /* 0x000fe4000fffe13f */
[----:B------:R-:W-:Y:S02]  /*11710*/  UIMAD UR28, UR39, UR28, UR60 ;  /* 0x0000001c271c72a4 */ /* 0x000fe4000f8e023c */
[----:B------:R-:W-:Y:S02]  /*11720*/  UIMAD UR29, UR23, UR19, UR51 ;  /* 0x00000013171d72a4 */ /* 0x000fe4000f8e0233 */
[----:B------:R-:W-:-:S02]  /*11730*/  UIADD3 UR18, -UR56, URZ, URZ ;  /* 0x0000003f38127290 */ /* 0x000fc4000fffe13f */
[----:B------:R-:W-:Y:S01]  /*11740*/  UIADD3 UR19, -UR22, URZ, URZ ;  /* 0x0000003f16137290 */ /* 0x000fe2000fffe13f */
[----:B------:R-:W-:Y:S01]  /*11750*/  UMOV UR13, UR14 ;  /* 0x0000000e000d7c82 */ /* 0x000fe20008000000 */
[----:B------:R-:W-:Y:S02]  /*11760*/  @UP3 USHF.R.U32.HI UR13, URZ, UR25, UR21 ;  /* 0x000000193f0d3299 */ /* 0x000fe40008011615 */
[----:B------:R-:W-:Y:S02]  /*11770*/  UIADD3 UR24, UR8, 0x2c00, URZ ;  /* 0x00002c0008187890 */ /* 0x000fe4000fffe03f */
        /* <DEDUP_REMOVED lines=8> */
[----:B------:R-:W-:-:S02]  /*11800*/  UIMAD UR21, UR21, UR50, UR7 ;  /* 0x00000032151572a4 */ /* 0x000fc4000f8e0207 */
[----:B-1----:R-:W-:Y:S01]  /*11810*/  USHF.L.U32 UR34, UR34, 0x8, URZ ;  /* 0x0000000822227899 */ /* 0x002fe2000800063f */
[----:B------:R-:W-:Y:S01]  /*11820*/  UMOV UR25, UR9 ;  /* 0x0000000900197c82 */ /* 0x000fe20008000000 */
[----:B------:R-:W-:Y:S01]  /*11830*/  UMOV UR26, UR42 ;  /* 0x0000002a001a7c82 */ /* 0x000fe20008000000 */
[----:B------:R-:W-:Y:S01]  /*11840*/  UMOV UR17, UR9 ;  /* 0x0000000900117c82 */ /* 0x000fe20008000000 */
[----:B------:R1:W-:Y:S01]  /*11850*/  UTMALDG.5D.IM2COL [UR24], [UR48], UR47 ;  /* 0x00000018300073b4 */ /* 0x0003e2000806002f */
[----:B------:R-:W-:Y:S01]  /*11860*/  UMOV UR18, UR42 ;  /* 0x0000002a00127c82 */ /* 0x000fe20008000000 */
[----:B------:R-:W-:Y:S01]  /*11870*/  @UP0 ULDC UR33, c[0x0][0x384] ;  /* 0x0000e10000210ab9 */ /* 0x000fe20000000800 */
[----:B------:R-:W-:Y:S01]  /*11880*/  UMOV UR51, UR35 ;  /* 0x0000002300337c82 */ /* 0x000fe20008000000 */
[----:B------:R-:W-:Y:S01]  /*11890*/  UMOV UR35, UR45 ;  /* 0x0000002d00237c82 */ /* 0x000fe20008000000 */
[----:B------:R-:W-:Y:S01]  /*118a0*/  UMOV UR57, UR37 ;  /* 0x0000002500397c82 */ /* 0x000fe20008000000 */
[----:B------:R-:W-:Y:S01]  /*118b0*/  UMOV UR60, UR36 ;  /* 0x00000024003c7c82 */ /* 0x000fe20008000000 */
[----:B------:R-:W-:Y:S01]  /*118c0*/  UIADD3 UR36, -UR55, URZ, URZ ;  /* 0x0000003f37247290 */ /* 0x000fe2000fffe13f */
[----:B------:R2:W-:Y:S01]  /*118d0*/  UTMALDG.5D.IM2COL [UR16], [UR48], UR47 ;  /* 0x00000010300073b4 */ /* 0x0005e2000806002f */
[----:B------:R-:W-:-:S02]  /*118e0*/  UIADD3 UR32, UR8, 0x3c00, URZ ;  /* 0x00003c0008207890 */ /* 0x000fc4000fffe03f */
[----:B------:R-:W-:-:S04]  /*118f0*/  UIMAD UR36, UR39, UR36, UR61 ;  /* 0x00000024272472a4 */ /* 0x000fc8000f8e023d */
[----:B------:R-:W-:Y:S02]  /*11900*/  UIMAD UR36, UR36, UR5, UR6 ;  /* 0x00000005242472a4 */ /* 0x000fe4000f8e0206 */
[----:B-1----:R-:W-:Y:S02]  /*11910*/  UIADD3 UR29, UR34, 0x68, URZ ;  /* 0x00000068221d7890 */ /* 0x002fe4000fffe03f */
[----:B------:R-:W-:Y:S01]  /*11920*/  UIADD3 UR28, UR34, 0x70, URZ ;  /* 0x00000070221c7890 */ /* 0x000fe2000fffe03f */
[----:B------:R-:W-:Y:S02]  /*11930*/  @UP2 ULDC UR24, c[0x0][0x39c] ;  /* 0x0000e70000182ab9 */ /* 0x000fe40000000800 */
[----:B------:R-:W-:Y:S01]  /*11940*/  @UP0 ULDC UR34, c[0x0][0x384] ;  /* 0x0000e10000220ab9 */ /* 0x000fe20000000800 */
[----:B------:R-:W-:Y:S01]  /*11950*/  UMOV UR30, UR58 ;  /* 0x0000003a001e7c82 */ /* 0x000fe20008000000 */
[----:B------:R-:W-:Y:S01]  /*11960*/  UMOV UR45, UR29 ;  /* 0x0000001d002d7c82 */ /* 0x000fe20008000000 */
[----:B--2---:R-:W-:Y:S01]  /*11970*/  UIMAD.WIDE.U32 UR18, UR29, UR33, URZ ;  /* 0x000000211d1272a5 */ /* 0x004fe2000f8e003f */
[----:B------:R-:W-:Y:S01]  /*11980*/  @UP0 ULDC UR22, c[0x0][0x388] ;  /* 0x0000e20000160ab9 */ /* 0x000fe20000000800 */
[----:B------:R-:W-:Y:S01]  /*11990*/  UIMAD.WIDE.U32 UR16, UR28, UR34, URZ ;  /* 0x000000221c1072a5 */ /* 0x000fe2000f8e003f */
[----:B------:R-:W-:Y:S01]  /*119a0*/  @UP2 ULDC UR20, c[0x0][0x3a0] ;  /* 0x0000e80000142ab9 */ /* 0x000fe20000000800 */
[----:B------:R-:W-:-:S03]  /*119b0*/  @UP0 ULDC UR21, c[0x0][0x388] ;  /* 0x0000e20000150ab9 */ /* 0x000fc60000000800 */
[----:B------:R-:W-:Y:S01]  /*119c0*/  @UP0 UMOV UR25, UR19 ;  /* 0x0000001300190c82 */ /* 0x000fe20008000000 */
[----:B------:R-:W-:Y:S02]  /*119d0*/  UIMAD.WIDE.U32 UR18, UR55, UR24, URZ ;  /* 0x00000018371272a5 */ /* 0x000fe4000f8e003f */
[----:B------:R-:W-:Y:S01]  /*119e0*/  @UP0 USHF.R.U32.HI UR45, URZ, UR22, UR25 ;  /* 0x000000163f2d0299 */ /* 0x000fe20008011619 */
[----:B------:R-:W-:Y:S02]  /*119f0*/  @UP0 UMOV UR26, UR17 ;  /* 0x00000011001a0c82 */ /* 0x000fe40008000000 */
[----:B------:R-:W-:Y:S01]  /*11a00*/  UMOV UR25, UR38 ;  /* 0x0000002600197c82 */ /* 0x000fe20008000000 */
[----:B------:R-:W-:Y:S01]  /*11a10*/  UMOV UR38, UR55 ;  /* 0x0000003700267c82 */ /* 0x000fe20008000000 */
[----:B------:R-:W-:Y:S02]  /*11a20*/  @UP2 USHF.R.U32.HI UR38, URZ, UR20, UR19 ;  /* 0x000000143f262299 */ /* 0x000fe40008011613 */
[----:B------:R-:W-:-:S02]  /*11a30*/  UIADD3 UR22, -UR61, URZ, URZ ;  /* 0x0000003f3d167290 */ /* 0x000fc4000fffe13f */
[----:B------:R-:W-:Y:S01]  /*11a40*/  UIADD3 UR37, -UR38, URZ, URZ ;  /* 0x0000003f26257290 */ /* 0x000fe2000fffe13f */
[----:B------:R-:W-:Y:S01]  /*11a50*/  UMOV UR56, UR28 ;  /* 0x0000001c00387c82 */ /* 0x000fe20008000000 */
[----:B------:R-:W-:Y:S01]  /*11a60*/  @UP3 ULDC.64 UR16, c[0x0][0x390] ;  /* 0x0000e40000103ab9 */ /* 0x000fe20000000a00 */
[----:B------:R-:W-:Y:S01]  /*11a70*/  @UP0 USHF.R.U32.HI UR56, URZ, UR21, UR26 ;  /* 0x000000153f380299 */ /* 0x000fe2000801161a */
[----:B------:R-:W1:Y:S01]  /*11a80*/  S2UR UR26, SR_CTAID.X ;  /* 0x00000000001a79c3 */ /* 0x000e620000002500 */
[----:B------:R-:W-:Y:S02]  /*11a90*/  UIMAD.WIDE.U32 UR20, UR45, UR16, URZ ;  /* 0x000000102d1472a5 */ /* 0x000fe4000f8e003f */
[----:B------:R-:W-:Y:S02]  /*11aa0*/  UIMAD UR37, UR23, UR37, UR55 ;  /* 0x00000025172572a4 */ /* 0x000fe4000f8e0237 */
[----:B------:R-:W-:Y:S02]  /*11ab0*/  UIMAD UR22, UR15, UR22, UR35 ;  /* 0x000000160f1672a4 */ /* 0x000fe4000f8e0223 */
[----:B------:R-:W-:-:S02]  /*11ac0*/  UIMAD UR37, UR37, UR50, UR7 ;  /* 0x00000032252572a4 */ /* 0x000fc4000f8e0207 */
[----:B------:R-:W-:Y:S01]  /*11ad0*/  UIMAD UR35, UR22, UR4, UR54 ;  /* 0x00000004162372a4 */ /* 0x000fe2000f8e0236 */
[----:B------:R-:W-:Y:S01]  /*11ae0*/  @UP3 ULDC.64 UR18, c[0x0][0x390] ;  /* 0x0000e40000123ab9 */ /* 0x000fe20000000a00 */
[----:B------:R-:W-:Y:S01]  /*11af0*/  @UP3 UMOV UR16, UR21 ;  /* 0x0000001500103c82 */ /* 0x000fe20008000000 */
[----:B------:R-:W-:Y:S02]  /*11b00*/  UIMAD.WIDE.U32 UR20, UR56, UR18, URZ ;  /* 0x00000012381472a5 */ /* 0x000fe4000f8e003f */
[----:B------:R-:W-:Y:S01]  /*11b10*/  UIADD3 UR22, -UR40, URZ, URZ ;  /* 0x0000003f28167290 */ /* 0x000fe2000fffe13f */
[----:B------:R-:W-:Y:S01]  /*11b20*/  UMOV UR55, UR56 ;  /* 0x0000003800377c82 */ /* 0x000fe20008000000 */
[----:B------:R-:W-:Y:S01]  /*11b30*/  @UP2 ULDC UR18, c[0x0][0x39c] ;  /* 0x0000e70000122ab9 */ /* 0x000fe20000000800 */
[----:B------:R-:W-:Y:S01]  /*11b40*/  @UP3 USHF.R.U32.HI UR55, URZ, UR19, UR21 ;  /* 0x000000133f373299 */ /* 0x000fe20008011615 */
[----:B------:R-:W-:Y:S01]  /*11b50*/  UMOV UR33, UR9 ;  /* 0x0000000900217c82 */ /* 0x000fe20008000000 */
[----:B------:R-:W-:Y:S01]  /*11b60*/  UMOV UR34, UR42 ;  /* 0x0000002a00227c82 */ /* 0x000fe20008000000 */
[----:B------:R-:W-:Y:S01]  /*11b70*/  UIMAD.WIDE.U32 UR18, UR43, UR18, URZ ;  /* 0x000000122b1272a5 */ /* 0x000fe2000f8e003f */
[----:B------:R2:W-:Y:S01]  /*11b80*/  UTMALDG.5D.IM2COL [UR32], [UR48], UR47 ;  /* 0x00000020300073b4 */ /* 0x0005e2000806002f */
[----:B------:R-:W-:Y:S01]  /*11b90*/  UIMAD UR22, UR15, UR22, UR44 ;  /* 0x000000160f1672a4 */ /* 0x000fe2000f8e022c */
[----:B------:R-:W-:Y:S01]  /*11ba0*/  @UP2 ULDC UR20, c[0x0][0x3a0] ;  /* 0x0000e80000142ab9 */ /* 0x000fe20000000800 */
[----:B------:R-:W-:Y:S01]  /*11bb0*/  @UP2 ULDC UR21, c[0x0][0x39c] ;  /* 0x0000e70000152ab9 */ /* 0x000fe20000000800 */
[----:B------:R-:W-:Y:S01]  /*11bc0*/  UMOV UR58, UR45 ;  /* 0x0000002d003a7c82 */ /* 0x000fe20008000000 */
[----:B------:R-:W-:-:S02]  /*11bd0*/  @UP3 USHF.R.U32.HI UR58, URZ, UR17, UR16 ;  /* 0x000000113f3a3299 */ /* 0x000fc40008011610 */
[----:B------:R-:W-:Y:S01]  /*11be0*/  UIADD3 UR27, -UR12, URZ, URZ ;  /* 0x0000003f0c1b7290 */ /* 0x000fe2000fffe13f */
[----:B------:R-:W-:Y:S01]  /*11bf0*/  @UP2 ULDC UR17, c[0x0][0x3a0] ;  /* 0x0000e80000112ab9 */ /* 0x000fe20000000800 */
[----:B------:R-:W-:Y:S02]  /*11c00*/  UIADD3 UR18, -UR41, URZ, URZ ;  /* 0x0000003f29127290 */ /* 0x000fe4000fffe13f */
[----:B------:R-:W-:Y:S02]  /*11c10*/  UIMAD UR27, UR15, UR27, UR25 ;  /* 0x0000001b0f1b72a4 */ /* 0x000fe4000f8e0219 */
[----:B------:R-:W-:Y:S02]  /*11c20*/  UIADD3 UR25, -UR43, URZ, URZ ;  /* 0x0000003f2b197290 */ /* 0x000fe4000fffe13f */
[----:B------:R-:W-:Y:S02]  /*11c30*/  UIMAD UR18, UR39, UR18, UR40 ;  /* 0x00000012271272a4 */ /* 0x000fe4000f8e0228 */
[----:B------:R-:W-:-:S02]  /*11c40*/  UIMAD UR25, UR39, UR25, UR12 ;  /* 0x00000019271972a4 */ /* 0x000fc4000f8e020c */
[----:B------:R-:W-:Y:S02]  /*11c50*/  UIADD3 UR24, UR8, 0x4400, URZ ;  /* 0x0000440008187890 */ /* 0x000fe4000fffe03f */
[----:B------:R-:W-:Y:S02]  /*11c60*/  UIMAD UR27, UR27, UR4, UR54 ;  /* 0x000000041b1b72a4 */ /* 0x000fe4000f8e0236 */
[----:B------:R-:W-:Y:S01]  /*11c70*/  UIADD3 UR16, UR8, 0x4c00, URZ ;  /* 0x00004c0008107890 */ /* 0x000fe2000fffe03f */
[----:B--2---:R-:W-:Y:S01]  /*11c80*/  UMOV UR38, UR30 ;  /* 0x0000001e00267c82 */ /* 0x004fe20008000000 */
[----:B------:R-:W-:Y:S01]  /*11c90*/  UMOV UR30, UR43 ;  /* 0x0000002b001e7c82 */ /* 0x000fe20008000000 */
[----:B------:R-:W-:Y:S02]  /*11ca0*/  @UP2 USHF.R.U32.HI UR30, URZ, UR20, UR19 ;  /* 0x000000143f1e2299 */ /* 0x000fe40008011613 */
[----:B------:R-:W-:Y:S02]  /*11cb0*/  UIMAD.WIDE.U32 UR20, UR41, UR21, URZ ;  /* 0x00000015291472a5 */ /* 0x000fe4000f8e003f */
[----:B------:R-:W-:Y:S01]  /*11cc0*/  UIMAD UR19, UR22, UR4, UR54 ;  /* 0x00000004161372a4 */ /* 0x000fe2000f8e0236 */
[----:B------:R-:W-:-:S02]  /*11cd0*/  UMOV UR37, UR29 ;  /* 0x0000001d00257c82 */ /* 0x000fc40008000000 */
[----:B------:R-:W-:Y:S01]  /*11ce0*/  UMOV UR22, UR41 ;  /* 0x0000002900167c82 */ /* 0x000fe20008000000 */
[----:B------:R-:W-:Y:S02]  /*11cf0*/  @UP2 USHF.R.U32.HI UR22, URZ, UR17, UR21 ;  /* 0x000000113f162299 */ /* 0x000fe40008011615 */
[----:B------:R-:W-:Y:S02]  /*11d00*/  UIADD3 UR29, -UR30, URZ, URZ ;  /* 0x0000003f1e1d7290 */ /* 0x000fe4000fffe13f */
[----:B------:R-:W-:Y:S02]  /*11d10*/  UIADD3 UR21, -UR22, URZ, URZ ;  /* 0x0000003f16157290 */ /* 0x000fe4000fffe13f */
[----:B------:R-:W-:Y:S02]  /*11d20*/  UIMAD UR29, UR23, UR29, UR43 ;  /* 0x0000001d171d72a4 */ /* 0x000fe4000f8e022b */
[----:B------:R-:W-:Y:S01]  /*11d30*/  UIMAD UR21, UR23, UR21, UR41 ;  /* 0x00000015171572a4 */ /* 0x000fe2000f8e0229 */
[----:B------:R-:W-:Y:S01]  /*11d40*/  UMOV UR36, UR28 ;  /* 0x0000001c00247c82 */ /* 0x000fe20008000000 */
[----:B------:R-:W-:-:S02]  /*11d50*/  UIMAD UR28, UR25, UR5, UR6 ;  /* 0x00000005191c72a4 */ /* 0x000fc4000f8e0206 */
[----:B------:R-:W-:Y:S02]  /*11d60*/  UIMAD UR29, UR29, UR50, UR7 ;  /* 0x000000321d1d72a4 */ /* 0x000fe4000f8e0207 */
[----:B------:R-:W-:Y:S02]  /*11d70*/  UIMAD UR20, UR18, UR5, UR6 ;  /* 0x00000005121472a4 */ /* 0x000fe4000f8e0206 */
[----:B------:R-:W-:Y:S02]  /*11d80*/  UIMAD UR21, UR21, UR50, UR7 ;  /* 0x00000032151572a4 */ /* 0x000fe4000f8e0207 */
[----:B-1----:R-:W-:Y:S01]  /*11d90*/  USHF.L.U32 UR40, UR26, 0x8, URZ ;  /* 0x000000081a287899 */ /* 0x002fe2000800063f */
[----:B------:R-:W-:Y:S02]  /*11da0*/  UMOV UR25, UR9 ;  /* 0x0000000900197c82 */ /* 0x000fe40008000000 */
[----:B------:R-:W-:Y:S01]  /*11db0*/  UMOV UR26, UR42 ;  /* 0x0000002a001a7c82 */ /* 0x000fe20008000000 */
[----:B------:R-:W-:Y:S01]  /*11dc0*/  UIADD3 UR41, UR40, 0x80, URZ ;  /* 0x0000008028297890 */ /* 0x000fe2000fffe03f */
[----:B------:R1:W-:Y:S01]  /*11dd0*/  UTMALDG.5D.IM2COL [UR24], [UR48], UR47 ;  /* 0x00000018300073b4 */ /* 0x0003e2000806002f */
[----:B------:R-:W-:Y:S01]  /*11de0*/  UIADD3 UR35, UR40, 0x88, URZ ;  /* 0x0000008828237890 */ /* 0x000fe2000fffe03f */
[----:B------:R-:W-:Y:S01]  /*11df0*/  UMOV UR17, UR9 ;  /* 0x0000000900117c82 */ /* 0x000fe20008000000 */
[----:B------:R-:W-:Y:S01]  /*11e00*/  UMOV UR18, UR42 ;  /* 0x0000002a00127c82 */ /* 0x000fe20008000000 */
[----:B------:R-:W-:Y:S01]  /*11e10*/  @UP0 ULDC UR34, c[0x0][0x384] ;  /* 0x0000e10000220ab9 */ /* 0x000fe20000000800 */
[----:B------:R-:W-:Y:S01]  /*11e20*/  @UP0 ULDC UR33, c[0x0][0x384] ;  /* 0x0000e10000210ab9 */ /* 0x000fe20000000800 */
[----:B------:R-:W-:Y:S01]  /*11e30*/  UIADD3 UR61, UR40, 0x78, URZ ;  /* 0x00000078283d7890 */ /* 0x000fe2000fffe03f */
[----:B------:R2:W-:Y:S01]  /*11e40*/  UTMALDG.5D.IM2COL [UR16], [UR48], UR47 ;  /* 0x00000010300073b4 */ /* 0x0005e2000806002f */
[----:B------:R-:W-:Y:S01]  /*11e50*/  @UP0 ULDC UR12, c[0x0][0x384] ;  /* 0x0000e100000c0ab9 */ /* 0x000fe20000000800 */
[----:B------:R-:W-:Y:S01]  /*11e60*/  @UP0 ULDC UR32, c[0x0][0x388] ;  /* 0x0000e20000200ab9 */ /* 0x000fe20000000800 */
[----:B------:R-:W-:-:S03]  /*11e70*/  UMOV UR43, UR41 ;  /* 0x00000029002b7c82 */ /* 0x000fc60008000000 */
[----:B------:R-:W-:Y:S01]  /*11e80*/  UMOV UR44, UR61 ;  /* 0x0000003d002c7c82 */ /* 0x000fe20008000000 */
[----:B-1----:R-:W-:Y:S01]  /*11e90*/  @UP3 ULDC.64 UR24, c[0x0][0x390] ;  /* 0x0000e40000183ab9 */ /* 0x002fe20000000a00 */
[----:B------:R-:W-:Y:S01]  /*11ea0*/  @UP3 ULDC.64 UR26, c[0x0][0x390] ;  /* 0x0000e400001a3ab9 */ /* 0x000fe20000000a00 */
[----:B------:R-:W-:Y:S01]  /*11eb0*/  UMOV UR30, UR11 ;  /* 0x0000000b001e7c82 */ /* 0x000fe20008000000 */
[----:B------:R-:W-:-:S04]  /*11ec0*/  UIADD3 UR28, -UR11, URZ, URZ ;  /* 0x0000003f0b1c7290 */ /* 0x000fc8000fffe13f */
[----:B------:R-:W-:Y:S02]  /*11ed0*/  UIMAD UR28, UR39, UR28, UR31 ;  /* 0x0000001c271c72a4 */ /* 0x000fe4000f8e021f */
[----:B--2---:R-:W-:Y:S02]  /*11ee0*/  UIMAD.WIDE.U32 UR18, UR41, UR34, URZ ;  /* 0x00000022291272a5 */ /* 0x004fe4000f8e003f */
[----:B------:R-:W-:Y:S02]  /*11ef0*/  UIMAD.WIDE.U32 UR16, UR35, UR33, URZ ;  /* 0x00000021231072a5 */ /* 0x000fe4000f8e003f */
[----:B------:R-:W-:Y:S01]  /*11f00*/  UIMAD.WIDE.U32 UR20, UR61, UR12, URZ ;  /* 0x0000000c3d1472a5 */ /* 0x000fe2000f8e003f */
[----:B------:R-:W-:Y:S02]  /*11f10*/  @UP0 ULDC UR22, c[0x0][0x388] ;  /* 0x0000e20000160ab9 */ /* 0x000fe40000000800 */
[----:B------:R-:W-:Y:S01]  /*11f20*/  @UP0 ULDC UR12, c[0x0][0x388] ;  /* 0x0000e200000c0ab9 */ /* 0x000fe20000000800 */
[----:B------:R-:W-:-:S02]  /*11f30*/  @UP0 USHF.R.U32.HI UR43, URZ, UR22, UR19 ;  /* 0x000000163f2b0299 */ /* 0x000fc40008011613 */
[----:B------:R-:W-:Y:S01]  /*11f40*/  @UP0 USHF.R.U32.HI UR44, URZ, UR32, UR21 ;  /* 0x000000203f2c0299 */ /* 0x000fe20008011615 */
[----:B------:R-:W-:Y:S01]  /*11f50*/  @UP0 UMOV UR18, UR17 ;  /* 0x0000001100120c82 */ /* 0x000fe20008000000 */
[----:B------:R-:W-:Y:S01]  /*11f60*/  UMOV UR61, UR35 ;  /* 0x00000023003d7c82 */ /* 0x000fe20008000000 */
[----:B------:R-:W-:Y:S02]  /*11f70*/  @UP0 USHF.R.U32.HI UR61, URZ, UR12, UR18 ;  /* 0x0000000c3f3d0299 */ /* 0x000fe40008011612 */
[----:B------:R-:W-:Y:S02]  /*11f80*/  UIMAD.WIDE.U32 UR18, UR43, UR24, URZ ;  /* 0x000000182b1272a5 */ /* 0x000fe4000f8e003f */
[----:B------:R-:W-:Y:S01]  /*11f90*/  UIMAD.WIDE.U32 UR20, UR44, UR26, URZ ;  /* 0x0000001a2c1472a5 */ /* 0x000fe2000f8e003f */
[----:B------:R-:W-:Y:S01]  /*11fa0*/  @UP3 ULDC.64 UR16, c[0x0][0x390] ;  /* 0x0000e40000103ab9 */ /* 0x000fe20000000a00 */
[----:B------:R-:W-:Y:S01]  /*11fb0*/  UMOV UR41, UR43 ;  /* 0x0000002b00297c82 */ /* 0x000fe20008000000 */
[----:B------:R-:W-:-:S02]  /*11fc0*/  @UP3 USHF.R.U32.HI UR41, URZ, UR25, UR19 ;  /* 0x000000193f293299 */ /* 0x000fc40008011613 */
[----:B------:R-:W-:Y:S02]  /*11fd0*/  @UP2 ULDC UR18, c[0x0][0x39c] ;  /* 0x0000e70000122ab9 */ /* 0x000fe40000000800 */
[----:B------:R-:W-:Y:S01]  /*11fe0*/  @UP3 UMOV UR22, UR21 ;  /* 0x0000001500163c82 */ /* 0x000fe20008000000 */
[----:B------:R-:W-:Y:S02]  /*11ff0*/  UIMAD.WIDE.U32 UR20, UR61, UR16, URZ ;  /* 0x000000103d1472a5 */ /* 0x000fe4000f8e003f */
[----:B------:R-:W-:Y:S01]  /*12000*/  UIMAD.WIDE.U32 UR18, UR11, UR18, URZ ;  /* 0x000000120b1272a5 */ /* 0x000fe2000f8e003f */
[----:B------:R-:W-:Y:S01]  /*12010*/  UMOV UR35, UR60 ;  /* 0x0000003c00237c82 */ /* 0x000fe20008000000 */
[----:B------:R-:W-:Y:S01]  /*12020*/  UMOV UR60, UR61 ;  /* 0x0000003d003c7c82 */ /* 0x000fe20008000000 */
[----:B------:R-:W-:Y:S01]  /*12030*/  @UP2 ULDC UR16, c[0x0][0x39c] ;  /* 0x0000e70000102ab9 */ /* 0x000fe20000000800 */
[----:B------:R-:W-:Y:S02]  /*12040*/  @UP3 USHF.R.U32.HI UR60, URZ, UR17, UR21 ;  /* 0x000000113f3c3299 */ /* 0x000fe40008011615 */
[----:B------:R-:W-:Y:S01]  /*12050*/  UIMAD.WIDE.U32 UR16, UR13, UR16, URZ ;  /* 0x000000100d1072a5 */ /* 0x000fe2000f8e003f */
[----:B------:R-:W-:Y:S01]  /*12060*/  UMOV UR12, UR44 ;  /* 0x0000002c000c7c82 */ /* 0x000fe20008000000 */
[----:B------:R-:W-:Y:S01]  /*12070*/  @UP3 USHF.R.U32.HI UR12, URZ, UR27, UR22 ;  /* 0x0000001b3f0c3299 */ /* 0x000fe20008011616 */
[----:B------:R-:W-:-:S02]  /*12080*/  @UP2 ULDC UR18, c[0x0][0x3a0] ;  /* 0x0000e80000122ab9 */ /* 0x000fc40000000800 */
[----:B------:R-:W-:Y:S01]  /*12090*/  UMOV UR22, UR13 ;  /* 0x0000000d00167c82 */ /* 0x000fe20008000000 */
[----:B------:R-:W-:Y:S01]  /*120a0*/  @UP2 USHF.R.U32.HI UR22, URZ, UR18, UR17 ;  /* 0x000000123f162299 */ /* 0x000fe20008011611 */
[----:B------:R-:W-:Y:S01]  /*120b0*/  @UP2 ULDC UR20, c[0x0][0x3a0] ;  /* 0x0000e80000142ab9 */ /* 0x000fe20000000800 */
[----:B------:R-:W-:Y:S02]  /*120c0*/  UIADD3 UR17, -UR31, URZ, URZ ;  /* 0x0000003f1f117290 */ /* 0x000fe4000fffe13f */
[----:B------:R-:W-:Y:S02]  /*120d0*/  UIADD3 UR18, -UR13, URZ, URZ ;  /* 0x0000003f0d127290 */ /* 0x000fe4000fffe13f */
[----:B------:R-:W-:Y:S02]  /*120e0*/  @UP2 USHF.R.U32.HI UR30, URZ, UR20, UR19 ;  /* 0x000000143f1e2299 */ /* 0x000fe40008011613 */
[----:B------:R-:W-:Y:S02]  /*120f0*/  UIMAD UR27, UR15, UR17, UR35 ;  /* 0x000000110f1b72a4 */ /* 0x000fe4000f8e0223 */
[----:B------:R-:W-:-:S02]  /*12100*/  UIADD3 UR17, -UR14, URZ, URZ ;  /* 0x0000003f0e117290 */ /* 0x000fc4000fffe13f */
[----:B------:R-:W-:Y:S02]  /*12110*/  UIMAD UR18, UR39, UR18, UR14 ;  /* 0x00000012271272a4 */ /* 0x000fe4000f8e020e */
[----:B------:R-:W-:Y:S02]  /*12120*/  UIADD3 UR14, -UR30, URZ, URZ ;  /* 0x0000003f1e0e7290 */ /* 0x000fe4000fffe13f */
[----:B------:R-:W-:Y:S02]  /*12130*/  UIADD3 UR24, UR8, 0x5400, URZ ;  /* 0x0000540008187890 */ /* 0x000fe4000fffe03f */
[----:B------:R-:W-:Y:S02]  /*12140*/  UIMAD UR14, UR23, UR14, UR11 ;  /* 0x0000000e170e72a4 */ /* 0x000fe4000f8e020b */
        /* <DEDUP_REMOVED lines=9> */
[----:B------:R-:W-:Y:S01]  /*121e0*/  UIMAD UR21, UR11, UR50, UR7 ;  /* 0x000000320b1572a4 */ /* 0x000fe2000f8e0207 */
[----:B------:R-:W-:Y:S01]  /*121f0*/  UMOV UR25, UR9 ;  /* 0x0000000900197c82 */ /* 0x000fe20008000000 */
[----:B------:R-:W-:Y:S01]  /*12200*/  UMOV UR26, UR42 ;  /* 0x0000002a001a7c82 */ /* 0x000fe20008000000 */
[----:B------:R-:W-:Y:S01]  /*12210*/  UMOV UR17, UR9 ;  /* 0x0000000900117c82 */ /* 0x000fe20008000000 */
[----:B------:R1:W-:Y:S01]  /*12220*/  UTMALDG.5D.IM2COL [UR24], [UR48], UR47 ;  /* 0x00000018300073b4 */ /* 0x0003e2000806002f */
[----:B------:R-:W-:Y:S01]  /*12230*/  UMOV UR18, UR42 ;  /* 0x0000002a00127c82 */ /* 0x000fe20008000000 */
[----:B------:R-:W-:Y:S01]  /*12240*/  @UP0 ULDC UR13, c[0x0][0x384] ;  /* 0x0000e100000d0ab9 */ /* 0x000fe20000000800 */
[----:B------:R-:W-:Y:S01]  /*12250*/  @UP0 ULDC UR14, c[0x0][0x384] ;  /* 0x0000e100000e0ab9 */ /* 0x000fe20000000800 */
[----:B------:R-:W-:Y:S01]  /*12260*/  UMOV UR35, UR38 ;  /* 0x0000002600237c82 */ /* 0x000fe20008000000 */
[----:B------:R-:W-:Y:S01]  /*12270*/  @UP2 ULDC UR11, c[0x0][0x3a0] ;  /* 0x0000e800000b2ab9 */ /* 0x000fe20000000800 */
[----:B------:R-:W-:Y:S01]  /*12280*/  UMOV UR38, UR59 ;  /* 0x0000003b00267c82 */ /* 0x000fe20008000000 */
[----:B------:R-:W-:Y:S01]  /*12290*/  UIADD3 UR32, UR8, 0x6400, URZ ;  /* 0x0000640008207890 */ /* 0x000fe2000fffe03f */
[----:B------:R2:W-:Y:S01]  /*122a0*/  UTMALDG.5D.IM2COL [UR16], [UR48], UR47 ;  /* 0x00000010300073b4 */ /* 0x0005e2000806002f */
[----:B------:R-:W-:Y:S01]  /*122b0*/  UMOV UR33, UR9 ;  /* 0x0000000900217c82 */ /* 0x000fe20008000000 */
[----:B------:R-:W-:Y:S01]  /*122c0*/  UMOV UR34, UR42 ;  /* 0x0000002a00227c82 */ /* 0x000fe20008000000 */
[----:B------:R-:W-:Y:S01]  /*122d0*/  UMOV UR31, UR57 ;  /* 0x00000039001f7c82 */ /* 0x000fe20008000000 */
[----:B-1----:R-:W-:-:S02]  /*122e0*/  UIADD3 UR29, UR40, 0x90, URZ ;  /* 0x00000090281d7890 */ /* 0x002fc4000fffe03f */
[----:B------:R-:W-:Y:S01]  /*122f0*/  UIADD3 UR26, UR40, 0x98, URZ ;  /* 0x00000098281a7890 */ /* 0x000fe2000fffe03f */
[----:B------:R-:W-:Y:S01]  /*12300*/  UMOV UR25, UR36 ;  /* 0x0000002400197c82 */ /* 0x000fe20008000000 */
[----:B------:R-:W-:Y:S01]  /*12310*/  UMOV UR28, UR37 ;  /* 0x00000025001c7c82 */ /* 0x000fe20008000000 */
[----:B------:R-:W-:Y:S02]  /*12320*/  UIADD3 UR36, -UR59, URZ, URZ ;  /* 0x0000003f3b247290 */ /* 0x000fe4000fffe13f */
[----:B--2---:R-:W-:Y:S02]  /*12330*/  UIMAD.WIDE.U32 UR18, UR29, UR13, URZ ;  /* 0x0000000d1d1272a5 */ /* 0x004fe4000f8e003f */
[----:B------:R-:W-:Y:S01]  /*12340*/  UIMAD.WIDE.U32 UR16, UR26, UR14, URZ ;  /* 0x0000000e1a1072a5 */ /* 0x000fe2000f8e003f */
[----:B------:R-:W-:Y:S01]  /*12350*/  @UP2 ULDC UR21, c[0x0][0x39c] ;  /* 0x0000e70000152ab9 */ /* 0x000fe20000000800 */
[----:B------:R-:W-:Y:S01]  /*12360*/  @UP0 ULDC UR20, c[0x0][0x388] ;  /* 0x0000e20000140ab9 */ /* 0x000fe20000000800 */
[----:B------:R-:W-:-:S02]  /*12370*/  UMOV UR13, UR29 ;  /* 0x0000001d000d7c82 */ /* 0x000fc40008000000 */
[----:B------:R-:W-:Y:S01]  /*12380*/  @UP0 UMOV UR18, UR19 ;  /* 0x0000001300120c82 */ /* 0x000fe20008000000 */
[----:B------:R-:W-:Y:S01]  /*12390*/  @UP0 ULDC UR14, c[0x0][0x388] ;  /* 0x0000e200000e0ab9 */ /* 0x000fe20000000800 */
[----:B------:R-:W-:Y:S01]  /*123a0*/  @UP0 UMOV UR19, UR17 ;  /* 0x0000001100130c82 */ /* 0x000fe20008000000 */
[----:B------:R-:W-:Y:S02]  /*123b0*/  UIMAD.WIDE.U32 UR16, UR59, UR21, URZ ;  /* 0x000000153b1072a5 */ /* 0x000fe4000f8e003f */
[----:B------:R-:W-:Y:S02]  /*123c0*/  @UP0 USHF.R.U32.HI UR13, URZ, UR20, UR18 ;  /* 0x000000143f0d0299 */ /* 0x000fe40008011612 */
[----:B------:R-:W-:Y:S01]  /*123d0*/  @UP2 USHF.R.U32.HI UR38, URZ, UR11, UR17 ;  /* 0x0000000b3f262299 */ /* 0x000fe20008011611 */
[----:B------:R-:W-:Y:S01]  /*123e0*/  UMOV UR46, UR26 ;  /* 0x0000001a002e7c82 */ /* 0x000fe20008000000 */
[----:B------:R-:W-:Y:S01]  /*123f0*/  @UP3 ULDC.64 UR20, c[0x0][0x390] ;  /* 0x0000e40000143ab9 */ /* 0x000fe20000000a00 */
[----:B------:R-:W-:-:S02]  /*12400*/  UIADD3 UR11, -UR52, URZ, URZ ;  /* 0x0000003f340b7290 */ /* 0x000fc4000fffe13f */
[----:B------:R-:W-:Y:S02]  /*12410*/  UIADD3 UR37, -UR38, URZ, URZ ;  /* 0x0000003f26257290 */ /* 0x000fe4000fffe13f */
[----:B------:R-:W-:Y:S02]  /*12420*/  @UP0 USHF.R.U32.HI UR46, URZ, UR14, UR19 ;  /* 0x0000000e3f2e0299 */ /* 0x000fe40008011613 */
[----:B------:R-:W-:Y:S01]  /*12430*/  UIMAD.WIDE.U32 UR18, UR13, UR20, URZ ;  /* 0x000000140d1272a5 */ /* 0x000fe2000f8e003f */
[----:B------:R-:W-:Y:S01]  /*12440*/  UMOV UR30, UR35 ;  /* 0x00000023001e7c82 */ /* 0x000fe20008000000 */
[----:B------:R-:W-:Y:S01]  /*12450*/  UIMAD UR36, UR39, UR36, UR52 ;  /* 0x00000024272472a4 */ /* 0x000fe2000f8e0234 */
[----:B------:R-:W-:Y:S01]  /*12460*/  R2UR UR52, R4 ;  /* 0x00000000043472ca */ /* 0x000fe200000e0000 */
[----:B------:R-:W-:Y:S02]  /*12470*/  UIMAD UR37, UR23, UR37, UR59 ;  /* 0x00000025172572a4 */ /* 0x000fe4000f8e023b */
[----:B------:R-:W-:Y:S01]  /*12480*/  UIMAD UR35, UR15, UR11, UR51 ;  /* 0x0000000b0f2372a4 */ /* 0x000fe2000f8e0233 */
[----:B------:R-:W-:Y:S01]  /*12490*/  @UP3 ULDC.64 UR16, c[0x0][0x390] ;  /* 0x0000e40000103ab9 */ /* 0x000fe20000000a00 */
[----:B------:R-:W-:-:S02]  /*124a0*/  UIMAD UR36, UR36, UR5, UR6 ;  /* 0x00000005242472a4 */ /* 0x000fc4000f8e0206 */
[----:B------:R-:W-:Y:S02]  /*124b0*/  UIMAD UR35, UR35, UR4, UR54 ;  /* 0x00000004232372a4 */ /* 0x000fe4000f8e0236 */
[----:B------:R-:W-:Y:S01]  /*124c0*/  UIMAD UR37, UR37, UR50, UR7 ;  /* 0x00000032252572a4 */ /* 0x000fe2000f8e0207 */
[----:B------:R-:W-:Y:S01]  /*124d0*/  @UP3 UMOV UR11, UR19 ;  /* 0x00000013000b3c82 */ /* 0x000fe20008000000 */
[----:B------:R-:W-:Y:S02]  /*124e0*/  UIMAD.WIDE.U32 UR18, UR46, UR16, URZ ;  /* 0x000000102e1272a5 */ /* 0x000fe4000f8e003f */
[----:B---3-5:R-:W-:Y:S01]  /*124f0*/  IMAD.U32 R14, RZ, RZ, UR52 ;  /* 0x00000034ff0e7e24 */ /* 0x028fe2000f8e00ff */
[----:B------:R-:W-:Y:S01]  /*12500*/  UIADD3 UR27, -UR45, URZ, URZ ;  /* 0x0000003f2d1b7290 */ /* 0x000fe2000fffe13f */
[----:B------:R-:W-:Y:S01]  /*12510*/  UMOV UR51, UR46 ;  /* 0x0000002e00337c82 */ /* 0x000fe20008000000 */
[----:B------:R-:W-:Y:S02]  /*12520*/  @UP3 USHF.R.U32.HI UR51, URZ, UR17, UR19 ;  /* 0x000000113f333299 */ /* 0x000fe40008011613 */
[----:B------:R1:W-:Y:S01]  /*12530*/  UTMALDG.5D.IM2COL [UR32], [UR48], UR47 ;  /* 0x00000020300073b4 */ /* 0x0003e2000806002f */
[----:B------:R-:W-:Y:S01]  /*12540*/  UIMAD UR27, UR15, UR27, UR28 ;  /* 0x0000001b0f1b72a4 */ /* 0x000fe2000f8e021c */
[----:B------:R-:W-:Y:S01]  /*12550*/  @UP2 ULDC UR18, c[0x0][0x39c] ;  /* 0x0000e70000122ab9 */ /* 0x000fe20000000800 */
[----:B------:R-:W-:-:S02]  /*12560*/  UIADD3 UR28, UR40, 0x88, URZ ;  /* 0x00000088281c7890 */ /* 0x000fc4000fffe03f */
[----:B------:R-:W-:Y:S01]  /*12570*/  UIMAD.WIDE.U32 UR18, UR58, UR18, URZ ;  /* 0x000000123a1272a5 */ /* 0x000fe2000f8e003f */
[----:B------:R-:W-:Y:S01]  /*12580*/  @UP2 ULDC UR14, c[0x0][0x3a0] ;  /* 0x0000e800000e2ab9 */ /* 0x000fe20000000800 */
[----:B------:R-:W-:Y:S01]  /*12590*/  UIADD3 UR22, -UR58, URZ, URZ ;  /* 0x0000003f3a167290 */ /* 0x000fe2000fffe13f */
[----:B------:R-:W-:Y:S01]  /*125a0*/  UMOV UR57, UR13 ;  /* 0x0000000d00397c82 */ /* 0x000fe20008000000 */
[----:B------:R-:W-:Y:S01]  /*125b0*/  @UP2 ULDC UR20, c[0x0][0x39c] ;  /* 0x0000e70000142ab9 */ /* 0x000fe20000000800 */
[----:B------:R-:W-:Y:S02]  /*125c0*/  @UP3 USHF.R.U32.HI UR57, URZ, UR21, UR11 ;  /* 0x000000153f393299 */ /* 0x000fe4000801160b */
[----:B------:R-:W-:Y:S01]  /*125d0*/  UIMAD.WIDE.U32 UR20, UR55, UR20, URZ ;  /* 0x00000014371472a5 */ /* 0x000fe2000f8e003f */
[----:B------:R-:W-:Y:S01]  /*125e0*/  @UP2 ULDC UR11, c[0x0][0x3a0] ;  /* 0x0000e800000b2ab9 */ /* 0x000fe20000000800 */
[----:B------:R-:W-:Y:S02]  /*125f0*/  UIADD3 UR17, -UR56, URZ, URZ ;  /* 0x0000003f38117290 */ /* 0x000fe4000fffe13f */
[----:B------:R-:W-:-:S02]  /*12600*/  UIADD3 UR24, UR8, 0x6c00, URZ ;  /* 0x00006c0008187890 */ /* 0x000fc4000fffe03f */
[----:B------:R-:W-:Y:S02]  /*12610*/  UIMAD UR27, UR27, UR4, UR54 ;  /* 0x000000041b1b72a4 */ /* 0x000fe4000f8e0236 */
[----:B------:R-:W-:Y:S01]  /*12620*/  UIMAD UR17, UR15, UR17, UR25 ;  /* 0x000000110f1172a4 */ /* 0x000fe2000f8e0219 */
[----:B-1----:R-:W-:Y:S01]  /*12630*/  UMOV UR37, UR29 ;  /* 0x0000001d00257c82 */ /* 0x002fe20008000000 */
[----:B------:R-:W-:Y:S01]  /*12640*/  UIADD3 UR29, UR40, 0x78, URZ ;  /* 0x00000078281d7890 */ /* 0x000fe2000fffe03f */
[----:B------:R-:W-:Y:S01]  /*12650*/  UMOV UR35, UR30 ;  /* 0x0000001e00237c82 */ /* 0x000fe20008000000 */
[----:B------:R-:W-:Y:S01]  /*12660*/  UMOV UR30, UR58 ;  /* 0x0000003a001e7c82 */ /* 0x000fe20008000000 */
[----:B------:R-:W-:Y:S01]  /*12670*/  @UP2 USHF.R.U32.HI UR30, URZ, UR14, UR19 ;  /* 0x0000000e3f1e2299 */ /* 0x000fe20008011613 */
[----:B------:R-:W-:Y:S01]  /*12680*/  UMOV UR38, UR28 ;  /* 0x0000001c00267c82 */ /* 0x000fe20008000000 */
[----:B------:R-:W-:Y:S02]  /*12690*/  UIMAD UR28, UR39, UR22, UR45 ;  /* 0x00000016271c72a4 */ /* 0x000fe4000f8e022d */
[----:B------:R-:W-:Y:S01]  /*126a0*/  UIADD3 UR14, -UR55, URZ, URZ ;  /* 0x0000003f370e7290 */ /* 0x000fe2000fffe13f */
[----:B------:R-:W-:Y:S01]  /*126b0*/  UMOV UR45, UR29 ;  /* 0x0000001d002d7c82 */ /* 0x000fe20008000000 */
[----:B------:R-:W-:Y:S01]  /*126c0*/  UIADD3 UR29, -UR30, URZ, URZ ;  /* 0x0000003f1e1d7290 */ /* 0x000fe2000fffe13f */
[----:B------:R-:W-:Y:S01]  /*126d0*/  UMOV UR22, UR55 ;  /* 0x0000003700167c82 */ /* 0x000fe20008000000 */
[----:B------:R-:W-:-:S02]  /*126e0*/  @UP2 USHF.R.U32.HI UR22, URZ, UR11, UR21 ;  /* 0x0000000b3f162299 */ /* 0x000fc40008011615 */
[----:B------:R-:W-:Y:S02]  /*126f0*/  UIMAD UR29, UR23, UR29, UR58 ;  /* 0x0000001d171d72a4 */ /* 0x000fe4000f8e023a */
[----:B------:R-:W-:Y:S02]  /*12700*/  UIADD3 UR21, -UR22, URZ, URZ ;  /* 0x0000003f16157290 */ /* 0x000fe4000fffe13f */
[----:B------:R-:W-:Y:S02]  /*12710*/  UIMAD UR28, UR28, UR5, UR6 ;  /* 0x000000051c1c72a4 */ /* 0x000fe4000f8e0206 */
[----:B------:R-:W-:Y:S02]  /*12720*/  UIMAD UR29, UR29, UR50, UR7 ;  /* 0x000000321d1d72a4 */ /* 0x000fe4000f8e0207 */
[----:B------:R-:W-:Y:S02]  /*12730*/  UIMAD UR14, UR39, UR14, UR56 ;  /* 0x0000000e270e72a4 */ /* 0x000fe4000f8e0238 */
[----:B------:R-:W-:-:S02]  /*12740*/  UIMAD UR21, UR23, UR21, UR55 ;  /* 0x00000015171572a4 */ /* 0x000fc4000f8e0237 */
[----:B------:R-:W-:Y:S02]  /*12750*/  UIADD3 UR16, UR8, 0x7400, URZ ;  /* 0x0000740008107890 */ /* 0x000fe4000fffe03f */
[----:B------:R-:W-:Y:S01]  /*12760*/  UIMAD UR19, UR17, UR4, UR54 ;  /* 0x00000004111372a4 */ /* 0x000fe2000f8e0236 */
[----:B------:R-:W-:Y:S01]  /*12770*/  UMOV UR56, UR26 ;  /* 0x0000001a00387c82 */ /* 0x000fe20008000000 */
[----:B------:R-:W-:Y:S02]  /*12780*/  UIMAD UR20, UR14, UR5, UR6 ;  /* 0x000000050e1472a4 */ /* 0x000fe4000f8e0206 */
[----:B------:R-:W-:Y:S01]  /*12790*/  UIMAD UR21, UR21, UR50, UR7 ;  /* 0x00000032151572a4 */ /* 0x000fe2000f8e0207 */
[----:B------:R-:W-:Y:S01]  /*127a0*/  UMOV UR25, UR9 ;  /* 0x0000000900197c82 */ /* 0x000fe20008000000 */
[----:B------:R-:W-:Y:S01]  /*127b0*/  UMOV UR26, UR42 ;  /* 0x0000002a001a7c82 */ /* 0x000fe20008000000 */
[----:B------:R-:W-:Y:S01]  /*127c0*/  UIADD3 UR58, UR40, 0xa0, URZ ;  /* 0x000000a0283a7890 */ /* 0x000fe2000fffe03f */
[----:B------:R1:W-:Y:S01]  /*127d0*/  UTMALDG.5D.IM2COL [UR24], [UR48], UR47 ;  /* 0x00000018300073b4 */ /* 0x0003e2000806002f */
[----:B------:R-:W-:Y:S01]  /*127e0*/  UIADD3 UR36, UR40, 0xa8, URZ ;  /* 0x000000a828247890 */ /* 0x000fe2000fffe03f */
[----:B------:R-:W-:Y:S01]  /*127f0*/  UMOV UR55, UR31 ;  /* 0x0000001f00377c82 */ /* 0x000fe20008000000 */
[----:B------:R-:W-:Y:S01]  /*12800*/  UMOV UR17, UR9 ;  /* 0x0000000900117c82 */ /* 0x000fe20008000000 */
[----:B------:R-:W-:Y:S01]  /*12810*/  UMOV UR18, UR42 ;  /* 0x0000002a00127c82 */ /* 0x000fe20008000000 */
[----:B------:R-:W-:Y:S01]  /*12820*/  UIADD3 UR31, UR40, 0x80, URZ ;  /* 0x00000080281f7890 */ /* 0x000fe2000fffe03f */
[----:B------:R-:W-:Y:S01]  /*12830*/  @UP0 ULDC UR11, c[0x0][0x384] ;  /* 0x0000e100000b0ab9 */ /* 0x000fe20000000800 */
[----:B------:R-:W-:Y:S01]  /*12840*/  @UP0 ULDC UR34, c[0x0][0x384] ;  /* 0x0000e10000220ab9 */ /* 0x000fe20000000800 */
[----:B------:R2:W-:Y:S01]  /*12850*/  UTMALDG.5D.IM2COL [UR16], [UR48], UR47 ;  /* 0x00000010300073b4 */ /* 0x0005e2000806002f */
[----:B------:R-:W-:Y:S01]  /*12860*/  @UP0 ULDC UR33, c[0x0][0x384] ;  /* 0x0000e10000210ab9 */ /* 0x000fe20000000800 */
[----:B------:R-:W-:Y:S01]  /*12870*/  @UP0 ULDC UR32, c[0x0][0x388] ;  /* 0x0000e20000200ab9 */ /* 0x000fe20000000800 */
[----:B------:R-:W-:Y:S01]  /*12880*/  @UP0 ULDC UR14, c[0x0][0x388] ;  /* 0x0000e200000e0ab9 */ /* 0x000fe20000000800 */
[----:B-1----:R-:W-:Y:S01]  /*12890*/  UIADD3 UR24, UR40, 0xb0, URZ ;  /* 0x000000b028187890 */ /* 0x002fe2000fffe03f */
[----:B------:R-:W-:-:S02]  /*128a0*/  UMOV UR30, UR31 ;  /* 0x0000001f001e7c82 */ /* 0x000fc40008000000 */
[----:B------:R-:W-:Y:S01]  /*128b0*/  UMOV UR40, UR58 ;  /* 0x0000003a00287c82 */ /* 0x000fe20008000000 */
[----:B------:R-:W-:Y:S01]  /*128c0*/  UMOV UR31, UR36 ;  /* 0x00000024001f7c82 */ /* 0x000fe20008000000 */
[----:B------:R-:W-:Y:S01]  /*128d0*/  @UP3 ULDC.64 UR26, c[0x0][0x390] ;  /* 0x0000e400001a3ab9 */ /* 0x000fe20000000a00 */
[----:B------:R-:W-:Y:S01]  /*128e0*/  UMOV UR29, UR30 ;  /* 0x0000001e001d7c82 */ /* 0x000fe20008000000 */
[----:B------:R-:W-:Y:S01]  /*128f0*/  UMOV UR59, UR24 ;  /* 0x00000018003b7c82 */ /* 0x000fe20008000000 */
[----:B------:R-:W-:Y:S01]  /*12900*/  UMOV UR30, UR12 ;  /* 0x0000000c001e7c82 */ /* 0x000fe20008000000 */
[----:B------:R-:W-:Y:S02]  /*12910*/  UIADD3 UR28, -UR12, URZ, URZ ;  /* 0x0000003f0c1c7290 */ /* 0x000fe4000fffe13f */
[----:B--2---:R-:W-:Y:S02]  /*12920*/  UIMAD.WIDE.U32 UR20, UR58, UR11, URZ ;  /* 0x0000000b3a1472a5 */ /* 0x004fe4000f8e003f */
[----:B------:R-:W-:-:S02]  /*12930*/  UIMAD.WIDE.U32 UR16, UR36, UR34, URZ ;  /* 0x00000022241072a5 */ /* 0x000fc4000f8e003f */
[----:B------:R-:W-:Y:S01]  /*12940*/  @UP0 USHF.R.U32.HI UR40, URZ, UR32, UR21 ;  /* 0x000000203f280299 */ /* 0x000fe20008011615 */
[----:B------:R-:W-:Y:S01]  /*12950*/  UMOV UR34, UR24 ;  /* 0x0000001800227c82 */ /* 0x000fe20008000000 */
[----:B------:R-:W-:Y:S02]  /*12960*/  @UP0 USHF.R.U32.HI UR31, URZ, UR14, UR17 ;  /* 0x0000000e3f1f0299 */ /* 0x000fe40008011611 */
[----:B------:R-:W-:Y:S02]  /*12970*/  UIMAD.WIDE.U32 UR18, UR34, UR33, URZ ;  /* 0x00000021221272a5 */ /* 0x000fe4000f8e003f */
[----:B------:R-:W-:Y:S01]  /*12980*/  UIMAD.WIDE.U32 UR16, UR40, UR26, URZ ;  /* 0x0000001a281072a5 */ /* 0x000fe2000f8e003f */
[----:B------:R-:W-:Y:S01]  /*12990*/  @UP0 ULDC UR11, c[0x0][0x388] ;  /* 0x0000e200000b0ab9 */ /* 0x000fe20000000800 */
[----:B------:R-:W-:Y:S01]  /*129a0*/  UMOV UR33, UR45 ;  /* 0x0000002d00217c82 */ /* 0x000fe20008000000 */
[----:B------:R-:W-:Y:S02]  /*129b0*/  UMOV UR22, UR41 ;  /* 0x0000002900167c82 */ /* 0x000fe40008000000 */
[----:B------:R-:W-:Y:S01]  /*129c0*/  @UP0 UMOV UR14, UR19 ;  /* 0x00000013000e0c82 */ /* 0x000fe20008000000 */
[----:B------:R-:W-:Y:S01]  /*129d0*/  @UP3 ULDC.64 UR18, c[0x0][0x390] ;  /* 0x0000e40000123ab9 */ /* 0x000fe20000000a00 */
[----:B------:R-:W-:Y:S01]  /*129e0*/  @UP0 USHF.R.U32.HI UR59, URZ, UR11, UR14 ;  /* 0x0000000b3f3b0299 */ /* 0x000fe2000801160e */
[----:B------:R-:W-:-:S02]  /*129f0*/  @UP3 ULDC.64 UR24, c[0x0][0x390] ;  /* 0x0000e40000183ab9 */ /* 0x000fc40000000a00 */
[----:B------:R-:W-:Y:S01]  /*12a00*/  @UP3 UMOV UR14, UR17 ;  /* 0x00000011000e3c82 */ /* 0x000fe20008000000 */
[----:B------:R-:W-:Y:S02]  /*12a10*/  UIMAD.WIDE.U32 UR16, UR59, UR18, URZ ;  /* 0x000000123b1072a5 */ /* 0x000fe4000f8e003f */
[----:B------:R-:W-:Y:S01]  /*12a20*/  UIMAD.WIDE.U32 UR20, UR31, UR24, URZ ;  /* 0x000000181f1472a5 */ /* 0x000fe2000f8e003f */
[----:B------:R-:W-:Y:S01]  /*12a30*/  UMOV UR45, UR59 ;  /* 0x0000003b002d7c82 */ /* 0x000fe20008000000 */
[----:B------:R-:W-:Y:S01]  /*12a40*/  @UP2 ULDC UR18, c[0x0][0x39c] ;  /* 0x0000e70000122ab9 */ /* 0x000fe20000000800 */
[----:B------:R-:W-:Y:S02]  /*12a50*/  @UP3 USHF.R.U32.HI UR45, URZ, UR19, UR17 ;  /* 0x000000133f2d3299 */ /* 0x000fe40008011611 */
[----:B------:R-:W-:Y:S01]  /*12a60*/  UIMAD.WIDE.U32 UR18, UR12, UR18, URZ ;  /* 0x000000120c1272a5 */ /* 0x000fe2000f8e003f */
[----:B------:R-:W-:Y:S01]  /*12a70*/  @UP2 ULDC UR16, c[0x0][0x39c] ;  /* 0x0000e70000102ab9 */ /* 0x000fe20000000800 */
[----:B------:R-:W-:Y:S01]  /*12a80*/  UMOV UR11, UR40 ;  /* 0x00000028000b7c82 */ /* 0x000fe20008000000 */
[----:B------:R-:W-:-:S02]  /*12a90*/  UIMAD.WIDE.U32 UR16, UR41, UR16, URZ ;  /* 0x00000010291072a5 */ /* 0x000fc4000f8e003f */
[----:B------:R-:W-:Y:S02]  /*12aa0*/  @UP3 USHF.R.U32.HI UR11, URZ, UR27, UR14 ;  /* 0x0000001b3f0b3299 */ /* 0x000fe4000801160e */
[----:B------:R-:W-:Y:S01]  /*12ab0*/  @UP2 ULDC UR18, c[0x0][0x3a0] ;  /* 0x0000e80000122ab9 */ /* 0x000fe20000000800 */
[----:B------:R-:W-:Y:S01]  /*12ac0*/  @UP2 ULDC UR20, c[0x0][0x3a0] ;  /* 0x0000e80000142ab9 */ /* 0x000fe20000000800 */
[----:B------:R-:W-:Y:S02]  /*12ad0*/  @UP2 USHF.R.U32.HI UR22, URZ, UR18, UR17 ;  /* 0x000000123f162299 */ /* 0x000fe40008011611 */
[----:B------:R-:W-:Y:S02]  /*12ae0*/  UIADD3 UR17, -UR44, URZ, URZ ;  /* 0x0000003f2c117290 */ /* 0x000fe4000fffe13f */
[----:B------:R-:W-:Y:S02]  /*12af0*/  @UP2 USHF.R.U32.HI UR30, URZ, UR20, UR19 ;  /* 0x000000143f1e2299 */ /* 0x000fe40008011613 */
[----:B------:R-:W-:Y:S01]  /*12b00*/  UIMAD UR27, UR15, UR17, UR33 ;  /* 0x000000110f1b72a4 */ /* 0x000fe2000f8e0221 */
[----:B------:R-:W1:Y:S01]  /*12b10*/  S2UR UR33, SR_CTAID.X ;  /* 0x00000000002179c3 */ /* 0x000e620000002500 */
[----:B------:R-:W-:-:S02]  /*12b20*/  UIADD3 UR19, -UR30, URZ, URZ ;  /* 0x0000003f1e137290 */ /* 0x000fc4000fffe13f */
[----:B------:R-:W-:Y:S02]  /*12b30*/  UIADD3 UR18, -UR41, URZ, URZ ;  /* 0x0000003f29127290 */ /* 0x000fe4000fffe13f */
[----:B------:R-:W-:Y:S02]  /*12b40*/  UIMAD UR19, UR23, UR19, UR12 ;  /* 0x00000013171372a4 */ /* 0x000fe4000f8e020c */
[----:B------:R-:W-:Y:S02]  /*12b50*/  UIADD3 UR17, -UR43, URZ, URZ ;  /* 0x0000003f2b117290 */ /* 0x000fe4000fffe13f */
[----:B------:R-:W-:Y:S02]  /*12b60*/  UIADD3 UR12, -UR22, URZ, URZ ;  /* 0x0000003f160c7290 */ /* 0x000fe4000fffe13f */
        /* <DEDUP_REMOVED lines=9> */
[----:B------:R-:W-:-:S02]  /*12c00*/  @UP3 USHF.R.U32.HI UR14, URZ, UR25, UR21 ;  /* 0x000000193f0e3299 */ /* 0x000fc40008011615 */
[----:B------:R-:W-:Y:S02]  /*12c10*/  UIADD3 UR16, UR8, 0x8400, URZ ;  /* 0x0000840008107890 */ /* 0x000fe4000fffe03f */
[----:B------:R-:W-:Y:S02]  /*12c20*/  UIMAD UR19, UR17, UR4, UR54 ;  /* 0x00000004111372a4 */ /* 0x000fe4000f8e0236 */
[----:B------:R-:W-:Y:S02]  /*12c30*/  UIMAD UR20, UR18, UR5, UR6 ;  /* 0x00000005121472a4 */ /* 0x000fe4000f8e0206 */
[----:B------:R-:W-:Y:S02]  /*12c40*/  UIMAD UR21, UR12, UR50, UR7 ;  /* 0x000000320c1572a4 */ /* 0x000fe4000f8e0207 */
[----:B-1----:R-:W-:Y:S01]  /*12c50*/  USHF.L.U32 UR33, UR33, 0x8, URZ ;  /* 0x0000000821217899 */ /* 0x002fe2000800063f */
[----:B------:R-:W-:Y:S01]  /*12c60*/  UMOV UR25, UR9 ;  /* 0x0000000900197c82 */ /* 0x000fe20008000000 */
[----:B------:R-:W-:-:S02]  /*12c70*/  UMOV UR26, UR42 ;  /* 0x0000002a001a7c82 */ /* 0x000fc40008000000 */
[----:B------:R-:W-:Y:S01]  /*12c80*/  UIADD3 UR44, UR33, 0xb8, URZ ;  /* 0x000000b8212c7890 */ /* 0x000fe2000fffe03f */
[----:B------:R1:W-:Y:S01]  /*12c90*/  UTMALDG.5D.IM2COL [UR24], [UR48], UR47 ;  /* 0x00000018300073b4 */ /* 0x0003e2000806002f */
[----:B------:R-:W-:Y:S01]  /*12ca0*/  UMOV UR17, UR9 ;  /* 0x0000000900117c82 */ /* 0x000fe20008000000 */
[----:B------:R-:W-:Y:S01]  /*12cb0*/  UMOV UR18, UR42 ;  /* 0x0000002a00127c82 */ /* 0x000fe20008000000 */
[----:B------:R-:W-:Y:S01]  /*12cc0*/  @UP2 ULDC UR12, c[0x0][0x3a0] ;  /* 0x0000e800000c2ab9 */ /* 0x000fe20000000800 */
[----:B------:R-:W-:Y:S01]  /*12cd0*/  UMOV UR41, UR56 ;  /* 0x0000003800297c82 */ /* 0x000fe20008000000 */
[----:B------:R-:W-:Y:S01]  /*12ce0*/  UIADD3 UR32, UR8, 0x8c00, URZ ;  /* 0x00008c0008207890 */ /* 0x000fe2000fffe03f */
[----:B------:R-:W-:Y:S01]  /*12cf0*/  UMOV UR43, UR44 ;  /* 0x0000002c002b7c82 */ /* 0x000fe20008000000 */
[----:B------:R2:W-:Y:S01]  /*12d00*/  UTMALDG.5D.IM2COL [UR16], [UR48], UR47 ;  /* 0x00000010300073b4 */ /* 0x0005e2000806002f */
[----:B-1----:R-:W-:Y:S01]  /*12d10*/  UIADD3 UR26, UR33, 0xc0, URZ ;  /* 0x000000c0211a7890 */ /* 0x002fe2000fffe03f */
[----:B------:R-:W-:-:S02]  /*12d20*/  UMOV UR30, UR34 ;  /* 0x00000022001e7c82 */ /* 0x000fc40008000000 */
[----:B------:R-:W-:Y:S01]  /*12d30*/  @UP0 ULDC UR33, c[0x0][0x384] ;  /* 0x0000e10000210ab9 */ /* 0x000fe20000000800 */
[----:B------:R-:W-:Y:S01]  /*12d40*/  @UP0 ULDC UR34, c[0x0][0x384] ;  /* 0x0000e10000220ab9 */ /* 0x000fe20000000800 */
[----:B------:R-:W-:Y:S01]  /*12d50*/  UMOV UR28, UR35 ;  /* 0x00000023001c7c82 */ /* 0x000fe20008000000 */
[----:B------:R-:W-:Y:S01]  /*12d60*/  UMOV UR35, UR38 ;  /* 0x0000002600237c82 */ /* 0x000fe20008000000 */
[----:B------:R-:W-:Y:S01]  /*12d70*/  UMOV UR38, UR60 ;  /* 0x0000003c00267c82 */ /* 0x000fe20008000000 */
[----:B--2---:R-:W-:Y:S02]  /*12d80*/  UIMAD.WIDE.U32 UR18, UR44, UR33, URZ ;  /* 0x000000212c1272a5 */ /* 0x004fe4000f8e003f */
[----:B------:R-:W-:Y:S01]  /*12d90*/  UIMAD.WIDE.U32 UR16, UR26, UR34, URZ ;  /* 0x000000221a1072a5 */ /* 0x000fe2000f8e003f */
[----:B------:R-:W-:Y:S01]  /*12da0*/  @UP2 ULDC UR22, c[0x0][0x39c] ;  /* 0x0000e70000162ab9 */ /* 0x000fe20000000800 */
[----:B------:R-:W-:Y:S01]  /*12db0*/  @UP0 ULDC UR20, c[0x0][0x388] ;  /* 0x0000e20000140ab9 */ /* 0x000fe20000000800 */
[----:B------:R-:W-:-:S02]  /*12dc0*/  UMOV UR56, UR26 ;  /* 0x0000001a00387c82 */ /* 0x000fc40008000000 */
[----:B------:R-:W-:Y:S01]  /*12dd0*/  @UP0 UMOV UR24, UR19 ;  /* 0x0000001300180c82 */ /* 0x000fe20008000000 */
[----:B------:R-:W-:Y:S01]  /*12de0*/  UIMAD.WIDE.U32 UR18, UR60, UR22, URZ ;  /* 0x000000163c1272a5 */ /* 0x000fe2000f8e003f */
[----:B------:R-:W-:Y:S01]  /*12df0*/  @UP0 UMOV UR25, UR17 ;  /* 0x0000001100190c82 */ /* 0x000fe20008000000 */
[----:B------:R-:W-:Y:S02]  /*12e00*/  UMOV UR29, UR55 ;  /* 0x00000037001d7c82 */ /* 0x000fe40008000000 */
[----:B------:R-:W-:Y:S02]  /*12e10*/  @UP2 USHF.R.U32.HI UR38, URZ, UR12, UR19 ;  /* 0x0000000c3f262299 */ /* 0x000fe40008011613 */
[----:B------:R-:W-:Y:S01]  /*12e20*/  @UP0 USHF.R.U32.HI UR56, URZ, UR20, UR25 ;  /* 0x000000143f380299 */ /* 0x000fe20008011619 */
[----:B------:R-:W-:Y:S02]  /*12e30*/  UMOV UR55, UR37 ;  /* 0x0000002500377c82 */ /* 0x000fe40008000000 */
[----:B------:R-:W-:Y:S01]  /*12e40*/  UMOV UR25, UR36 ;  /* 0x0000002400197c82 */ /* 0x000fe20008000000 */
[----:B------:R-:W-:-:S02]  /*12e50*/  UIADD3 UR12, -UR61, URZ, URZ ;  /* 0x0000003f3d0c7290 */ /* 0x000fc4000fffe13f */
[----:B------:R-:W-:Y:S02]  /*12e60*/  UIADD3 UR36, -UR60, URZ, URZ ;  /* 0x0000003f3c247290 */ /* 0x000fe4000fffe13f */
[----:B------:R-:W-:Y:S01]  /*12e70*/  UIADD3 UR37, -UR38, URZ, URZ ;  /* 0x0000003f26257290 */ /* 0x000fe2000fffe13f */
[----:B------:R-:W-:Y:S01]  /*12e80*/  @UP0 ULDC UR21, c[0x0][0x388] ;  /* 0x0000e20000150ab9 */ /* 0x000fe20000000800 */
[----:B------:R-:W-:Y:S02]  /*12e90*/  UIMAD UR36, UR39, UR36, UR61 ;  /* 0x00000024272472a4 */ /* 0x000fe4000f8e023d */
[----:B------:R-:W-:Y:S02]  /*12ea0*/  UIMAD UR37, UR23, UR37, UR60 ;  /* 0x00000025172572a4 */ /* 0x000fe4000f8e023c */
[----:B------:R-:W-:Y:S02]  /*12eb0*/  UIMAD UR35, UR15, UR12, UR35 ;  /* 0x0000000c0f2372a4 */ /* 0x000fe4000f8e0223 */
[----:B------:R-:W-:Y:S01]  /*12ec0*/  @UP0 USHF.R.U32.HI UR43, URZ, UR21, UR24 ;  /* 0x000000153f2b0299 */ /* 0x000fe20008011618 */
[----:B------:R-:W-:Y:S01]  /*12ed0*/  @UP3 ULDC.64 UR16, c[0x0][0x390] ;  /* 0x0000e40000103ab9 */ /* 0x000fe20000000a00 */
[----:B------:R-:W-:-:S02]  /*12ee0*/  UIMAD UR35, UR35, UR4, UR54 ;  /* 0x00000004232372a4 */ /* 0x000fc4000f8e0236 */
[----:B------:R-:W-:Y:S02]  /*12ef0*/  UIMAD UR36, UR36, UR5, UR6 ;  /* 0x00000005242472a4 */ /* 0x000fe4000f8e0206 */
[----:B------:R-:W-:Y:S02]  /*12f00*/  UIMAD UR37, UR37, UR50, UR7 ;  /* 0x00000032252572a4 */ /* 0x000fe4000f8e0207 */
[----:B------:R-:W-:Y:S01]  /*12f10*/  UIMAD.WIDE.U32 UR20, UR43, UR16, URZ ;  /* 0x000000102b1472a5 */ /* 0x000fe2000f8e003f */
[----:B------:R-:W-:Y:S01]  /*12f20*/  @UP3 ULDC.64 UR18, c[0x0][0x390] ;  /* 0x0000e40000123ab9 */ /* 0x000fe20000000a00 */
[----:B------:R-:W-:Y:S01]  /*12f30*/  UMOV UR33, UR9 ;  /* 0x0000000900217c82 */ /* 0x000fe20008000000 */
[----:B------:R-:W-:Y:S01]  /*12f40*/  UMOV UR34, UR42 ;  /* 0x0000002a00227c82 */ /* 0x000fe20008000000 */
[----:B------:R-:W-:-:S03]  /*12f50*/  UIADD3 UR22, -UR46, URZ, URZ ;  /* 0x0000003f2e167290 */ /* 0x000fc6000fffe13f */
[----:B------:R-:W-:Y:S01]  /*12f60*/  @UP3 UMOV UR12, UR21 ;  /* 0x00000015000c3c82 */ /* 0x000fe20008000000 */
[----:B------:R-:W-:Y:S01]  /*12f70*/  UIMAD.WIDE.U32 UR20, UR56, UR18, URZ ;  /* 0x00000012381472a5 */ /* 0x000fe2000f8e003f */
[----:B------:R1:W-:Y:S01]  /*12f80*/  UTMALDG.5D.IM2COL [UR32], [UR48], UR47 ;  /* 0x00000020300073b4 */ /* 0x0003e2000806002f */
[----:B------:R-:W-:Y:S01]  /*12f90*/  UMOV UR61, UR41 ;  /* 0x00000029003d7c82 */ /* 0x000fe20008000000 */
[----:B------:R-:W-:Y:S01]  /*12fa0*/  UMOV UR60, UR55 ;  /* 0x00000037003c7c82 */ /* 0x000fe20008000000 */
[----:B------:R-:W-:Y:S01]  /*12fb0*/  UMOV UR55, UR56 ;  /* 0x0000003800377c82 */ /* 0x000fe20008000000 */
[----:B------:R-:W-:Y:S01]  /*12fc0*/  @UP2 ULDC UR18, c[0x0][0x39c] ;  /* 0x0000e70000122ab9 */ /* 0x000fe20000000800 */
[----:B------:R-:W-:Y:S02]  /*12fd0*/  @UP3 USHF.R.U32.HI UR55, URZ, UR19, UR21 ;  /* 0x000000133f373299 */ /* 0x000fe40008011615 */
[----:B------:R-:W-:Y:S01]  /*12fe0*/  UIMAD UR22, UR15, UR22, UR61 ;  /* 0x000000160f1672a4 */ /* 0x000fe2000f8e023d */
[----:B------:R-:W-:Y:S01]  /*12ff0*/  UMOV UR41, UR43 ;  /* 0x0000002b00297c82 */ /* 0x000fe20008000000 */
[----:B------:R-:W-:-:S02]  /*13000*/  UIMAD.WIDE.U32 UR18, UR57, UR18, URZ ;  /* 0x00000012391272a5 */ /* 0x000fc4000f8e003f */
[----:B------:R-:W-:Y:S01]  /*13010*/  @UP3 USHF.R.U32.HI UR41, URZ, UR17, UR12 ;  /* 0x000000113f293299 */ /* 0x000fe2000801160c */
[----:B------:R-:W-:Y:S01]  /*13020*/  @UP2 ULDC UR20, c[0x0][0x39c] ;  /* 0x0000e70000142ab9 */ /* 0x000fe20000000800 */
[----:B------:R-:W-:Y:S01]  /*13030*/  UIADD3 UR27, -UR13, URZ, URZ ;  /* 0x0000003f0d1b7290 */ /* 0x000fe2000fffe13f */
[----:B------:R-:W-:Y:S01]  /*13040*/  @UP2 ULDC UR17, c[0x0][0x3a0] ;  /* 0x0000e80000112ab9 */ /* 0x000fe20000000800 */
[----:B------:R-:W-:Y:S01]  /*13050*/  UMOV UR61, UR30 ;  /* 0x0000001e003d7c82 */ /* 0x000fe20008000000 */
[----:B------:R-:W-:Y:S01]  /*13060*/  UMOV UR30, UR57 ;  /* 0x00000039001e7c82 */ /* 0x000fe20008000000 */
[----:B------:R-:W-:Y:S02]  /*13070*/  UIMAD.WIDE.U32 UR20, UR51, UR20, URZ ;  /* 0x00000014331472a5 */ /* 0x000fe4000f8e003f */
[----:B------:R-:W-:Y:S01]  /*13080*/  @UP2 USHF.R.U32.HI UR30, URZ, UR17, UR19 ;  /* 0x000000113f1e2299 */ /* 0x000fe20008011613 */
[----:B------:R-:W-:Y:S01]  /*13090*/  @UP2 ULDC UR12, c[0x0][0x3a0] ;  /* 0x0000e800000c2ab9 */ /* 0x000fe20000000800 */
[----:B------:R-:W-:Y:S01]  /*130a0*/  UIMAD UR19, UR22, UR4, UR54 ;  /* 0x00000004161372a4 */ /* 0x000fe2000f8e0236 */
[----:B-1----:R-:W-:Y:S01]  /*130b0*/  UMOV UR37, UR26 ;  /* 0x0000001a00257c82 */ /* 0x002fe20008000000 */
[----:B------:R-:W1:Y:S01]  /*130c0*/  S2UR UR26, SR_CTAID.X ;  /* 0x00000000001a79c3 */ /* 0x000e620000002500 */
[----:B------:R-:W-:Y:S01]  /*130d0*/  UIMAD UR27, UR15, UR27, UR60 ;  /* 0x0000001b0f1b72a4 */ /* 0x000fe2000f8e023c */
[----:B------:R-:W-:Y:S01]  /*130e0*/  UMOV UR22, UR51 ;  /* 0x0000003300167c82 */ /* 0x000fe20008000000 */
[----:B------:R-:W-:Y:S01]  /*130f0*/  UMOV UR35, UR25 ;  /* 0x0000001900237c82 */ /* 0x000fe20008000000 */
[----:B------:R-:W-:Y:S01]  /*13100*/  UMOV UR60, UR29 ;  /* 0x0000001d003c7c82 */ /* 0x000fe20008000000 */
[----:B------:R-:W-:-:S02]  /*13110*/  @UP2 USHF.R.U32.HI UR22, URZ, UR12, UR21 ;  /* 0x0000000c3f162299 */ /* 0x000fc40008011615 */
[----:B------:R-:W-:Y:S02]  /*13120*/  UIADD3 UR25, -UR57, URZ, URZ ;  /* 0x0000003f39197290 */ /* 0x000fe4000fffe13f */
[----:B------:R-:W-:Y:S02]  /*13130*/  UIADD3 UR29, -UR30, URZ, URZ ;  /* 0x0000003f1e1d7290 */ /* 0x000fe4000fffe13f */
[----:B------:R-:W-:Y:S02]  /*13140*/  UIADD3 UR17, -UR51, URZ, URZ ;  /* 0x0000003f33117290 */ /* 0x000fe4000fffe13f */
[----:B------:R-:W-:Y:S02]  /*13150*/  UIADD3 UR21, -UR22, URZ, URZ ;  /* 0x0000003f16157290 */ /* 0x000fe4000fffe13f */
[----:B------:R-:W-:Y:S02]  /*13160*/  UIMAD UR25, UR39, UR25, UR13 ;  /* 0x00000019271972a4 */ /* 0x000fe4000f8e020d */
[----:B------:R-:W-:Y:S01]  /*13170*/  UIMAD UR29, UR23, UR29, UR57 ;  /* 0x0000001d171d72a4 */ /* 0x000fe2000f8e0239 */
[----:B------:R-:W-:Y:S01]  /*13180*/  UMOV UR36, UR28 ;  /* 0x0000001c00247c82 */ /* 0x000fe20008000000 */
[----:B------:R-:W-:-:S02]  /*13190*/  UIMAD UR17, UR39, UR17, UR46 ;  /* 0x00000011271172a4 */ /* 0x000fc4000f8e022e */
[----:B------:R-:W-:Y:S02]  /*131a0*/  UIMAD UR21, UR23, UR21, UR51 ;  /* 0x00000015171572a4 */ /* 0x000fe4000f8e0233 */
[----:B------:R-:W-:Y:S02]  /*131b0*/  UIADD3 UR24, UR8, 0x9400, URZ ;  /* 0x0000940008187890 */ /* 0x000fe4000fffe03f */
[----:B------:R-:W-:Y:S02]  /*131c0*/  UIMAD UR27, UR27, UR4, UR54 ;  /* 0x000000041b1b72a4 */ /* 0x000fe4000f8e0236 */
[----:B------:R-:W-:Y:S02]  /*131d0*/  UIMAD UR28, UR25, UR5, UR6 ;  /* 0x00000005191c72a4 */ /* 0x000fe4000f8e0206 */
[----:B------:R-:W-:Y:S02]  /*131e0*/  UIMAD UR29, UR29, UR50, UR7 ;  /* 0x000000321d1d72a4 */ /* 0x000fe4000f8e0207 */
[----:B------:R-:W-:-:S02]  /*131f0*/  UIADD3 UR16, UR8, 0x9c00, URZ ;  /* 0x00009c0008107890 */ /* 0x000fc4000fffe03f */
[----:B------:R-:W-:Y:S02]  /*13200*/  UIMAD UR20, UR17, UR5, UR6 ;  /* 0x00000005111472a4 */ /* 0x000fe4000f8e0206 */
[----:B------:R-:W-:Y:S02]  /*13210*/  UIMAD UR21, UR21, UR50, UR7 ;  /* 0x00000032151572a4 */ /* 0x000fe4000f8e0207 */
[----:B-1----:R-:W-:Y:S01]  /*13220*/  USHF.L.U32 UR34, UR26, 0x8, URZ ;  /* 0x000000081a227899 */ /* 0x002fe2000800063f */
[----:B------:R-:W-:Y:S02]  /*13230*/  UMOV UR25, UR9 ;  /* 0x0000000900197c82 */ /* 0x000fe40008000000 */
[----:B------:R-:W-:Y:S01]  /*13240*/  UMOV UR26, UR42 ;  /* 0x0000002a001a7c82 */ /* 0x000fe20008000000 */
[----:B------:R-:W-:Y:S01]  /*13250*/  UIADD3 UR38, UR34, 0xd0, URZ ;  /* 0x000000d022267890 */ /* 0x000fe2000fffe03f */
[----:B------:R1:W-:Y:S01]  /*13260*/  UTMALDG.5D.IM2COL [UR24], [UR48], UR47 ;  /* 0x00000018300073b4 */ /* 0x0003e2000806002f */
[----:B------:R-:W-:-:S02]  /*13270*/  UIADD3 UR51, UR34, 0xd8, URZ ;  /* 0x000000d822337890 */ /* 0x000fc4000fffe03f */
[----:B------:R-:W-:Y:S01]  /*13280*/  UIADD3 UR46, UR34, 0xc8, URZ ;  /* 0x000000c8222e7890 */ /* 0x000fe2000fffe03f */
[----:B------:R-:W-:Y:S01]  /*13290*/  UMOV UR17, UR9 ;  /* 0x0000000900117c82 */ /* 0x000fe20008000000 */
[----:B------:R-:W-:Y:S01]  /*132a0*/  UMOV UR18, UR42 ;  /* 0x0000002a00127c82 */ /* 0x000fe20008000000 */
[----:B------:R-:W-:Y:S01]  /*132b0*/  @UP0 ULDC UR34, c[0x0][0x384] ;  /* 0x0000e10000220ab9 */ /* 0x000fe20000000800 */
[----:B------:R2:W-:Y:S01]  /*132c0*/  UTMALDG.5D.IM2COL [UR16], [UR48], UR47 ;  /* 0x00000010300073b4 */ /* 0x0005e2000806002f */
[----:B------:R-:W-:Y:S01]  /*132d0*/  @UP0 ULDC UR12, c[0x0][0x384] ;  /* 0x0000e100000c0ab9 */ /* 0x000fe20000000800 */
[----:B------:R-:W-:Y:S01]  /*132e0*/  @UP0 ULDC UR33, c[0x0][0x388] ;  /* 0x0000e20000210ab9 */ /* 0x000fe20000000800 */
[----:B------:R-:W-:Y:S01]  /*132f0*/  UMOV UR32, UR38 ;  /* 0x0000002600207c82 */ /* 0x000fe20008000000 */
[----:B------:R-:W-:Y:S01]  /*13300*/  UMOV UR13, UR46 ;  /* 0x0000002e000d7c82 */ /* 0x000fe20008000000 */
[----:B------:R-:W-:Y:S01]  /*13310*/  UMOV UR57, UR51 ;  /* 0x0000003300397c82 */ /* 0x000fe20008000000 */
[----:B-1----:R-:W-:Y:S01]  /*13320*/  UMOV UR29, UR35 ;  /* 0x00000023001d7c82 */ /* 0x002fe20008000000 */
[----:B------:R-:W-:Y:S01]  /*13330*/  @UP0 ULDC UR35, c[0x0][0x384] ;  /* 0x0000e10000230ab9 */ /* 0x000fe20000000800 */
[----:B------:R-:W-:Y:S01]  /*13340*/  @UP3 ULDC.64 UR24, c[0x0][0x390] ;  /* 0x0000e40000183ab9 */ /* 0x000fe20000000a00 */
[----:B------:R-:W-:Y:S01]  /*13350*/  @UP3 ULDC.64 UR26, c[0x0][0x390] ;  /* 0x0000e400001a3ab9 */ /* 0x000fe20000000a00 */
[----:B------:R-:W-:Y:S01]  /*13360*/  UMOV UR30, UR11 ;  /* 0x0000000b001e7c82 */ /* 0x000fe20008000000 */
[----:B------:R-:W-:-:S02]  /*13370*/  UIADD3 UR28, -UR11, URZ, URZ ;  /* 0x0000003f0b1c7290 */ /* 0x000fc4000fffe13f */
[----:B--2---:R-:W-:Y:S02]  /*13380*/  UIMAD.WIDE.U32 UR18, UR38, UR35, URZ ;  /* 0x00000023261272a5 */ /* 0x004fe4000f8e003f */
[----:B------:R-:W-:Y:S02]  /*13390*/  UIMAD.WIDE.U32 UR16, UR51, UR34, URZ ;  /* 0x00000022331072a5 */ /* 0x000fe4000f8e003f */
[----:B------:R-:W-:Y:S01]  /*133a0*/  UIMAD.WIDE.U32 UR20, UR46, UR12, URZ ;  /* 0x0000000c2e1472a5 */ /* 0x000fe2000f8e003f */
[----:B------:R-:W-:Y:S02]  /*133b0*/  @UP0 ULDC UR22, c[0x0][0x388] ;  /* 0x0000e20000160ab9 */ /* 0x000fe40000000800 */
[----:B------:R-:W-:Y:S01]  /*133c0*/  @UP0 ULDC UR12, c[0x0][0x388] ;  /* 0x0000e200000c0ab9 */ /* 0x000fe20000000800 */
[----:B------:R-:W-:Y:S02]  /*133d0*/  @UP0 USHF.R.U32.HI UR32, URZ, UR22, UR19 ;  /* 0x000000163f200299 */ /* 0x000fe40008011613 */
[----:B------:R-:W-:Y:S01]  /*133e0*/  @UP0 USHF.R.U32.HI UR13, URZ, UR33, UR21 ;  /* 0x000000213f0d0299 */ /* 0x000fe20008011615 */
[----:B------:R-:W-:Y:S01]  /*133f0*/  @UP0 UMOV UR18, UR17 ;  /* 0x0000001100120c82 */ /* 0x000fe20008000000 */
[----:B------:R-:W-:Y:S01]  /*13400*/  @UP3 ULDC.64 UR16, c[0x0][0x390] ;  /* 0x0000e40000103ab9 */ /* 0x000fe20000000a00 */
[----:B------:R-:W-:-:S02]  /*13410*/  @UP0 USHF.R.U32.HI UR57, URZ, UR12, UR18 ;  /* 0x0000000c3f390299 */ /* 0x000fc40008011612 */
[----:B------:R-:W-:Y:S02]  /*13420*/  UIMAD.WIDE.U32 UR18, UR32, UR24, URZ ;  /* 0x00000018201272a5 */ /* 0x000fe4000f8e003f */
[----:B------:R-:W-:Y:S01]  /*13430*/  UIMAD.WIDE.U32 UR20, UR13, UR26, URZ ;  /* 0x0000001a0d1472a5 */ /* 0x000fe2000f8e003f */
[----:B------:R-:W-:Y:S01]  /*13440*/  UMOV UR33, UR32 ;  /* 0x0000002000217c82 */ /* 0x000fe20008000000 */
[----:B------:R-:W-:-:S03]  /*13450*/  @UP3 USHF.R.U32.HI UR33, URZ, UR25, UR19 ;  /* 0x000000193f213299 */ /* 0x000fc60008011613 */
[----:B------:R-:W-:Y:S01]  /*13460*/  @UP2 ULDC UR18, c[0x0][0x39c] ;  /* 0x0000e70000122ab9 */ /* 0x000fe20000000800 */
[----:B------:R-:W-:Y:S01]  /*13470*/  UMOV UR35, UR58 ;  /* 0x0000003a00237c82 */ /* 0x000fe20008000000 */
[----:B------:R-:W-:Y:S01]  /*13480*/  @UP3 UMOV UR22, UR21 ;  /* 0x0000001500163c82 */ /* 0x000fe20008000000 */
[----:B------:R-:W-:Y:S02]  /*13490*/  UIMAD.WIDE.U32 UR20, UR57, UR16, URZ ;  /* 0x00000010391472a5 */ /* 0x000fe4000f8e003f */
[----:B------:R-:W-:Y:S01]  /*134a0*/  UIMAD.WIDE.U32 UR18, UR11, UR18, URZ ;  /* 0x000000120b1272a5 */ /* 0x000fe2000f8e003f */
        /* <DEDUP_REMOVED lines=8> */
[----:B------:R-:W-:Y:S02]  /*13530*/  @UP2 USHF.R.U32.HI UR22, URZ, UR18, UR17 ;  /* 0x000000123f162299 */ /* 0x000fe40008011611 */
[----:B------:R-:W-:Y:S01]  /*13540*/  UIADD3 UR17, -UR40, URZ, URZ ;  /* 0x0000003f28117290 */ /* 0x000fe2000fffe13f */
[----:B------:R-:W-:Y:S01]  /*13550*/  @UP2 ULDC UR20, c[0x0][0x3a0] ;  /* 0x0000e80000142ab9 */ /* 0x000fe20000000800 */
[----:B------:R-:W-:Y:S02]  /*13560*/  UIADD3 UR18, -UR14, URZ, URZ ;  /* 0x0000003f0e127290 */ /* 0x000fe4000fffe13f */
[----:B------:R-:W-:Y:S01]  /*13570*/  UIMAD UR27, UR15, UR17, UR35 ;  /* 0x000000110f1b72a4 */ /* 0x000fe2000f8e0223 */
[----:B------:R-:W1:Y:S01]  /*13580*/  S2UR UR35, SR_CTAID.X ;  /* 0x00000000002379c3 */ /* 0x000e620000002500 */
[----:B------:R-:W-:Y:S02]  /*13590*/  @UP2 USHF.R.U32.HI UR30, URZ, UR20, UR19 ;  /* 0x000000143f1e2299 */ /* 0x000fe40008011613 */
[----:B------:R-:W-:-:S02]  /*135a0*/  UIADD3 UR17, -UR31, URZ, URZ ;  /* 0x0000003f1f117290 */ /* 0x000fc4000fffe13f */
[----:B------:R-:W-:Y:S02]  /*135b0*/  UIADD3 UR19, -UR30, URZ, URZ ;  /* 0x0000003f1e137290 */ /* 0x000fe4000fffe13f */
[----:B------:R-:W-:Y:S02]  /*135c0*/  UIMAD UR28, UR39, UR28, UR40 ;  /* 0x0000001c271c72a4 */ /* 0x000fe4000f8e0228 */
[----:B------:R-:W-:Y:S02]  /*135d0*/  UIMAD UR19, UR23, UR19, UR11 ;  /* 0x00000013171372a4 */ /* 0x000fe4000f8e020b */
[----:B------:R-:W-:Y:S02]  /*135e0*/  UIADD3 UR11, -UR22, URZ, URZ ;  /* 0x0000003f160b7290 */ /* 0x000fe4000fffe13f */
[----:B------:R-:W-:Y:S02]  /*135f0*/  UIMAD UR18, UR39, UR18, UR31 ;  /* 0x00000012271272a4 */ /* 0x000fe4000f8e021f */
        /* <DEDUP_REMOVED lines=9> */
[----:B------:R-:W-:Y:S02]  /*13690*/  UIMAD UR21, UR11, UR50, UR7 ;  /* 0x000000320b1572a4 */ /* 0x000fe4000f8e0207 */
[----:B-1----:R-:W-:Y:S01]  /*136a0*/  USHF.L.U32 UR35, UR35, 0x8, URZ ;  /* 0x0000000823237899 */ /* 0x002fe2000800063f */
[----:B------:R-:W-:Y:S01]  /*136b0*/  UMOV UR34, UR60 ;  /* 0x0000003c00227c82 */ /* 0x000fe20008000000 */
[----:B------:R-:W-:Y:S01]  /*136c0*/  UMOV UR40, UR61 ;  /* 0x0000003d00287c82 */ /* 0x000fe20008000000 */
[----:B------:R-:W-:Y:S01]  /*136d0*/  UMOV UR25, UR9 ;  /* 0x0000000900197c82 */ /* 0x000fe20008000000 */
[----:B------:R-:W-:Y:S01]  /*136e0*/  UMOV UR26, UR42 ;  /* 0x0000002a001a7c82 */ /* 0x000fe20008000000 */
[----:B------:R-:W-:Y:S01]  /*136f0*/  UIADD3 UR60, UR35, 0xe0, URZ ;  /* 0x000000e0233c7890 */ /* 0x000fe2000fffe03f */
[----:B------:R1:W-:Y:S01]  /*13700*/  UTMALDG.5D.IM2COL [UR24], [UR48], UR47 ;  /* 0x00000018300073b4 */ /* 0x0003e2000806002f */
[----:B------:R-:W-:Y:S01]  /*13710*/  UMOV UR17, UR9 ;  /* 0x0000000900117c82 */ /* 0x000fe20008000000 */
[----:B------:R-:W-:Y:S01]  /*13720*/  UMOV UR18, UR42 ;  /* 0x0000002a00127c82 */ /* 0x000fe20008000000 */
[----:B------:R-:W-:Y:S01]  /*13730*/  UIADD3 UR61, UR35, 0xe8, URZ ;  /* 0x000000e8233d7890 */ /* 0x000fe2000fffe03f */
[----:B------:R-:W-:Y:S01]  /*13740*/  @UP0 ULDC UR14, c[0x0][0x384] ;  /* 0x0000e100000e0ab9 */ /* 0x000fe20000000800 */
[----:B------:R-:W-:Y:S01]  /*13750*/  @UP0 ULDC UR31, c[0x0][0x384] ;  /* 0x0000e100001f0ab9 */ /* 0x000fe20000000800 */
[----:B------:R-:W-:Y:S01]  /*13760*/  @UP2 ULDC UR11, c[0x0][0x3a0] ;  /* 0x0000e800000b2ab9 */ /* 0x000fe20000000800 */
[----:B------:R2:W-:Y:S01]  /*13770*/  UTMALDG.5D.IM2COL [UR16], [UR48], UR47 ;  /* 0x00000010300073b4 */ /* 0x0005e2000806002f */
[----:B-1----:R-:W-:Y:S01]  /*13780*/  @UP2 ULDC UR24, c[0x0][0x39c] ;  /* 0x0000e70000182ab9 */ /* 0x002fe20000000800 */
[----:B------:R-:W-:Y:S01]  /*13790*/  UMOV UR30, UR44 ;  /* 0x0000002c001e7c82 */ /* 0x000fe20008000000 */
[----:B------:R-:W-:Y:S01]  /*137a0*/  @UP3 ULDC.64 UR26, c[0x0][0x390] ;  /* 0x0000e400001a3ab9 */ /* 0x000fe20000000a00 */
[----:B--2---:R-:W-:-:S02]  /*137b0*/  UIMAD.WIDE.U32 UR20, UR60, UR14, URZ ;  /* 0x0000000e3c1472a5 */ /* 0x004fc4000f8e003f */
[----:B------:R-:W-:Y:S01]  /*137c0*/  UIMAD.WIDE.U32 UR18, UR61, UR31, URZ ;  /* 0x0000001f3d1272a5 */ /* 0x000fe2000f8e003f */
[----:B------:R-:W-:Y:S02]  /*137d0*/  @UP0 ULDC UR22, c[0x0][0x388] ;  /* 0x0000e20000160ab9 */ /* 0x000fe40000000800 */
[----:B------:R-:W-:Y:S01]  /*137e0*/  UMOV UR31, UR60 ;  /* 0x0000003c001f7c82 */ /* 0x000fe20008000000 */
[----:B------:R-:W-:Y:S01]  /*137f0*/  @UP0 ULDC UR17, c[0x0][0x388] ;  /* 0x0000e20000110ab9 */ /* 0x000fe20000000800 */
[----:B------:R-:W-:Y:S01]  /*13800*/  @UP0 UMOV UR20, UR21 ;  /* 0x0000001500140c82 */ /* 0x000fe20008000000 */
[----:B------:R-:W-:Y:S01]  /*13810*/  UMOV UR14, UR61 ;  /* 0x0000003d000e7c82 */ /* 0x000fe20008000000 */
[----:B------:R-:W-:Y:S01]  /*13820*/  @UP0 UMOV UR21, UR19 ;  /* 0x0000001300150c82 */ /* 0x000fe20008000000 */
[----:B------:R-:W-:Y:S02]  /*13830*/  UIMAD.WIDE.U32 UR18, UR45, UR24, URZ ;  /* 0x000000182d1272a5 */ /* 0x000fe4000f8e003f */
[----:B------:R-:W-:Y:S01]  /*13840*/  @UP0 USHF.R.U32.HI UR31, URZ, UR22, UR20 ;  /* 0x000000163f1f0299 */ /* 0x000fe20008011614 */
[----:B------:R-:W-:-:S02]  /*13850*/  @UP3 ULDC.64 UR24, c[0x0][0x390] ;  /* 0x0000e40000183ab9 */ /* 0x000fc40000000a00 */
[----:B------:R-:W-:Y:S01]  /*13860*/  UMOV UR22, UR45 ;  /* 0x0000002d00167c82 */ /* 0x000fe20008000000 */
[----:B------:R-:W-:Y:S02]  /*13870*/  @UP2 USHF.R.U32.HI UR22, URZ, UR11, UR19 ;  /* 0x0000000b3f162299 */ /* 0x000fe40008011613 */
[----:B------:R-:W-:Y:S02]  /*13880*/  @UP0 USHF.R.U32.HI UR14, URZ, UR17, UR21 ;  /* 0x000000113f0e0299 */ /* 0x000fe40008011615 */
[----:B------:R-:W-:Y:S02]  /*13890*/  UIADD3 UR11, -UR59, URZ, URZ ;  /* 0x0000003f3b0b7290 */ /* 0x000fe4000fffe13f */
[----:B------:R-:W-:Y:S02]  /*138a0*/  UIADD3 UR20, -UR45, URZ, URZ ;  /* 0x0000003f2d147290 */ /* 0x000fe4000fffe13f */
[----:B------:R-:W-:Y:S02]  /*138b0*/  UIADD3 UR21, -UR22, URZ, URZ ;  /* 0x0000003f16157290 */ /* 0x000fe4000fffe13f */
[----:B------:R-:W-:-:S02]  /*138c0*/  UIMAD.WIDE.U32 UR18, UR31, UR24, URZ ;  /* 0x000000181f1272a5 */ /* 0x000fc4000f8e003f */
[----:B------:R-:W-:Y:S02]  /*138d0*/  UIMAD UR20, UR39, UR20, UR59 ;  /* 0x00000014271472a4 */ /* 0x000fe4000f8e023b */
[----:B------:R-:W-:Y:S02]  /*138e0*/  UIMAD UR21, UR23, UR21, UR45 ;  /* 0x00000015171572a4 */ /* 0x000fe4000f8e022d */
[----:B------:R-:W-:Y:S01]  /*138f0*/  UIMAD UR11, UR15, UR11, UR40 ;  /* 0x0000000b0f0b72a4 */ /* 0x000fe2000f8e0228 */
[----:B------:R-:W-:Y:S01]  /*13900*/  @UP3 UMOV UR18, UR19 ;  /* 0x0000001300123c82 */ /* 0x000fe20008000000 */
[----:B------:R-:W-:Y:S02]  /*13910*/  UIADD3 UR16, UR8, 0xb400, URZ ;  /* 0x0000b40008107890 */ /* 0x000fe4000fffe03f */
[----:B------:R-:W-:Y:S02]  /*13920*/  UIMAD UR19, UR11, UR4, UR54 ;  /* 0x000000040b1372a4 */ /* 0x000fe4000f8e0236 */
[----:B------:R-:W-:-:S02]  /*13930*/  UIMAD UR20, UR20, UR5, UR6 ;  /* 0x00000005141472a4 */ /* 0x000fc4000f8e0206 */
[----:B------:R-:W-:Y:S01]  /*13940*/  UIMAD UR21, UR21, UR50, UR7 ;  /* 0x00000032151572a4 */ /* 0x000fe2000f8e0207 */
[----:B------:R-:W-:Y:S01]  /*13950*/  UMOV UR44, UR31 ;  /* 0x0000001f002c7c82 */ /* 0x000fe20008000000 */
[----:B------:R-:W-:Y:S02]  /*13960*/  @UP3 USHF.R.U32.HI UR44, URZ, UR25, UR18 ;  /* 0x000000193f2c3299 */ /* 0x000fe40008011612 */
[----:B------:R-:W-:Y:S01]  /*13970*/  UIADD3 UR45, UR35, 0xf0, URZ ;  /* 0x000000f0232d7890 */ /* 0x000fe2000fffe03f */
[----:B------:R-:W-:Y:S01]  /*13980*/  UMOV UR17, UR9 ;  /* 0x0000000900117c82 */ /* 0x000fe20008000000 */
[----:B------:R-:W-:Y:S01]  /*13990*/  UMOV UR18, UR42 ;  /* 0x0000002a00127c82 */ /* 0x000fe20008000000 */
[----:B------:R-:W-:Y:S02]  /*139a0*/  @UP0 ULDC UR11, c[0x0][0x384] ;  /* 0x0000e100000b0ab9 */ /* 0x000fe40000000800 */
[----:B------:R1:W-:Y:S01]  /*139b0*/  UTMALDG.5D.IM2COL [UR16], [UR48], UR47 ;  /* 0x00000010300073b4 */ /* 0x0003e2000806002f */
[----:B------:R-:W-:Y:S01]  /*139c0*/  @UP0 ULDC UR24, c[0x0][0x388] ;  /* 0x0000e20000180ab9 */ /* 0x000fe20000000800 */
[----:B------:R-:W-:Y:S01]  /*139d0*/  UIMAD.WIDE.U32 UR28, UR14, UR26, URZ ;  /* 0x0000001a0e1c72a5 */ /* 0x000fe2000f8e003f */
[----:B------:R-:W-:Y:S01]  /*139e0*/  UMOV UR40, UR34 ;  /* 0x0000002200287c82 */ /* 0x000fe20008000000 */
[----:B------:R-:W-:Y:S01]  /*139f0*/  UMOV UR34, UR36 ;  /* 0x0000002400227c82 */ /* 0x000fe20008000000 */
[----:B------:R-:W-:Y:S01]  /*13a00*/  UMOV UR36, UR14 ;  /* 0x0000000e00247c82 */ /* 0x000fe20008000000 */
[----:B------:R-:W-:-:S02]  /*13a10*/  @UP3 USHF.R.U32.HI UR36, URZ, UR27, UR29 ;  /* 0x0000001b3f243299 */ /* 0x000fc4000801161d */
[----:B------:R-:W-:Y:S01]  /*13a20*/  UIADD3 UR35, UR35, 0xf8, URZ ;  /* 0x000000f823237890 */ /* 0x000fe2000fffe03f */
[----:B------:R-:W-:Y:S01]  /*13a30*/  UMOV UR29, UR37 ;  /* 0x00000025001d7c82 */ /* 0x000fe20008000000 */
[----:B------:R-:W-:Y:S02]  /*13a40*/  UIADD3 UR28, UR40, 0x1, URZ ;  /* 0x00000001281c7890 */ /* 0x000fe4000fffe03f */
[----:B------:R-:W-:Y:S02]  /*13a50*/  UIADD3 UR40, UR52, 0x1, URZ ;  /* 0x0000000134287890 */ /* 0x000fe4000fffe03f */
[----:B------:R-:W-:Y:S02]  /*13a60*/  UIADD3 UR59, UR53, 0x1, URZ ;  /* 0x00000001353b7890 */ /* 0x000fe4000fffe03f */
[----:B-1----:R-:W-:Y:S01]  /*13a70*/  UIMAD.WIDE.U32 UR20, UR45, UR11, URZ ;  /* 0x0000000b2d1472a5 */ /* 0x002fe2000f8e003f */
[----:B------:R-:W-:Y:S02]  /*13a80*/  @UP2 ULDC UR17, c[0x0][0x3a0] ;  /* 0x0000e80000112ab9 */ /* 0x000fe40000000800 */
[----:B------:R-:W-:Y:S01]  /*13a90*/  @UP2 ULDC UR11, c[0x0][0x39c] ;  /* 0x0000e700000b2ab9 */ /* 0x000fe20000000800 */
[----:B------:R-:W-:Y:S01]  /*13aa0*/  UMOV UR22, UR41 ;  /* 0x0000002900167c82 */ /* 0x000fe20008000000 */
[----:B------:R-:W-:-:S02]  /*13ab0*/  UIMAD.WIDE.U32 UR18, UR41, UR11, URZ ;  /* 0x0000000b291272a5 */ /* 0x000fc4000f8e003f */
[----:B------:R-:W-:Y:S02]  /*13ac0*/  UIADD3 UR18, -UR43, URZ, URZ ;  /* 0x0000003f2b127290 */ /* 0x000fe4000fffe13f */
[----:B------:R-:W-:Y:S02]  /*13ad0*/  @UP2 USHF.R.U32.HI UR22, URZ, UR17, UR19 ;  /* 0x000000113f162299 */ /* 0x000fe40008011613 */
[----:B------:R-:W-:Y:S02]  /*13ae0*/  UIADD3 UR17, -UR41, URZ, URZ ;  /* 0x0000003f29117290 */ /* 0x000fe4000fffe13f */
[----:B------:R-:W-:Y:S02]  /*13af0*/  UIMAD UR18, UR15, UR18, UR30 ;  /* 0x000000120f1272a4 */ /* 0x000fe4000f8e021e */
[----:B------:R-:W-:Y:S02]  /*13b00*/  UIMAD UR20, UR39, UR17, UR43 ;  /* 0x00000011271472a4 */ /* 0x000fe4000f8e022b */
[----:B------:R-:W-:Y:S01]  /*13b10*/  UIADD3 UR17, -UR22, URZ, URZ ;  /* 0x0000003f16117290 */ /* 0x000fe2000fffe13f */
[----:B------:R-:W-:Y:S01]  /*13b20*/  @UP0 UMOV UR25, UR21 ;  /* 0x0000001500190c82 */ /* 0x000fe20008000000 */
[----:B------:R-:W-:-:S02]  /*13b30*/  UIADD3 UR16, UR8, 0xbc00, URZ ;  /* 0x0000bc0008107890 */ /* 0x000fc4000fffe03f */
[----:B------:R-:W-:Y:S02]  /*13b40*/  UIMAD UR17, UR23, UR17, UR41 ;  /* 0x00000011171172a4 */ /* 0x000fe4000f8e0229 */
[----:B------:R-:W-:Y:S02]  /*13b50*/  UIMAD UR19, UR18, UR4, UR54 ;  /* 0x00000004121372a4 */ /* 0x000fe4000f8e0236 */
[----:B------:R-:W-:Y:S02]  /*13b60*/  UIMAD UR20, UR20, UR5, UR6 ;  /* 0x00000005141472a4 */ /* 0x000fe4000f8e0206 */
[----:B------:R-:W-:Y:S01]  /*13b70*/  UIMAD UR21, UR17, UR50, UR7 ;  /* 0x00000032111572a4 */ /* 0x000fe2000f8e0207 */
[----:B------:R-:W-:Y:S01]  /*13b80*/  UMOV UR11, UR45 ;  /* 0x0000002d000b7c82 */ /* 0x000fe20008000000 */
[----:B------:R-:W-:Y:S01]  /*13b90*/  @UP0 USHF.R.U32.HI UR11, URZ, UR24, UR25 ;  /* 0x000000183f0b0299 */ /* 0x000fe20008011619 */
[----:B------:R-:W-:Y:S02]  /*13ba0*/  UMOV UR17, UR9 ;  /* 0x0000000900117c82 */ /* 0x000fe40008000000 */
[----:B------:R-:W-:Y:S01]  /*13bb0*/  @UP3 ULDC.64 UR24, c[0x0][0x390] ;  /* 0x0000e40000183ab9 */ /* 0x000fe20000000a00 */
[----:B------:R-:W-:Y:S01]  /*13bc0*/  UMOV UR18, UR42 ;  /* 0x0000002a00127c82 */ /* 0x000fe20008000000 */
[----:B------:R-:W-:-:S02]  /*13bd0*/  UIMAD.WIDE.U32 UR26, UR11, UR24, URZ ;  /* 0x000000180b1a72a5 */ /* 0x000fc4000f8e003f */
[----:B------:R1:W-:Y:S01]  /*13be0*/  UTMALDG.5D.IM2COL [UR16], [UR48], UR47 ;  /* 0x00000010300073b4 */ /* 0x0003e2000806002f */
[----:B------:R-:W-:Y:S01]  /*13bf0*/  UMOV UR37, UR11 ;  /* 0x0000000b00257c82 */ /* 0x000fe20008000000 */
[----:B------:R-:W-:Y:S01]  /*13c00*/  @UP0 ULDC UR24, c[0x0][0x384] ;  /* 0x0000e10000180ab9 */ /* 0x000fe20000000800 */
[----:B------:R-:W-:Y:S01]  /*13c10*/  UMOV UR30, UR34 ;  /* 0x00000022001e7c82 */ /* 0x000fe20008000000 */
[----:B------:R-:W-:Y:S01]  /*13c20*/  @UP3 USHF.R.U32.HI UR37, URZ, UR25, UR27 ;  /* 0x000000193f253299 */ /* 0x000fe2000801161b */
[----:B------:R-:W-:Y:S01]  /*13c30*/  R2UR UR34, R20 ;  /* 0x00000000142272ca */ /* 0x000fe200000e0000 */
[----:B------:R-:W-:Y:S01]  /*13c40*/  UMOV UR41, UR51 ;  /* 0x0000003300297c82 */ /* 0x000fe20008000000 */
[----:B------:R-:W-:Y:S01]  /*13c50*/  @UP2 ULDC UR25, c[0x0][0x39c] ;  /* 0x0000e70000192ab9 */ /* 0x000fe20000000800 */
[----:B------:R-:W-:Y:S01]  /*13c60*/  ULDC.64 UR26, c[0x0][0x3e0] ;  /* 0x0000f800001a7ab9 */ /* 0x000fe20000000a00 */
[----:B------:R-:W-:Y:S01]  /*13c70*/  UMOV UR43, UR30 ;  /* 0x0000001e002b7c82 */ /* 0x000fe20008000000 */
[----:B------:R-:W-:-:S08]  /*13c80*/  UMOV UR30, UR12 ;  /* 0x0000000c001e7c82 */ /* 0x000fd00008000000 */
[----:B------:R-:W-:-:S03]  /*13c90*/  UISETP.NE.AND UP1, UPT, UR28, UR34, UPT ;  /* 0x000000221c00728c */ /* 0x000fc6000bf25270 */
[----:B------:R-:W-:Y:S01]  /*13ca0*/  UMOV UR34, UR35 ;  /* 0x0000002300227c82 */ /* 0x000fe20008000000 */
[----:B-1----:R-:W-:Y:S01]  /*13cb0*/  UIMAD.WIDE.U32 UR16, UR35, UR24, URZ ;  /* 0x00000018231072a5 */ /* 0x002fe2000f8e003f */
[----:B------:R-:W-:Y:S01]  /*13cc0*/  @UP2 ULDC UR18, c[0x0][0x3a0] ;  /* 0x0000e80000122ab9 */ /* 0x000fe20000000800 */
[----:B------:R-:W-:Y:S01]  /*13cd0*/  UMOV UR22, UR55 ;  /* 0x0000003700167c82 */ /* 0x000fe20008000000 */
[----:B------:R-:W-:Y:S02]  /*13ce0*/  UIADD3 UR19, -UR56, URZ, URZ ;  /* 0x0000003f38137290 */ /* 0x000fe4000fffe13f */
[----:B------:R-:W-:Y:S02]  /*13cf0*/  UIADD3 UR20, -UR55, URZ, URZ ;  /* 0x0000003f37147290 */ /* 0x000fe4000fffe13f */
[----:B------:R-:W-:Y:S01]  /*13d00*/  @UP0 UMOV UR24, UR17 ;  /* 0x0000001100180c82 */ /* 0x000fe20008000000 */
[----:B------:R-:W-:Y:S02]  /*13d10*/  UIMAD.WIDE.U32 UR16, UR55, UR25, URZ ;  /* 0x00000019371072a5 */ /* 0x000fe4000f8e003f */
[----:B------:R-:W-:-:S02]  /*13d20*/  UIMAD UR19, UR15, UR19, UR29 ;  /* 0x000000130f1372a4 */ /* 0x000fc4000f8e021d */
[----:B------:R-:W-:Y:S02]  /*13d30*/  @UP2 USHF.R.U32.HI UR22, URZ, UR18, UR17 ;  /* 0x000000123f162299 */ /* 0x000fe40008011611 */
[----:B------:R-:W-:Y:S02]  /*13d40*/  UIMAD UR20, UR39, UR20, UR56 ;  /* 0x00000014271472a4 */ /* 0x000fe4000f8e0238 */
[----:B------:R-:W-:Y:S01]  /*13d50*/  UIADD3 UR21, -UR22, URZ, URZ ;  /* 0x0000003f16157290 */ /* 0x000fe2000fffe13f */
[----:B------:R-:W-:Y:S01]  /*13d60*/  @UP0 ULDC UR25, c[0x0][0x388] ;  /* 0x0000e20000190ab9 */ /* 0x000fe20000000800 */
[----:B------:R-:W-:Y:S02]  /*13d70*/  UIADD3 UR16, UR8, 0xc400, URZ ;  /* 0x0000c40008107890 */ /* 0x000fe4000fffe03f */
[----:B------:R-:W-:Y:S02]  /*13d80*/  UIMAD UR21, UR23, UR21, UR55 ;  /* 0x00000015171572a4 */ /* 0x000fe4000f8e0237 */
[----:B------:R-:W-:-:S02]  /*13d90*/  @UP0 USHF.R.U32.HI UR34, URZ, UR25, UR24 ;  /* 0x000000193f220299 */ /* 0x000fc40008011618 */
[----:B------:R-:W-:Y:S02]  /*13da0*/  UIMAD UR19, UR19, UR4, UR54 ;  /* 0x00000004131372a4 */ /* 0x000fe4000f8e0236 */
[----:B------:R-:W-:Y:S02]  /*13db0*/  UIMAD UR20, UR20, UR5, UR6 ;  /* 0x00000005141472a4 */ /* 0x000fe4000f8e0206 */
[----:B------:R-:W-:Y:S01]  /*13dc0*/  UIMAD UR21, UR21, UR50, UR7 ;  /* 0x00000032151572a4 */ /* 0x000fe2000f8e0207 */
[----:B------:R-:W-:Y:S01]  /*13dd0*/  @UP3 ULDC.64 UR24, c[0x0][0x390] ;  /* 0x0000e40000183ab9 */ /* 0x000fe20000000a00 */
[----:B------:R-:W-:Y:S01]  /*13de0*/  UMOV UR56, UR28 ;  /* 0x0000001c00387c82 */ /* 0x000fe20008000000 */
[----:B------:R-:W-:Y:S02]  /*13df0*/  UIMAD.WIDE.U32 UR28, UR34, UR24, URZ ;  /* 0x00000018221c72a5 */ /* 0x000fe4000f8e003f */
[----:B------:R-:W-:Y:S01]  /*13e00*/  @UP1 UIADD3 UR40, UR52, URZ, URZ ;  /* 0x0000003f34281290 */ /* 0x000fe2000fffe03f */
[----:B------:R-:W-:Y:S01]  /*13e10*/  UMOV UR51, UR34 ;  /* 0x0000002200337c82 */ /* 0x000fe20008000000 */
[----:B------:R-:W-:Y:S01]  /*13e20*/  @UP3 USHF.R.U32.HI UR51, URZ, UR25, UR29 ;  /* 0x000000193f333299 */ /* 0x000fe2000801161d */
[----:B------:R-:W-:Y:S01]  /*13e30*/  UMOV UR17, UR9 ;  /* 0x0000000900117c82 */ /* 0x000fe20008000000 */
[----:B------:R-:W-:Y:S01]  /*13e40*/  UMOV UR18, UR42 ;  /* 0x0000002a00127c82 */ /* 0x000fe20008000000 */
[----:B------:R-:W-:Y:S01]  /*13e50*/  @UP2 ULDC UR25, c[0x0][0x39c] ;  /* 0x0000e70000192ab9 */ /* 0x000fe20000000800 */
[----:B------:R1:W-:Y:S01]  /*13e60*/  UTMALDG.5D.IM2COL [UR16], [UR48], UR47 ;  /* 0x00000010300073b4 */ /* 0x0003e2000806002f */
[----:B------:R-:W-:-:S02]  /*13e70*/  UISETP.NE.AND UP0, UPT, UR40, UR26, UPT ;  /* 0x0000001a2800728c */ /* 0x000fc4000bf05270 */
[----:B------:R-:W-:Y:S02]  /*13e80*/  UIADD3 UR28, -UR12, URZ, URZ ;  /* 0x0000003f0c1c7290 */ /* 0x000fe4000fffe13f */
[----:B------:R-:W-:Y:S02]  /*13e90*/  UIADD3 UR24, UR8, 0xcc00, URZ ;  /* 0x0000cc0008187890 */ /* 0x000fe4000fffe03f */
[----:B------:R-:W-:Y:S01]  /*13ea0*/  UIMAD UR28, UR39, UR28, UR13 ;  /* 0x0000001c271c72a4 */ /* 0x000fe2000f8e020d */
[----:B------:R-:W-:Y:S01]  /*13eb0*/  UMOV UR55, UR40 ;  /* 0x0000002800377c82 */ /* 0x000fe20008000000 */
[----:B------:R-:W-:-:S03]  /*13ec0*/  UIADD3 UR40, UR8, 0xe400, URZ ;  /* 0x0000e40008287890 */ /* 0x000fc6000fffe03f */
[----:B------:R-:W-:Y:S02]  /*13ed0*/  @UP0 UIADD3 UR59, UR53, URZ, URZ ;  /* 0x0000003f353b0290 */ /* 0x000fe4000fffe03f */
[----:B------:R-:W-:Y:S02]  /*13ee0*/  UIMAD UR28, UR28, UR5, UR6 ;  /* 0x000000051c1c72a4 */ /* 0x000fe4000f8e0206 */
[----:B------:R-:W-:Y:S02]  /*13ef0*/  UISETP.NE.AND UP3, UPT, UR59, UR27, UPT ;  /* 0x0000001b3b00728c */ /* 0x000fe4000bf65270 */
[----:B------:R-:W-:Y:S02]  /*13f00*/  UIADD3 UR27, -UR13, URZ, URZ ;  /* 0x0000003f0d1b7290 */ /* 0x000fe4000fffe13f */
[----:B------:R-:W-:Y:S02]  /*13f10*/  UIADD3 UR13, -UR33, URZ, URZ ;  /* 0x0000003f210d7290 */ /* 0x000fe4000fffe13f */
[----:B------:R-:W-:-:S03]  /*13f20*/  UIMAD UR27, UR15, UR27, UR46 ;  /* 0x0000001b0f1b72a4 */ /* 0x000fc6000f8e022e */
[----:B------:R-:W-:Y:S01]  /*13f30*/  UMOV UR46, UR44 ;  /* 0x0000002c002e7c82 */ /* 0x000fe20008000000 */
[----:B-1----:R-:W-:Y:S01]  /*13f40*/  UIMAD.WIDE.U32 UR16, UR12, UR25, URZ ;  /* 0x000000190c1072a5 */ /* 0x002fe2000f8e003f */
[----:B------:R-:W-:Y:S01]  /*13f50*/  @UP2 ULDC UR18, c[0x0][0x3a0] ;  /* 0x0000e80000122ab9 */ /* 0x000fe20000000800 */
[----:B------:R-:W-:Y:S01]  /*13f60*/  @UP2 ULDC UR19, c[0x0][0x39c] ;  /* 0x0000e70000132ab9 */ /* 0x000fe20000000800 */
[----:B------:R-:W-:Y:S01]  /*13f70*/  UMOV UR22, UR33 ;  /* 0x0000002100167c82 */ /* 0x000fe20008000000 */
[----:B------:R-:W-:-:S03]  /*13f80*/  UIADD3 UR20, -UR32, URZ, URZ ;  /* 0x0000003f20147290 */ /* 0x000fc6000fffe13f */
[----:B------:R-:W-:Y:S01]  /*13f90*/  @UP2 UMOV UR26, UR17 ;  /* 0x00000011001a2c82 */ /* 0x000fe20008000000 */
[----:B------:R-:W-:Y:S01]  /*13fa0*/  @UP2 ULDC UR17, c[0x0][0x3a0] ;  /* 0x0000e80000112ab9 */ /* 0x000fe20000000800 */
[----:B------:R-:W-:Y:S02]  /*13fb0*/  @UP2 USHF.R.U32.HI UR30, URZ, UR18, UR26 ;  /* 0x000000123f1e2299 */ /* 0x000fe4000801161a */
[----:B------:R-:W-:Y:S02]  /*13fc0*/  UIMAD.WIDE.U32 UR18, UR33, UR19, URZ ;  /* 0x00000013211272a5 */ /* 0x000fe4000f8e003f */
[----:B------:R-:W-:Y:S02]  /*13fd0*/  UIMAD UR20, UR15, UR20, UR38 ;  /* 0x000000140f1472a4 */ /* 0x000fe4000f8e0226 */
        /* <DEDUP_REMOVED lines=8> */
[----:B------:R-:W-:Y:S02]  /*14060*/  UIMAD UR19, UR20, UR4, UR54 ;  /* 0x00000004141372a4 */ /* 0x000fe4000f8e0236 */
[----:B------:R-:W-:Y:S02]  /*14070*/  UIADD3 UR16, UR8, 0xd400, URZ ;  /* 0x0000d40008107890 */ /* 0x000fe4000fffe03f */
        /* <DEDUP_REMOVED lines=8> */
[----:B------:R-:W-:Y:S01]  /*14100*/  UMOV UR38, UR36 ;  /* 0x0000002400267c82 */ /* 0x000fe20008000000 */
[----:B------:R-:W-:-:S02]  /*14110*/  UIMAD.WIDE.U32 UR12, UR58, UR12, URZ ;  /* 0x0000000c3a0c72a5 */ /* 0x000fc4000f8e003f */
[----:B------:R-:W-:Y:S01]  /*14120*/  UIADD3 UR54, UR8, 0xdc00, URZ ;  /* 0x0000dc0008367890 */ /* 0x000fe2000fffe03f */
[----:B------:R2:W-:Y:S01]  /*14130*/  UTMALDG.5D.IM2COL [UR16], [UR48], UR47 ;  /* 0x00000010300073b4 */ /* 0x0005e2000806002f */
[----:B------:R-:W-:Y:S01]  /*14140*/  UIADD3 UR32, UR8, 0xec00, URZ ;  /* 0x0000ec0008207890 */ /* 0x000fe2000fffe03f */
[----:B------:R-:W-:Y:S02]  /*14150*/  UMOV UR33, UR9 ;  /* 0x0000000900217c82 */ /* 0x000fe40008000000 */
[----:B------:R-:W-:-:S03]  /*14160*/  MOV R12, UR33 ;  /* 0x00000021000c7c02 */ /* 0x000fc60008000f00 */
[----:B------:R-:W-:Y:S01]  /*14170*/  MOV R13, UR32 ;  /* 0x00000020000d7c02 */ /* 0x000fe20008000f00 */
[----:B------:R-:W-:Y:S01]  /*14180*/  UMOV UR32, UR54 ;  /* 0x0000003600207c82 */ /* 0x000fe20008000000 */
[----:B------:R-:W-:Y:S01]  /*14190*/  R2UR UR54, R7 ;  /* 0x00000000073672ca */ /* 0x000fe200000e0000 */
[----:B-1----:R-:W-:Y:S01]  /*141a0*/  @UP2 ULDC UR26, c[0x0][0x39c] ;  /* 0x0000e700001a2ab9 */ /* 0x002fe20000000800 */
[----:B------:R-:W-:Y:S01]  /*141b0*/  @UP2 ULDC UR25, c[0x0][0x3a0] ;  /* 0x0000e80000192ab9 */ /* 0x000fe20000000800 */
[----:B------:R-:W-:Y:S01]  /*141c0*/  @UP2 ULDC UR24, c[0x0][0x39c] ;  /* 0x0000e70000182ab9 */ /* 0x000fe20000000800 */
[----:B------:R-:W-:Y:S01]  /*141d0*/  UMOV UR29, UR58 ;  /* 0x0000003a001d7c82 */ /* 0x000fe20008000000 */
[----:B------:R-:W-:Y:S01]  /*141e0*/  @UP2 USHF.R.U32.HI UR29, URZ, UR25, UR13 ;  /* 0x000000193f1d2299 */ /* 0x000fe2000801160d */
[----:B------:R-:W-:Y:S01]  /*141f0*/  UMOV UR28, UR41 ;  /* 0x00000029001c7c82 */ /* 0x000fe20008000000 */
[----:B------:R-:W-:Y:S02]  /*14200*/  UIMAD.WIDE.U32 UR12, UR36, UR24, URZ ;  /* 0x00000018240c72a5 */ /* 0x000fe4000f8e003f */
[----:B--2---:R-:W-:-:S02]  /*14210*/  UIMAD.WIDE.U32 UR16, UR44, UR26, URZ ;  /* 0x0000001a2c1072a5 */ /* 0x004fc4000f8e003f */
[----:B------:R-:W-:Y:S01]  /*14220*/  UIADD3 UR21, -UR57, URZ, URZ ;  /* 0x0000003f39157290 */ /* 0x000fe2000fffe13f */
[----:B------:R-:W-:Y:S01]  /*14230*/  @UP2 ULDC UR19, c[0x0][0x3a0] ;  /* 0x0000e80000132ab9 */ /* 0x000fe20000000800 */
[----:B------:R-:W-:Y:S02]  /*14240*/  UMOV UR30, UR56 ;  /* 0x00000038001e7c82 */ /* 0x000fe40008000000 */
[----:B------:R-:W-:Y:S01]  /*14250*/  UIMAD UR21, UR15, UR21, UR28 ;  /* 0x000000150f1572a4 */ /* 0x000fe2000f8e021c */
[----:B------:R-:W-:Y:S01]  /*14260*/  @UP2 ULDC UR16, c[0x0][0x39c] ;  /* 0x0000e70000102ab9 */ /* 0x000fe20000000800 */
[----:B------:R-:W-:Y:S02]  /*14270*/  UIADD3 UR28, -UR37, URZ, URZ ;  /* 0x0000003f251c7290 */ /* 0x000fe4000fffe13f */
[----:B------:R-:W-:Y:S02]  /*14280*/  @UP2 USHF.R.U32.HI UR38, URZ, UR19, UR13 ;  /* 0x000000133f262299 */ /* 0x000fe4000801160d */
[----:B------:R-:W-:Y:S01]  /*14290*/  UIMAD.WIDE.U32 UR12, UR37, UR16, URZ ;  /* 0x00000010250c72a5 */ /* 0x000fe2000f8e003f */
[----:B------:R-:W-:Y:S01]  /*142a0*/  UMOV UR56, UR43 ;  /* 0x0000002b00387c82 */ /* 0x000fe20008000000 */
[----:B------:R-:W-:-:S02]  /*142b0*/  UIADD3 UR12, -UR36, URZ, URZ ;  /* 0x0000003f240c7290 */ /* 0x000fc4000fffe13f */
[----:B------:R-:W-:Y:S01]  /*142c0*/  MOV R4, UR38 ;  /* 0x0000002600047c02 */ /* 0x000fe20008000f00 */
[----:B------:R-:W-:Y:S02]  /*142d0*/  UIADD3 UR43, -UR31, URZ, URZ ;  /* 0x0000003f1f2b7290 */ /* 0x000fe4000fffe13f */
[----:B------:R-:W-:Y:S02]  /*142e0*/  UIADD3 UR19, -UR14, URZ, URZ ;  /* 0x0000003f0e137290 */ /* 0x000fe4000fffe13f */
[----:B------:R-:W-:Y:S02]  /*142f0*/  UIADD3 UR27, -UR11, URZ, URZ ;  /* 0x0000003f0b1b7290 */ /* 0x000fe4000fffe13f */
[----:B------:R-:W-:Y:S02]  /*14300*/  UIMAD UR28, UR39, UR28, UR11 ;  /* 0x0000001c271c72a4 */ /* 0x000fe4000f8e020b */
[----:B------:R-:W-:Y:S02]  /*14310*/  UIADD3 UR11, -UR34, URZ, URZ ;  /* 0x0000003f220b7290 */ /* 0x000fe4000fffe13f */
[----:B------:R-:W-:-:S02]  /*14320*/  UIMAD UR43, UR15, UR43, UR60 ;  /* 0x0000002b0f2b72a4 */ /* 0x000fc4000f8e023c */
[----:B------:R-:W-:Y:S01]  /*14330*/  UIMAD UR19, UR15, UR19, UR61 ;  /* 0x000000130f1372a4 */ /* 0x000fe2000f8e023d */
[----:B------:R-:W-:Y:S01]  /*14340*/  R2UR UR61, R8 ;  /* 0x00000000083d72ca */ /* 0x000fe200000e0000 */
[----:B------:R-:W-:Y:S01]  /*14350*/  UIMAD UR27, UR15, UR27, UR45 ;  /* 0x0000001b0f1b72a4 */ /* 0x000fe2000f8e022d */
[----:B------:R-:W-:Y:S01]  /*14360*/  UMOV UR22, UR30 ;  /* 0x0000001e00167c82 */ /* 0x000fe20008000000 */
[----:B------:R-:W-:Y:S01]  /*14370*/  @UP2 ULDC UR16, c[0x0][0x3a0] ;  /* 0x0000e80000102ab9 */ /* 0x000fe20000000800 */
[----:B------:R-:W-:Y:S02]  /*14380*/  UIMAD UR14, UR39, UR12, UR14 ;  /* 0x0000000c270e72a4 */ /* 0x000fe4000f8e020e */
[----:B------:R-:W-:Y:S01]  /*14390*/  UIMAD UR15, UR15, UR11, UR35 ;  /* 0x0000000b0f0f72a4 */ /* 0x000fe2000f8e0223 */
[----:B------:R-:W-:Y:S01]  /*143a0*/  UMOV UR30, UR37 ;  /* 0x00000025001e7c82 */ /* 0x000fe20008000000 */
[----:B------:R-:W-:Y:S01]  /*143b0*/  @UP2 ULDC UR12, c[0x0][0x39c] ;  /* 0x0000e700000c2ab9 */ /* 0x000fe20000000800 */
[----:B------:R-:W-:Y:S01]  /*143c0*/  ULDC UR60, c[0x0][0x3ec] ;  /* 0x0000fb00003c7ab9 */ /* 0x000fe20000000800 */
[----:B------:R-:W-:-:S02]  /*143d0*/  @UP2 USHF.R.U32.HI UR30, URZ, UR16, UR13 ;  /* 0x000000103f1e2299 */ /* 0x000fc4000801160d */
[----:B------:R-:W-:Y:S02]  /*143e0*/  UIMAD.WIDE.U32 UR12, UR51, UR12, URZ ;  /* 0x0000000c330c72a5 */ /* 0x000fe4000f8e003f */
[----:B------:R-:W-:Y:S02]  /*143f0*/  UIMAD UR35, UR19, UR4, UR60 ;  /* 0x00000004132372a4 */ /* 0x000fe4000f8e023c */
[----:B------:R-:W-:Y:S02]  /*14400*/  UIADD3 UR24, UR8, 0xf400, URZ ;  /* 0x0000f40008187890 */ /* 0x000fe4000fffe03f */
[----:B------:R-:W-:Y:S02]  /*14410*/  UIADD3 UR16, UR8, 0xfc00, URZ ;  /* 0x0000fc0008107890 */ /* 0x000fe4000fffe03f */
[----:B------:R-:W-:Y:S01]  /*14420*/  UIMAD UR26, UR21, UR4, UR60 ;  /* 0x00000004151a72a4 */ /* 0x000fe2000f8e023c */
[----:B------:R-:W-:Y:S01]  /*14430*/  MOV R10, UR35 ;  /* 0x00000023000a7c02 */ /* 0x000fe20008000f00 */
[----:B------:R-:W-:-:S02]  /*14440*/  UIMAD UR43, UR43, UR4, UR60 ;  /* 0x000000042b2b72a4 */ /* 0x000fc4000f8e023c */
[----:B------:R-:W-:Y:S02]  /*14450*/  UIMAD UR27, UR27, UR4, UR60 ;  /* 0x000000041b1b72a4 */ /* 0x000fe4000f8e023c */
[----:B------:R-:W-:Y:S01]  /*14460*/  UIMAD UR19, UR15, UR4, UR60 ;  /* 0x000000040f1372a4 */ /* 0x000fe2000f8e023c */
[----:B------:R-:W-:Y:S02]  /*14470*/  @UP2 ULDC UR8, c[0x0][0x3a0] ;  /* 0x0000e80000082ab9 */ /* 0x000fe40000000800 */
[----:B------:R-:W-:Y:S01]  /*14480*/  UMOV UR60, UR22 ;  /* 0x00000016003c7c82 */ /* 0x000fe20008000000 */
[----:B------:R-:W-:Y:S01]  /*14490*/  UIADD3 UR4, -UR29, URZ, URZ ;  /* 0x0000003f1d047290 */ /* 0x000fe2000fffe13f */
[----:B------:R-:W-:Y:S01]  /*144a0*/  UMOV UR22, UR51 ;  /* 0x0000003300167c82 */ /* 0x000fe20008000000 */
[----:B------:R-:W-:Y:S02]  /*144b0*/  @UP2 USHF.R.U32.HI UR22, URZ, UR8, UR13 ;  /* 0x000000083f162299 */ /* 0x000fe4000801160d */
[----:B------:R-:W-:-:S02]  /*144c0*/  UIADD3 UR8, -UR38, URZ, URZ ;  /* 0x0000003f26087290 */ /* 0x000fc4000fffe13f */
[----:B------:R-:W-:Y:S02]  /*144d0*/  UIMAD UR4, UR23, UR4, UR58 ;  /* 0x00000004170472a4 */ /* 0x000fe4000f8e023a */
[----:B------:R-:W-:Y:S02]  /*144e0*/  UIADD3 UR11, -UR30, URZ, URZ ;  /* 0x0000003f1e0b7290 */ /* 0x000fe4000fffe13f */
        /* <DEDUP_REMOVED lines=8> */
[----:B------:R-:W-:Y:S01]  /*14570*/  UIMAD UR17, UR39, UR17, UR57 ;  /* 0x00000011271172a4 */ /* 0x000fe2000f8e0239 */
[----:B------:R-:W-:Y:S01]  /*14580*/  MOV R8, UR37 ;  /* 0x0000002500087c02 */ /* 0x000fe20008000f00 */
[----:B------:R-:W-:Y:S01]  /*14590*/  UMOV UR37, UR15 ;  /* 0x0000000f00257c82 */ /* 0x000fe20008000000 */
[----:B------:R-:W1:Y:S01]  /*145a0*/  S2UR UR15, SR_CTAID.Y ;  /* 0x00000000000f79c3 */ /* 0x000e620000002600 */
[----:B------:R-:W-:-:S02]  /*145b0*/  UIMAD UR17, UR17, UR5, UR6 ;  /* 0x00000005111172a4 */ /* 0x000fc4000f8e0206 */
[----:B------:R-:W-:Y:S02]  /*145c0*/  UIMAD UR36, UR14, UR5, UR6 ;  /* 0x000000050e2472a4 */ /* 0x000fe4000f8e0206 */
[----:B------:R-:W-:Y:S02]  /*145d0*/  UIADD3 UR18, -UR44, URZ, URZ ;  /* 0x0000003f2c127290 */ /* 0x000fe4000fffe13f */
[----:B------:R-:W-:Y:S02]  /*145e0*/  UIADD3 UR45, -UR46, URZ, URZ ;  /* 0x0000003f2e2d7290 */ /* 0x000fe4000fffe13f */
[----:B------:R-:W-:Y:S01]  /*145f0*/  UIMAD UR20, UR39, UR20, UR34 ;  /* 0x00000014271472a4 */ /* 0x000fe2000f8e0222 */
[----:B------:R-:W-:Y:S01]  /*14600*/  MOV R9, UR36 ;  /* 0x0000002400097c02 */ /* 0x000fe20008000f00 */
[----:B------:R-:W-:Y:S01]  /*14610*/  UIMAD UR18, UR39, UR18, UR31 ;  /* 0x00000012271272a4 */ /* 0x000fe2000f8e021f */
[----:B------:R-:W-:Y:S01]  /*14620*/  UMOV UR34, UR42 ;  /* 0x0000002a00227c82 */ /* 0x000fe20008000000 */
[----:B------:R-:W-:Y:S01]  /*14630*/  UIMAD UR45, UR23, UR45, UR44 ;  /* 0x0000002d172d72a4 */ /* 0x000fe2000f8e022c */
[----:B0-----:R-:W-:Y:S01]  /*14640*/  MOV R11, UR34 ;  /* 0x00000022000b7c02 */ /* 0x001fe20008000f00 */
[----:B------:R-:W-:Y:S01]  /*14650*/  UMOV UR35, UR26 ;  /* 0x0000001a00237c82 */ /* 0x000fe20008000000 */
[----:B------:R-:W-:Y:S01]  /*14660*/  UMOV UR36, UR17 ;  /* 0x0000001100247c82 */ /* 0x000fe20008000000 */
[----:B------:R-:W-:Y:S01]  /*14670*/  UMOV UR38, UR29 ;  /* 0x0000001d00267c82 */ /* 0x000fe20008000000 */
[----:B------:R-:W-:Y:S01]  /*14680*/  UIADD3 UR4, -UR22, URZ, URZ ;  /* 0x0000003f16047290 */ /* 0x000fe2000fffe13f */
[----:B------:R0:W-:Y:S01]  /*14690*/  UTMALDG.5D.IM2COL [UR32], [UR48], UR47 ;  /* 0x00000020300073b4 */ /* 0x0001e2000806002f */
[----:B------:R-:W-:-:S02]  /*146a0*/  UIMAD UR44, UR18, UR5, UR6 ;  /* 0x00000005122c72a4 */ /* 0x000fc4000f8e0206 */
[----:B------:R-:W-:Y:S02]  /*146b0*/  UIMAD UR45, UR45, UR50, UR7 ;  /* 0x000000322d2d72a4 */ /* 0x000fe4000f8e0207 */
[----:B------:R-:W-:Y:S02]  /*146c0*/  UIMAD UR4, UR23, UR4, UR51 ;  /* 0x00000004170472a4 */ /* 0x000fe4000f8e0233 */
[----:B------:R-:W-:Y:S02]  /*146d0*/  UIMAD UR28, UR28, UR5, UR6 ;  /* 0x000000051c1c72a4 */ /* 0x000fe4000f8e0206 */
[----:B------:R-:W-:Y:S02]  /*146e0*/  UIMAD UR29, UR11, UR50, UR7 ;  /* 0x000000320b1d72a4 */ /* 0x000fe4000f8e0207 */
[----:B------:R-:W-:Y:S02]  /*146f0*/  UIMAD UR20, UR20, UR5, UR6 ;  /* 0x00000005141472a4 */ /* 0x000fe4000f8e0206 */
[----:B------:R-:W-:Y:S01]  /*14700*/  UIMAD UR21, UR4, UR50, UR7 ;  /* 0x00000032041572a4 */ /* 0x000fe2000f8e0207 */
[----:B------:R-:W-:Y:S01]  /*14710*/  UMOV UR41, UR9 ;  /* 0x0000000900297c82 */ /* 0x000fe20008000000 */
[----:B------:R-:W-:Y:S01]  /*14720*/  UMOV UR25, UR9 ;  /* 0x0000000900197c82 */ /* 0x000fe20008000000 */
[----:B------:R2:W-:Y:S01]  /*14730*/  UTMALDG.5D.IM2COL [UR40], [UR48], UR47 ;  /* 0x00000028300073b4 */ /* 0x0005e2000806002f */
[----:B------:R-:W-:Y:S01]  /*14740*/  UMOV UR26, UR42 ;  /* 0x0000002a001a7c82 */ /* 0x000fe20008000000 */
[----:B------:R-:W-:Y:S01]  /*14750*/  ULEA UR6, UR61, UR56, 0xe ;  /* 0x000000383d067291 */ /* 0x000fe2000f8e703f */
[----:B------:R-:W-:Y:S01]  /*14760*/  UMOV UR17, UR9 ;  /* 0x0000000900117c82 */ /* 0x000fe20008000000 */
[----:B------:R-:W-:Y:S01]  /*14770*/  UMOV UR18, UR42 ;  /* 0x0000002a00127c82 */ /* 0x000fe20008000000 */
[----:B-1----:R-:W-:Y:S01]  /*14780*/  USHF.L.U32 UR51, UR15, 0x6, URZ ;  /* 0x000000060f337899 */ /* 0x002fe2000800063f */
[----:B------:R-:W-:Y:S01]  /*14790*/  UMOV UR56, 0x0 ;  /* 0x0000000000387882 */ /* 0x000fe20000000000 */
[----:B0-----:R-:W-:Y:S01]  /*147a0*/  R2UR UR38, R4 ;  /* 0x00000000042672ca */ /* 0x001fe200000e0000 */
[----:B------:R-:W-:Y:S01]  /*147b0*/  UMOV UR57, 0x10000000 ;  /* 0x1000000000397882 */ /* 0x000fe20000000000 */
[----:B------:R-:W-:Y:S01]  /*147c0*/  R2UR UR37, R8 ;  /* 0x00000000082572ca */ /* 0x000fe200000e0000 */
[----:B------:R-:W-:Y:S01]  /*147d0*/  UMOV UR50, UR10 ;  /* 0x0000000a00327c82 */ /* 0x000fe20008000000 */
[----:B------:R-:W-:Y:S01]  /*147e0*/  R2UR UR36, R9 ;  /* 0x00000000092472ca */ /* 0x000fe200000e0000 */
[----:B------:R-:W-:Y:S01]  /*147f0*/  UMOV UR11, UR52 ;  /* 0x00000034000b7c82 */ /* 0x000fe20008000000 */
[----:B------:R-:W-:Y:S01]  /*14800*/  R2UR UR35, R10 ;  /* 0x000000000a2372ca */ /* 0x000fe200000e0000 */
[----:B------:R-:W-:Y:S01]  /*14810*/  UMOV UR8, UR53 ;  /* 0x0000003500087c82 */ /* 0x000fe20008000000 */
[----:B------:R-:W-:Y:S01]  /*14820*/  R2UR UR34, R11 ;  /* 0x000000000b2272ca */ /* 0x000fe200000e0000 */
[----:B------:R-:W-:Y:S01]  /*14830*/  UMOV UR12, UR52 ;  /* 0x00000034000c7c82 */ /* 0x000fe20008000000 */
[----:B------:R-:W-:Y:S01]  /*14840*/  R2UR UR33, R12 ;  /* 0x000000000c2172ca */ /* 0x000fe200000e0000 */
[----:B------:R-:W-:Y:S01]  /*14850*/  IMAD.U32 R12, RZ, RZ, UR52 ;  /* 0x00000034ff0c7e24 */ /* 0x000fe2000f8e00ff */
[----:B------:R-:W-:Y:S01]  /*14860*/  R2UR UR32, R13 ;  /* 0x000000000d2072ca */ /* 0x000fe200000e0000 */
[----:B------:R-:W-:Y:S01]  /*14870*/  IMAD.U32 R13, RZ, RZ, UR53 ;  /* 0x00000035ff0d7e24 */ /* 0x000fe2000f8e00ff */
[----:B------:R-:W-:Y:S01]  /*14880*/  UMOV UR13, UR53 ;  /* 0x00000035000d7c82 */ /* 0x000fe20008000000 */
[----:B------:R-:W-:Y:S01]  /*14890*/  UMOV UR14, UR54 ;  /* 0x00000036000e7c82 */ /* 0x000fe20008000000 */
[----:B------:R-:W-:Y:S01]  /*148a0*/  MOV R11, UR42 ;  /* 0x0000002a000b7c02 */ /* 0x000fe20008000f00 */
[----:B--2---:R-:W-:Y:S01]  /*148b0*/  ULDC.64 UR44, c[0x0][0x198] ;  /* 0x00006600002c7ab9 */ /* 0x004fe20000000a00 */
[----:B------:R-:W-:-:S02]  /*148c0*/  UIADD3 UR43, UR51, 0x38, URZ ;  /* 0x00000038332b7890 */ /* 0x000fc4000fffe03f */
[----:B------:R-:W-:Y:S02]  /*148d0*/  UIADD3 UR4, UP2, UR44, 0x270, URZ ;  /* 0x000002702c047890 */ /* 0x000fe4000ff5e03f */
[----:B------:R-:W-:Y:S02]  /*148e0*/  UIADD3 UR40, UR6, 0x23800, URZ ;  /* 0x0002380006287890 */ /* 0x000fe4000fffe03f */
[----:B------:R-:W-:Y:S01]  /*148f0*/  UIADD3.X UR5, URZ, UR45, URZ, UP2, !UPT ;  /* 0x0000002d3f057290 */ /* 0x000fe200097fe43f */
[----:B------:R0:W-:Y:S01]  /*14900*/  UTMALDG.5D.IM2COL [UR32], [UR48], UR47 ;  /* 0x00000020300073b4 */ /* 0x0001e2000806002f */
[----:B------:R-:W-:Y:S01]  /*14910*/  UMOV UR44, UR52 ;  /* 0x00000034002c7c82 */ /* 0x000fe20008000000 */
[----:B------:R-:W-:Y:S01]  /*14920*/  UMOV UR45, UR53 ;  /* 0x00000035002d7c82 */ /* 0x000fe20008000000 */
[----:B------:R-:W-:Y:S01]  /*14930*/  MOV R10, UR44 ;  /* 0x0000002c000a7c02 */ /* 0x000fe20008000f00 */
[----:B------:R-:W-:Y:S01]  /*14940*/  UMOV UR46, UR54 ;  /* 0x00000036002e7c82 */ /* 0x000fe20008000000 */
[----:B------:R-:W-:Y:S01]  /*14950*/  MOV R9, UR45 ;  /* 0x0000002d00097c02 */ /* 0x000fe20008000f00 */
[----:B------:R-:W-:Y:S01]  /*14960*/  UMOV UR42, UR10 ;  /* 0x0000000a002a7c82 */ /* 0x000fe20008000000 */
[----:B------:R-:W-:Y:S01]  /*14970*/  R2UR UR44, R14 ;  /* 0x000000000e2c72ca */ /* 0x000fe200000e0000 */
[----:B------:R1:W-:Y:S01]  /*14980*/  UTMALDG.5D.IM2COL [UR24], [UR48], UR47 ;  /* 0x00000018300073b4 */ /* 0x0003e2000806002f */
[----:B------:R-:W-:Y:S01]  /*14990*/  R2UR UR45, R15 ;  /* 0x000000000f2d72ca */ /* 0x000fe200000e0000 */
[----:B------:R-:W-:Y:S01]  /*149a0*/  UMOV UR15, UR52 ;  /* 0x00000034000f7c82 */ /* 0x000fe20008000000 */
[----:B------:R-:W-:Y:S01]  /*149b0*/  UMOV UR7, UR53 ;  /* 0x0000003500077c82 */ /* 0x000fe20008000000 */
[----:B------:R2:W-:Y:S01]  /*149c0*/  UTMALDG.5D.IM2COL [UR16], [UR48], UR47 ;  /* 0x00000010300073b4 */ /* 0x0005e2000806002f */
[----:B0-----:R-:W-:-:S02]  /*149d0*/  UIADD3 UR35, UR51, 0x10, URZ ;  /* 0x0000001033237890 */ /* 0x001fc4000fffe03f */
[----:B------:R-:W-:Y:S01]  /*149e0*/  UIADD3 UR32, UR6, 0x21000, URZ ;  /* 0x0002100006207890 */ /* 0x000fe2000fffe03f */
[----:B------:R-:W-:Y:S01]  /*149f0*/  UMOV UR36, UR52 ;  /* 0x0000003400247c82 */ /* 0x000fe20008000000 */
[----:B------:R-:W-:Y:S01]  /*14a00*/  UMOV UR37, UR53 ;  /* 0x0000003500257c82 */ /* 0x000fe20008000000 */
[----:B------:R-:W-:Y:S01]  /*14a10*/  UMOV UR38, UR54 ;  /* 0x0000003600267c82 */ /* 0x000fe20008000000 */
[----:B------:R-:W-:Y:S01]  /*14a20*/  UMOV UR33, UR9 ;  /* 0x0000000900217c82 */ /* 0x000fe20008000000 */
[----:B-1----:R-:W-:Y:S01]  /*14a30*/  UIADD3 UR27, UR51, 0x8, URZ ;  /* 0x00000008331b7890 */ /* 0x002fe2000fffe03f */
[----:B------:R-:W-:Y:S01]  /*14a40*/  MOV R17, UR37 ;  /* 0x0000002500117c02 */ /* 0x000fe20008000f00 */
[----:B------:R-:W-:Y:S01]  /*14a50*/  UIADD3 UR24, UR6, 0x20800, URZ ;  /* 0x0002080006187890 */ /* 0x000fe2000fffe03f */
[----:B------:R-:W-:Y:S01]  /*14a60*/  MOV R18, UR36 ;  /* 0x0000002400127c02 */ /* 0x000fe20008000f00 */
[----:B------:R-:W-:Y:S01]  /*14a70*/  UMOV UR28, UR52 ;  /* 0x00000034001c7c82 */ /* 0x000fe20008000000 */
[----:B------:R-:W-:Y:S01]  /*14a80*/  UMOV UR29, UR53 ;  /* 0x00000035001d7c82 */ /* 0x000fe20008000000 */
[----:B------:R-:W-:Y:S01]  /*14a90*/  UMOV UR30, UR54 ;  /* 0x00000036001e7c82 */ /* 0x000fe20008000000 */
[----:B------:R-:W-:Y:S01]  /*14aa0*/  MOV R7, UR29 ;  /* 0x0000001d00077c02 */ /* 0x000fe20008000f00 */
[----:B--2---:R-:W-:Y:S01]  /*14ab0*/  UIADD3 UR48, UR6, 0x20000, URZ ;  /* 0x0002000006307890 */ /* 0x004fe2000fffe03f */
[----:B------:R-:W-:Y:S01]  /*14ac0*/  MOV R4, UR30 ;  /* 0x0000001e00047c02 */ /* 0x000fe20008000f00 */
[----:B------:R-:W-:Y:S01]  /*14ad0*/  UMOV UR49, UR9 ;  /* 0x0000000900317c82 */ /* 0x000fe20008000000 */
[----:B------:R-:W-:Y:S01]  /*14ae0*/  MOV R8, UR28 ;  /* 0x0000001c00087c02 */ /* 0x000fe20008000f00 */
[----:B------:R-:W-:Y:S01]  /*14af0*/  UMOV UR26, UR10 ;  /* 0x0000000a001a7c82 */ /* 0x000fe20008000000 */
[----:B------:R-:W-:Y:S01]  /*14b00*/  UMOV UR34, UR10 ;  /* 0x0000000a00227c82 */ /* 0x000fe20008000000 */
[----:B------:R-:W-:Y:S01]  /*14b10*/  UMOV UR23, UR27 ;  /* 0x0000001b00177c82 */ /* 0x000fe20008000000 */
[----:B------:R-:W-:Y:S01]  /*14b20*/  UIADD3 UR19, UR51, 0x20, URZ ;  /* 0x0000002033137890 */ /* 0x000fe2000fffe03f */
[----:B------:R-:W-:Y:S01]  /*14b30*/  MOV R19, UR35 ;  /* 0x0000002300137c02 */ /* 0x000fe20008000f00 */
[----:B------:R0:W-:Y:S01]  /*14b40*/  UTMALDG.5D [UR48], [UR4], desc[UR56] ;  /* 0x00003830040075b4 */ /* 0x0001e20008021000 */
[----:B------:R-:W-:Y:S01]  /*14b50*/  UIADD3 UR16, UR6, 0x22000, URZ ;  /* 0x0002200006107890 */ /* 0x000fe2000fffe03f */
[----:B------:R-:W-:Y:S01]  /*14b60*/  MOV R16, UR38 ;  /* 0x0000002600107c02 */ /* 0x000fe20008000f00 */
[----:B------:R-:W-:Y:S01]  /*14b70*/  UMOV UR20, UR52 ;  /* 0x0000003400147c82 */ /* 0x000fe20008000000 */
[----:B------:R-:W-:Y:S01]  /*14b80*/  UMOV UR21, UR53 ;  /* 0x0000003500157c82 */ /* 0x000fe20008000000 */
[----:B------:R-:W-:Y:S01]  /*14b90*/  UMOV UR22, UR54 ;  /* 0x0000003600167c82 */ /* 0x000fe20008000000 */
[----:B------:R-:W-:Y:S01]  /*14ba0*/  UMOV UR18, UR10 ;  /* 0x0000000a00127c82 */ /* 0x000fe20008000000 */
[----:B------:R1:W-:Y:S01]  /*14bb0*/  UTMALDG.5D [UR24], [UR4], desc[UR56] ;  /* 0x00003818040075b4 */ /* 0x0003e20008021000 */
[----:B------:R2:W-:Y:S01]  /*14bc0*/  UTMALDG.5D [UR32], [UR4], desc[UR56] ;  /* 0x00003820040075b4 */ /* 0x0005e20008021000 */
[----:B0-----:R-:W-:Y:S01]  /*14bd0*/  UIADD3 UR48, UR6, 0x21400, URZ ;  /* 0x0002140006307890 */ /* 0x001fe2000fffe03f */
[----:B-1----:R-:W-:Y:S01]  /*14be0*/  R2UR UR30, R4 ;  /* 0x00000000041e72ca */ /* 0x002fe200000e0000 */
[----:B------:R-:W-:Y:S01]  /*14bf0*/  UIADD3 UR27, UR51, 0x18, URZ ;  /* 0x00000018331b7890 */ /* 0x000fe2000fffe03f */
[----:B------:R-:W-:Y:S01]  /*14c00*/  R2UR UR29, R7 ;  /* 0x00000000071d72ca */ /* 0x000fe200000e0000 */
[----:B------:R-:W-:Y:S01]  /*14c10*/  UIADD3 UR24, UR6, 0x21800, URZ ;  /* 0x0002180006187890 */ /* 0x000fe2000fffe03f */
[----:B------:R-:W-:-:S02]  /*14c20*/  R2UR UR28, R8 ;  /* 0x00000000081c72ca */ /* 0x000fc400000e0000 */
[----:B------:R-:W-:Y:S01]  /*14c30*/  MOV R8, UR46 ;  /* 0x0000002e00087c02 */ /* 0x000fe20008000f00 */
[----:B--2---:R-:W-:Y:S01]  /*14c40*/  UMOV UR36, UR11 ;  /* 0x0000000b00247c82 */ /* 0x004fe20008000000 */
[----:B------:R-:W-:Y:S01]  /*14c50*/  UMOV UR37, UR8 ;  /* 0x0000000800257c82 */ /* 0x000fe20008000000 */
[----:B------:R-:W-:Y:S01]  /*14c60*/  MOV R7, UR36 ;  /* 0x0000002400077c02 */ /* 0x000fe20008000f00 */
[----:B------:R-:W-:Y:S01]  /*14c70*/  UIADD3 UR11, UR51, 0x28, URZ ;  /* 0x00000028330b7890 */ /* 0x000fe2000fffe03f */
[----:B------:R-:W-:Y:S01]  /*14c80*/  MOV R4, UR37 ;  /* 0x0000002500047c02 */ /* 0x000fe20008000f00 */
[----:B------:R-:W-:Y:S01]  /*14c90*/  UIADD3 UR8, UR6, 0x22800, URZ ;  /* 0x0002280006087890 */ /* 0x000fe2000fffe03f */
[----:B------:R-:W-:Y:S01]  /*14ca0*/  R2UR UR36, R12 ;  /* 0x000000000c2472ca */ /* 0x000fe200000e0000 */
[----:B------:R-:W-:Y:S01]  /*14cb0*/  UIADD3 UR35, UR51, 0x30, URZ ;  /* 0x0000003033237890 */ /* 0x000fe2000fffe03f */
[----:B------:R-:W-:Y:S01]  /*14cc0*/  R2UR UR37, R13 ;  /* 0x000000000d2572ca */ /* 0x000fe200000e0000 */
[----:B------:R-:W-:Y:S01]  /*14cd0*/  UIADD3 UR32, UR6, 0x23000, URZ ;  /* 0x0002300006207890 */ /* 0x000fe2000fffe03f */
[----:B------:R0:W-:Y:S01]  /*14ce0*/  UTMALDG.5D [UR24], [UR4], desc[UR56] ;  /* 0x00003818040075b4 */ /* 0x0001e20008021000 */
[----:B------:R-:W-:Y:S01]  /*14cf0*/  MOV R15, UR27 ;  /* 0x0000001b000f7c02 */ /* 0x000fe20008000f00 */
[----:B------:R1:W-:Y:S02]  /*14d00*/  UTMALDG.5D [UR16], [UR4], desc[UR56] ;  /* 0x00003810040075b4 */ /* 0x0003e40008021000 */
[----:B------:R2:W-:Y:S07]  /*14d10*/  UTMALDG.5D [UR8], [UR4], desc[UR56] ;  /* 0x00003808040075b4 */ /* 0x0005ee0008021000 */
[----:B------:R3:W-:Y:S01]  /*14d20*/  UTMALDG.5D [UR32], [UR4], desc[UR56] ;  /* 0x00003820040075b4 */ /* 0x0007e20008021000 */
[----:B0-----:R-:W-:Y:S01]  /*14d30*/  UIADD3 UR24, UR6, 0x20400, URZ ;  /* 0x0002040006187890 */ /* 0x001fe2000fffe03f */
[----:B------:R-:W-:Y:S01]  /*14d40*/  UMOV UR28, UR52 ;  /* 0x00000034001c7c82 */ /* 0x000fe20008000000 */
[----:B------:R-:W-:Y:S01]  /*14d50*/  UMOV UR29, UR53 ;  /* 0x00000035001d7c82 */ /* 0x000fe20008000000 */
[----:B------:R0:W-:Y:S01]  /*14d60*/  UTMALDG.5D [UR40], [UR4], desc[UR56] ;  /* 0x00003828040075b4 */ /* 0x0001e20008021000 */
[----:B------:R-:W-:Y:S01]  /*14d70*/  MOV R13, UR29 ;  /* 0x0000001d000d7c02 */ /* 0x000fe20008000f00 */
[----:B------:R-:W-:Y:S01]  /*14d80*/  UMOV UR30, UR54 ;  /* 0x00000036001e7c82 */ /* 0x000fe20008000000 */
[----:B------:R-:W-:Y:S01]  /*14d90*/  MOV R14, UR28 ;  /* 0x0000001c000e7c02 */ /* 0x000fe20008000f00 */
[----:B------:R-:W-:Y:S01]  /*14da0*/  UMOV UR28, UR15 ;  /* 0x0000000f001c7c82 */ /* 0x000fe20008000000 */
[----:B------:R-:W-:Y:S01]  /*14db0*/  UMOV UR29, UR7 ;  /* 0x00000007001d7c82 */ /* 0x000fe20008000000 */
[----:B------:R-:W-:Y:S01]  /*14dc0*/  UMOV UR27, UR51 ;  /* 0x00000033001b7c82 */ /* 0x000fe20008000000 */
[----:B------:R-:W-:Y:S01]  /*14dd0*/  UMOV UR15, UR35 ;  /* 0x00000023000f7c82 */ /* 0x000fe20008000000 */
[----:B------:R-:W-:Y:S01]  /*14de0*/  MOV R12, UR30 ;  /* 0x0000001e000c7c02 */ /* 0x000fe20008000f00 */
[----:B------:R-:W-:Y:S01]  /*14df0*/  UMOV UR7, UR43 ;  /* 0x0000002b00077c82 */ /* 0x000fe20008000000 */
[----:B-1----:R-:W-:-:S02]  /*14e00*/  UIADD3 UR16, UR6, 0x23400, URZ ;  /* 0x0002340006107890 */ /* 0x002fc4000fffe03f */
[----:B--2---:R-:W-:Y:S01]  /*14e10*/  UIADD3 UR8, UR6, 0x23c00, URZ ;  /* 0x00023c0006087890 */ /* 0x004fe2000fffe03f */
[----:B---3--:R-:W-:Y:S01]  /*14e20*/  R2UR UR37, R4 ;  /* 0x00000000042572ca */ /* 0x008fe200000e0000 */
[----:B------:R-:W-:Y:S01]  /*14e30*/  UIADD3 UR32, UR6, 0x20c00, URZ ;  /* 0x00020c0006207890 */ /* 0x000fe2000fffe03f */
[----:B------:R-:W-:Y:S01]  /*14e40*/  R2UR UR36, R7 ;  /* 0x00000000072472ca */ /* 0x000fe200000e0000 */
[----:B------:R-:W-:Y:S01]  /*14e50*/  UMOV UR35, UR23 ;  /* 0x0000001700237c82 */ /* 0x000fe20008000000 */
[----:B0-----:R-:W-:Y:S01]  /*14e60*/  R2UR UR42, R11 ;  /* 0x000000000b2a72ca */ /* 0x001fe200000e0000 */
[----:B------:R-:W-:Y:S01]  /*14e70*/  UIADD3 UR40, UR6, 0x21c00, URZ ;  /* 0x00021c0006287890 */ /* 0x000fe2000fffe03f */
[----:B------:R-:W-:Y:S02]  /*14e80*/  R2UR UR46, R8 ;  /* 0x00000000082e72ca */ /* 0x000fe400000e0000 */
[----:B------:R-:W-:Y:S02]  /*14e90*/  R2UR UR45, R9 ;  /* 0x00000000092d72ca */ /* 0x000fe400000e0000 */
[----:B------:R-:W-:-:S07]  /*14ea0*/  R2UR UR44, R10 ;  /* 0x000000000a2c72ca */ /* 0x000fce00000e0000 */
[----:B------:R-:W-:Y:S01]  /*14eb0*/  UMOV UR26, UR42 ;  /* 0x0000002a001a7c82 */ /* 0x000fe20008000000 */
[----:B------:R-:W-:Y:S01]  /*14ec0*/  UMOV UR34, UR42 ;  /* 0x0000002a00227c82 */ /* 0x000fe20008000000 */
[----:B------:R0:W-:Y:S01]  /*14ed0*/  UTMALDG.5D [UR24], [UR4], desc[UR56] ;  /* 0x00003818040075b4 */ /* 0x0001e20008021000 */
[----:B------:R-:W-:Y:S01]  /*14ee0*/  UMOV UR50, UR42 ;  /* 0x0000002a00327c82 */ /* 0x000fe20008000000 */
[----:B------:R-:W-:Y:S01]  /*14ef0*/  UMOV UR18, UR42 ;  /* 0x0000002a00127c82 */ /* 0x000fe20008000000 */
[----:B------:R-:W-:Y:S01]  /*14f00*/  UMOV UR10, UR42 ;  /* 0x0000002a000a7c82 */ /* 0x000fe20008000000 */
[----:B------:R1:W-:Y:S01]  /*14f10*/  UTMALDG.5D [UR32], [UR4], desc[UR56] ;  /* 0x00003820040075b4 */ /* 0x0003e20008021000 */
[----:B0-----:R-:W-:Y:S01]  /*14f20*/  R2UR UR27, R15 ;  /* 0x000000000f1b72ca */ /* 0x001fe200000e0000 */
[----:B------:R-:W-:Y:S01]  /*14f30*/  UIADD3 UR24, UR6, 0x22c00, URZ ;  /* 0x00022c0006187890 */ /* 0x000fe2000fffe03f */
[----:B------:R-:W-:Y:S02]  /*14f40*/  R2UR UR30, R12 ;  /* 0x000000000c1e72ca */ /* 0x000fe400000e0000 */
[----:B------:R-:W-:-:S02]  /*14f50*/  R2UR UR29, R13 ;  /* 0x000000000d1d72ca */ /* 0x000fc400000e0000 */
[----:B------:R-:W-:Y:S02]  /*14f60*/  R2UR UR28, R14 ;  /* 0x000000000e1c72ca */ /* 0x000fe400000e0000 */
[----:B-1----:R-:W-:Y:S01]  /*14f70*/  R2UR UR35, R19 ;  /* 0x00000000132372ca */ /* 0x002fe200000e0000 */
[----:B------:R-:W-:Y:S01]  /*14f80*/  UIADD3 UR32, UR6, 0x22400, URZ ;  /* 0x0002240006207890 */ /* 0x000fe2000fffe03f */
[----:B------:R-:W-:Y:S01]  /*14f90*/  R2UR UR38, R16 ;  /* 0x00000000102672ca */ /* 0x000fe200000e0000 */
[----:B------:R-:W-:Y:S01]  /*14fa0*/  UIADD3 UR6, UR54, 0x1, URZ ;  /* 0x0000000136067890 */ /* 0x000fe2000fffe03f */
[----:B------:R-:W-:Y:S01]  /*14fb0*/  R2UR UR37, R17 ;  /* 0x00000000112572ca */ /* 0x000fe200000e0000 */
[----:B------:R-:W-:Y:S01]  /*14fc0*/  UMOV UR43, UR27 ;  /* 0x0000001b002b7c82 */ /* 0x000fe20008000000 */
[----:B------:R-:W-:Y:S01]  /*14fd0*/  R2UR UR36, R18 ;  /* 0x00000000122472ca */ /* 0x000fe200000e0000 */
[----:B------:R-:W-:Y:S01]  /*14fe0*/  UMOV UR27, UR11 ;  /* 0x0000000b001b7c82 */ /* 0x000fe20008000000 */
[----:B------:R-:W-:Y:S01]  /*14ff0*/  UMOV UR11, UR7 ;  /* 0x00000007000b7c82 */ /* 0x000fe20008000000 */
[----:B------:R-:W-:-:S02]  /*15000*/  UIADD3 UR7, UR61, 0x1, URZ ;  /* 0x000000013d077890 */ /* 0x000fc4000fffe03f */
[----:B------:R-:W-:Y:S02]  /*15010*/  @UP3 UIADD3 UR6, UR54, URZ, URZ ;  /* 0x0000003f36063290 */ /* 0x000fe4000fffe03f */
[----:B------:R-:W-:Y:S01]  /*15020*/  UMOV UR51, UR35 ;  /* 0x0000002300337c82 */ /* 0x000fe20008000000 */
[----:B------:R-:W-:Y:S01]  /*15030*/  UMOV UR35, UR19 ;  /* 0x0000001300237c82 */ /* 0x000fe20008000000 */
[----:B------:R0:W-:Y:S01]  /*15040*/  UTMALDG.5D [UR48], [UR4], desc[UR56] ;  /* 0x00003830040075b4 */ /* 0x0001e20008021000 */
[----:B------:R-:W-:Y:S01]  /*15050*/  UMOV UR19, UR15 ;  /* 0x0000000f00137c82 */ /* 0x000fe20008000000 */
[----:B------:R-:W-:Y:S01]  /*15060*/  UISETP.NE.AND UP2, UPT, UR7, 0x2, UPT ;  /* 0x000000020700788c */ /* 0x000fe2000bf45270 */
[----:B------:R-:W-:Y:S01]  /*15070*/  UTMALDG.5D [UR40], [UR4], desc[UR56] ;  /* 0x00003828040075b4 */ /* 0x000fe20008021000 */
[----:B------:R-:W-:Y:S01]  /*15080*/  UTMALDG.5D [UR32], [UR4], desc[UR56] ;  /* 0x00003820040075b4 */ /* 0x000fe20008021000 */
[----:B------:R-:W-:Y:S01]  /*15090*/  UTMALDG.5D [UR24], [UR4], desc[UR56] ;  /* 0x00003818040075b4 */ /* 0x000fe20008021000 */
[----:B0-----:R-:W-:-:S02]  /*150a0*/  USEL UR52, UR55, URZ, UP0 ;  /* 0x0000003f37347287 */ /* 0x001fc40008000000 */
[----:B------:R-:W-:Y:S01]  /*150b0*/  USEL UR53, UR59, URZ, UP3 ;  /* 0x0000003f3b357287 */ /* 0x000fe20009800000 */
[----:B------:R-:W-:Y:S01]  /*150c0*/  UTMALDG.5D [UR16], [UR4], desc[UR56] ;  /* 0x00003810040075b4 */ /* 0x000fe20008021000 */
[----:B------:R-:W-:Y:S01]  /*150d0*/  UMOV UR54, UR6 ;  /* 0x0000000600367c82 */ /* 0x000fe20008000000 */
[----:B------:R0:W-:Y:S02]  /*150e0*/  UTMALDG.5D [UR8], [UR4], desc[UR56] ;  /* 0x00003808040075b4 */ /* 0x0001e40008021000 */
[----:B0-----:R-:W-:Y:S02]  /*150f0*/  USEL UR4, UR7, URZ, UP2 ;  /* 0x0000003f07047287 */ /* 0x001fe40009000000 */
[----:B------:R-:W-:Y:S02]  /*15100*/  USEL UR5, UR60, URZ, UP1 ;  /* 0x0000003f3c057287 */ /* 0x000fe40008800000 */
[----:B------:R-:W-:Y:S02]  /*15110*/  USEL UR7, URZ, 0x1, UP2 ;  /* 0x000000013f077887 */ /* 0x000fe40009000000 */
[----:B------:R-:W-:-:S02]  /*15120*/  IMAD.U32 R8, RZ, RZ, UR4 ;  /* 0x00000004ff087e24 */ /* 0x000fc4000f8e00ff */
[----:B------:R-:W-:Y:S02]  /*15130*/  IMAD.U32 R9, RZ, RZ, UR5 ;  /* 0x00000005ff097e24 */ /* 0x000fe4000f8e00ff */
[----:B------:R-:W-:Y:S01]  /*15140*/  LOP3.LUT R22, R22, UR7, RZ, 0x3c, !PT ;  /* 0x0000000716167c12 */ /* 0x000fe2000f8e3cff */
[----:B------:R-:W-:Y:S06]  /*15150*/  @P0 BRA `(.L_x_246) ;  /* 0xffffff7400100947 */ /* 0x000fec000383ffff */
.L_x_242:
[----:B------:R-:W-:Y:S05]  /*15160*/  WARPSYNC.ALL ;  /* 0x0000000000007948 */ /* 0x000fea0003800000 */
[----:B------:R-:W-:-:S13]  /*15170*/  ELECT P0, URZ, PT ;  /* 0x00000000003f782f */ /* 0x000fda0003800000 */
[----:B------:R-:W-:Y:S05]  /*15180*/  @!P0 EXIT ;  /* 0x000000000000894d */ /* 0x000fea0003800000 */
[----:B------:R-:W-:-:S04]  /*15190*/  LOP3.LUT R0, R0, 0x2, RZ, 0xfc, !PT ;  /* 0x0000000200007812 */ /* 0x000fc800078efcff */
[----:B------:R-:W-:-:S13]  /*151a0*/  ISETP.NE.AND P0, PT, R0, 0x3, PT ;  /* 0x000000030000780c */ /* 0x000fda0003f05270 */
[----:B------:R-:W-:Y:S05]  /*151b0*/  @!P0 BRA `(.L_x_247) ;  /* 0x0000000000048947 */ /* 0x000fea0003800000 */
[----:B------:R-:W-:Y:S01]  /*151c0*/  BPT.TRAP 0x1 ;  /* 0x000000040000795c */ /* 0x000fe20000300000 */
.L_x_247:
[----:B------:R-:W1:Y:S01]  /*151d0*/  S2R R4, SR_CgaCtaId ;  /* 0x0000000000047919 */ /* 0x000e620000008800 */
[----:B------:R-:W-:Y:S01]  /*151e0*/  MOV R3, 0x400 ;  /* 0x0000040000037802 */ /* 0x000fe20000000f00 */
[C---:B------:R-:W-:Y:S01]  /*151f0*/  IMAD.SHL.U32 R0, R2.reuse, 0x8, RZ ;  /* 0x0000000802007824 */ /* 0x040fe200078e00ff */
[C---:B------:R-:W-:Y:S02]  /*15200*/  LOP3.LUT P0, RZ, R2.reuse, 0x2, RZ, 0xc0, !PT ;  /* 0x0000000202ff7812 */ /* 0x040fe4000780c0ff */
[----:B------:R-:W-:Y:S02]  /*15210*/  LOP3.LUT R2, R2, 0x1, RZ, 0xc0, !PT ;  /* 0x0000000102027812 */ /* 0x000fe400078ec0ff */
[----:B-1----:R-:W-:Y:S02]  /*15220*/  LEA R5, R4, R3, 0x18 ;  /* 0x0000000304057211 */ /* 0x002fe400078ec0ff */
[----:B------:R-:W-:Y:S02]  /*15230*/  LOP3.LUT R3, R0, 0x8, RZ, 0xc0, !PT ;  /* 0x0000000800037812 */ /* 0x000fe400078ec0ff */
[----:B------:R-:W-:Y:S01]  /*15240*/  SEL R4, RZ, 0x1, P0 ;  /* 0x00000001ff047807 */ /* 0x000fe20000000000 */
[----:B------:R-:W-:-:S03]  /*15250*/  VIADD R0, R5, 0x28010 ;  /* 0x0002801005007836 */ /* 0x000fc60000000000 */
[----:B------:R-:W-:Y:S01]  /*15260*/  SHF.L.U32 R4, R4, 0x1f, RZ ;  /* 0x0000001f04047819 */ /* 0x000fe200000006ff */
[----:B------:R-:W-:-:S07]  /*15270*/  IMAD.IADD R3, R0, 0x1, R3 ;  /* 0x0000000100037824 */ /* 0x000fce00078e0203 */
.L_x_248:
[----:B-1----:R1:W2:Y:S02]  /*15280*/  SYNCS.PHASECHK.TRANS64.TRYWAIT P1, [R3+URZ], R4 ;  /* 0x00000004030075a7 */ /* 0x0022a4000802017f */
[----:B--2---:R-:W-:Y:S05]  /*15290*/  @!P1 NANOSLEEP.SYNCS 0x989680 ;  /* 0x009896800000995d */ /* 0x004fea0003900000 */
[----:B------:R-:W2:Y:S02]  /*152a0*/  @!P1 SYNCS.PHASECHK.TRANS64 P1, [R3+URZ], R4 ;  /* 0x00000004030095a7 */ /* 0x000ea4000802007f */
[----:B--2---:R-:W-:Y:S05]  /*152b0*/  @!P1 BRA `(.L_x_248) ;  /* 0xfffffffc00f09947 */ /* 0x004fea000383ffff */
[----:B------:R-:W-:-:S05]  /*152c0*/  VIADD R2, R2, 0x1 ;  /* 0x0000000102027836 */ /* 0x000fca0000000000 */
[C---:B------:R-:W-:Y:S02]  /*152d0*/  ISETP.NE.AND P1, PT, R2.reuse, 0x2, PT ;  /* 0x000000020200780c */ /* 0x040fe40003f25270 */
[C---:B------:R-:W-:Y:S02]  /*152e0*/  ISETP.EQ.XOR P0, PT, R2.reuse, 0x2, !P0 ;  /* 0x000000020200780c */ /* 0x040fe40004702a70 */
[----:B-1----:R-:W-:Y:S02]  /*152f0*/  SEL R3, R2, RZ, P1 ;  /* 0x000000ff02037207 */ /* 0x002fe40000800000 */
[----:B------:R-:W-:-:S03]  /*15300*/  SEL R2, RZ, 0x1, !P0 ;  /* 0x00000001ff027807 */ /* 0x000fc60004000000 */
[----:B------:R-:W-:Y:S01]  /*15310*/  IMAD R3, R3, 0x8, R0 ;  /* 0x0000000803037824 */ /* 0x000fe200078e0200 */
[----:B------:R-:W-:-:S07]  /*15320*/  SHF.L.U32 R2, R2, 0x1f, RZ ;  /* 0x0000001f02027819 */ /* 0x000fce00000006ff */
.L_x_249:
[----:B-1----:R1:W2:Y:S02]  /*15330*/  SYNCS.PHASECHK.TRANS64.TRYWAIT P0, [R3+URZ], R2 ;  /* 0x00000002030075a7 */ /* 0x0022a4000800017f */
[----:B--2---:R-:W-:Y:S05]  /*15340*/  @!P0 NANOSLEEP.SYNCS 0x989680 ;  /* 0x009896800000895d */ /* 0x004fea0003900000 */
[----:B------:R-:W2:Y:S02]  /*15350*/  @!P0 SYNCS.PHASECHK.TRANS64 P0, [R3+URZ], R2 ;  /* 0x00000002030085a7 */ /* 0x000ea4000800007f */
[----:B--2---:R-:W-:Y:S05]  /*15360*/  @P0 EXIT ;  /* 0x000000000000094d */ /* 0x004fea0003800000 */
[----:B------:R-:W-:Y:S05]  /*15370*/  BRA `(.L_x_249) ;  /* 0xfffffffc00ec7947 */ /* 0x000fea000383ffff */
.L_x_250:
[----:B------:R-:W-:-:S00]  /*15380*/  BRA `(.L_x_250) ;  /* 0xfffffffc00fc7947 */ /* 0x000fc0000383ffff */
[----:B------:R-:W-:-:S00]  /*15390*/  NOP ;  /* 0x0000000000007918 */ /* 0x000fc00000000000 */
        /* <DEDUP_REMOVED lines=14> */
.L_x_251:


//--------------------- .nv.shared._ZN7cutlass13device_kernelINS_4conv6kernel13ConvUniversalINS1_16ConvProblemShapeILNS1_8OperatorE0ELi3EEENS1_10collective14CollectiveConvINS1_46MainloopSm90TmaGmmaWarpSpecializedImplicitGemmILS5_0ELi2ELi3EN4cute5tupleIJNSA_1CILi1EEESD_SD_EEENS1_36KernelImplicitTmaWarpSpecializedSm90ELi1EEENSB_IJNSC_ILi256EEENSC_ILi64EEENSB_IJSI_EEEEEENS_10tfloat32_tESL_NSA_8TiledMMAINSA_8MMA_AtomIJNSA_4SM904GMMA29MMA_64x64x8_F32TF32TF32_SS_TNILNSP_7ScaleInE1ELSR_1EEEEEENSA_6LayoutISE_NSB_IJNSC_ILi0EEESV_SV_EEEEENSB_IJNSA_10UnderscoreESY_SY_EEEEENS7_6detail26Sm90ImplicitGemmTileTraitsINSA_20SM90_TMA_LOAD_IM2COLENSA_14ComposedLayoutINSA_7SwizzleILi3ELi4ELi3EEENSA_18smem_ptr_flag_bitsILi32EEENSU_INSB_IJNSB_IJNSC_ILi8EEENSC_ILi32EEEEEENSB_IJS1A_NSC_ILi2EEEEEENSB_IJSD_S1C_EEEEEENSB_IJNSB_IJS1A_NSC_ILi512EEEEEENSB_IJSD_SH_EEENSB_IJSV_NSC_ILi16384EEEEEEEEEEEEEvEENS12_INSA_13SM90_TMA_LOADENS14_IS16_S18_NSU_INSB_IJNSB_IJS19_S19_EEES1D_S1E_EEENSB_IJS1H_S1I_NSB_IJSV_NSC_ILi4096EEEEEEEEEEEEEvEEEENS_8epilogue10collective6detail29Sm90TmaWarpSpecializedAdapterINS20_15DefaultEpilogueISL_NSB_IJNSB_IJllllEEESD_SV_EEES25_NS1Z_6thread17LinearCombinationISL_Li1EffLNS26_9ScaleType4KindE0ELNS_15FloatRoundStyleE2ESL_EENS_4gemm15EpilogueDefaultEEEEEvvEEEEvNT_6ParamsE --------------------------
	.section	.nv.shared._ZN7cutlass13device_kernelINS_4conv6kernel13ConvUniversalINS1_16ConvProblemShapeILNS1_8OperatorE0ELi3EEENS1_10collective14CollectiveConvINS1_46MainloopSm90TmaGmmaWarpSpecializedImplicitGemmILS5_0ELi2ELi3EN4cute5tupleIJNSA_1CILi1EEESD_SD_EEENS1_36KernelImplicitTmaWarpSpecializedSm90ELi1EEENSB_IJNSC_ILi256EEENSC_ILi64EEENSB_IJSI_EEEEEENS_10tfloat32_tESL_NSA_8TiledMMAINSA_8MMA_AtomIJNSA_4SM904GMMA29MMA_64x64x8_F32TF32TF32_SS_TNILNSP_7ScaleInE1ELSR_1EEEEEENSA_6LayoutISE_NSB_IJNSC_ILi0EEESV_SV_EEEEENSB_IJNSA_10UnderscoreESY_SY_EEEEENS7_6detail26Sm90ImplicitGemmTileTraitsINSA_20SM90_TMA_LOAD_IM2COLENSA_14ComposedLayoutINSA_7SwizzleILi3ELi4ELi3EEENSA_18smem_ptr_flag_bitsILi32EEENSU_INSB_IJNSB_IJNSC_ILi8EEENSC_ILi32EEEEEENSB_IJS1A_NSC_ILi2EEEEEENSB_IJSD_S1C_EEEEEENSB_IJNSB_IJS1A_NSC_ILi512EEEEEENSB_IJSD_SH_EEENSB_IJSV_NSC_ILi16384EEEEEEEEEEEEEvEENS12_INSA_13SM90_TMA_LOADENS14_IS16_S18_NSU_INSB_IJNSB_IJS19_S19_EEES1D_S1E_EEENSB_IJS1H_S1I_NSB_IJSV_NSC_ILi4096EEEEEEEEEEEEEvEEEENS_8epilogue10collective6detail29Sm90TmaWarpSpecializedAdapterINS20_15DefaultEpilogueISL_NSB_IJNSB_IJllllEEESD_SV_EEES25_NS1Z_6thread17LinearCombinationISL_Li1EffLNS26_9ScaleType4KindE0ELNS_15FloatRoundStyleE2ESL_EENS_4gemm15EpilogueDefaultEEEEEvvEEEEvNT_6ParamsE,"aw",@nobits
	.sectionflags	@""
	.align	16
	.zero		1024


//--------------------- .nv.shared.reserved.0     --------------------------
	.section	.nv.shared.reserved.0,"aw",@nobits
	.weak		__nv_reservedSMEM_offset_0_alias
	.size		__nv_reservedSMEM_offset_0_alias, 0, 0
	.other		__nv_reservedSMEM_offset_0_alias,@"STO_CUDA_RESERVED_SHARED STV_DEFAULT"
__nv_reservedSMEM_offset_0_alias:
	.zero		0


//--------------------- .nv.global                --------------------------
	.section	.nv.global,"aw",@nobits
.nv.global:
	.type		_ZN39_INTERNAL_9437e22c_4_k_cu_887036b7_30174cute1_E,@object
	.size		_ZN39_INTERNAL_9437e22c_4_k_cu_887036b7_30174cute1_E,(_ZN39_INTERNAL_9437e22c_4_k_cu_887036b7_30174cuda3std3__45__cpo6cbeginE - _ZN39_INTERNAL_9437e22c_4_k_cu_887036b7_30174cute1_E)
_ZN39_INTERNAL_9437e22c_4_k_cu_887036b7_30174cute1_E:
	.zero		1
	.type		_ZN39_INTERNAL_9437e22c_4_k_cu_887036b7_30174cuda3std3__45__cpo6cbeginE,@object
	.size		_ZN39_INTERNAL_9437e22c_4_k_cu_887036b7_30174cuda3std3__45__cpo6cbeginE,(_ZN39_INTERNAL_9437e22c_4_k_cu_887036b7_30174cuda3std3__48in_placeE - _ZN39_INTERNAL_9437e22c_4_k_cu_887036b7_30174cuda3std3__45__cpo6cbeginE)
_ZN39_INTERNAL_9437e22c_4_k_cu_887036b7_30174cuda3std3__45__cpo6cbeginE:
	.zero		1
	.type		_ZN39_INTERNAL_9437e22c_4_k_cu_887036b7_30174cuda3std3__48in_placeE,@object
	.size		_ZN39_INTERNAL_9437e22c_4_k_cu_887036b7_30174cuda3std3__48in_placeE,(_ZN39_INTERNAL_9437e22c_4_k_cu_887036b7_30174cuda3std6ranges3__45__cpo9iter_moveE - _ZN39_INTERNAL_9437e22c_4_k_cu_887036b7_30174cuda3std3__48in_placeE)
_ZN39_INTERNAL_9437e22c_4_k_cu_887036b7_30174cuda3std3__48in_placeE:
	.zero		1
	.type		_ZN39_INTERNAL_9437e22c_4_k_cu_887036b7_30174cuda3std6ranges3__45__cpo9iter_moveE,@object
	.size		_ZN39_INTERNAL_9437e22c_4_k_cu_887036b7_30174cuda3std6ranges3__45__cpo9iter_moveE,(_ZN39_INTERNAL_9437e22c_4_k_cu_887036b7_30174cuda3std3__45__cpo5beginE - _ZN39_INTERNAL_9437e22c_4_k_cu_887036b7_30174cuda3std6ranges3__45__cpo9iter_moveE)
_ZN39_INTERNAL_9437e22c_4_k_cu_887036b7_30174cuda3std6ranges3__45__cpo9iter_moveE:
	.zero		1
	.type		_ZN39_INTERNAL_9437e22c_4_k_cu_887036b7_30174cuda3std3__45__cpo5beginE,@object
	.size		_ZN39_INTERNAL_9437e22c_4_k_cu_887036b7_30174cuda3std3__45__cpo5beginE,(_ZN39_INTERNAL_9437e22c_4_k_cu_887036b7_30174cuda3std3__441_GLOBAL__N__9437e22c_4_k_cu_887036b7_30176ignoreE - _ZN39_INTERNAL_9437e22c_4_k_cu_887036b7_30174cuda3std3__45__cpo5beginE)
_ZN39_INTERNAL_9437e22c_4_k_cu_887036b7_30174cuda3std3__45__cpo5beginE:
	.zero		1
	.type		_ZN39_INTERNAL_9437e22c_4_k_cu_887036b7_30174cuda3std3__441_GLOBAL__N__9437e22c_4_k_cu_887036b7_30176ignoreE,@object
	.size		_ZN39_INTERNAL_9437e22c_4_k_cu_887036b7_30174cuda3std3__441_GLOBAL__N__9437e22c_4_k_cu_887036b7_30176ignoreE,(_ZN39_INTERNAL_9437e22c_4_k_cu_887036b7_30174cute7productE - _ZN39_INTERNAL_9437e22c_4_k_cu_887036b7_30174cuda3std3__441_GLOBAL__N__9437e22c_4_k_cu_887036b7_30176ignoreE)
_ZN39_INTERNAL_9437e22c_4_k_cu_887036b7_30174cuda3std3__441_GLOBAL__N__9437e22c_4_k_cu_887036b7_30176ignoreE:
	.zero		1
	.type		_ZN39_INTERNAL_9437e22c_4_k_cu_887036b7_30174cute7productE,@object
	.size		_ZN39_INTERNAL_9437e22c_4_k_cu_887036b7_30174cute7productE,(_ZN39_INTERNAL_9437e22c_4_k_cu_887036b7_30174cuda3std3__45__cpo3endE - _ZN39_INTERNAL_9437e22c_4_k_cu_887036b7_30174cute7productE)
_ZN39_INTERNAL_9437e22c_4_k_cu_887036b7_30174cute7productE:
	.zero		1
	.type		_ZN39_INTERNAL_9437e22c_4_k_cu_887036b7_30174cuda3std3__45__cpo3endE,@object
	.size		_ZN39_INTERNAL_9437e22c_4_k_cu_887036b7_30174cuda3std3__45__cpo3endE,(_ZN39_INTERNAL_9437e22c_4_k_cu_887036b7_30174cuda3std3__419piecewise_constructE - _ZN39_INTERNAL_9437e22c_4_k_cu_887036b7_30174cuda3std3__45__cpo3endE)
_ZN39_INTERNAL_9437e22c_4_k_cu_887036b7_30174cuda3std3__45__cpo3endE:
	.zero		1
	.type		_ZN39_INTERNAL_9437e22c_4_k_cu_887036b7_30174cuda3std3__419piecewise_constructE,@object
	.size		_ZN39_INTERNAL_9437e22c_4_k_cu_887036b7_30174cuda3std3__419piecewise_constructE,(_ZN39_INTERNAL_9437e22c_4_k_cu_887036b7_30174cuda3std3__45__cpo4cendE - _ZN39_INTERNAL_9437e22c_4_k_cu_887036b7_30174cuda3std3__419piecewise_constructE)
_ZN39_INTERNAL_9437e22c_4_k_cu_887036b7_30174cuda3std3__419piecewise_constructE:
	.zero		1
	.type		_ZN39_INTERNAL_9437e22c_4_k_cu_887036b7_30174cuda3std3__45__cpo4cendE,@object
	.size		_ZN39_INTERNAL_9437e22c_4_k_cu_887036b7_30174cuda3std3__45__cpo4cendE,(_ZN39_INTERNAL_9437e22c_4_k_cu_887036b7_30174cuda3std6ranges3__45__cpo4swapE - _ZN39_INTERNAL_9437e22c_4_k_cu_887036b7_30174cuda3std3__45__cpo4cendE)
_ZN39_INTERNAL_9437e22c_4_k_cu_887036b7_30174cuda3std3__45__cpo4cendE:
	.zero		1
	.type		_ZN39_INTERNAL_9437e22c_4_k_cu_887036b7_30174cuda3std6ranges3__45__cpo4swapE,@object
	.size		_ZN39_INTERNAL_9437e22c_4_k_cu_887036b7_30174cuda3std6ranges3__45__cpo4swapE,(.L_7 - _ZN39_INTERNAL_9437e22c_4_k_cu_887036b7_30174cuda3std6ranges3__45__cpo4swapE)
_ZN39_INTERNAL_9437e22c_4_k_cu_887036b7_30174cuda3std6ranges3__45__cpo4swapE:
	.zero		1
.L_7:


//--------------------- .nv.constant0._ZN7cutlass13device_kernelINS_4conv6kernel13ConvUniversalINS1_16ConvProblemShapeILNS1_8OperatorE0ELi3EEENS1_10collective14CollectiveConvINS1_46MainloopSm90TmaGmmaWarpSpecializedImplicitGemmILS5_0ELi2ELi3EN4cute5tupleIJNSA_1CILi1EEESD_SD_EEENS1_36KernelImplicitTmaWarpSpecializedSm90ELi1EEENSB_IJNSC_ILi256EEENSC_ILi64EEENSB_IJSI_EEEEEENS_10tfloat32_tESL_NSA_8TiledMMAINSA_8MMA_AtomIJNSA_4SM904GMMA29MMA_64x64x8_F32TF32TF32_SS_TNILNSP_7ScaleInE1ELSR_1EEEEEENSA_6LayoutISE_NSB_IJNSC_ILi0EEESV_SV_EEEEENSB_IJNSA_10UnderscoreESY_SY_EEEEENS7_6detail26Sm90ImplicitGemmTileTraitsINSA_20SM90_TMA_LOAD_IM2COLENSA_14ComposedLayoutINSA_7SwizzleILi3ELi4ELi3EEENSA_18smem_ptr_flag_bitsILi32EEENSU_INSB_IJNSB_IJNSC_ILi8EEENSC_ILi32EEEEEENSB_IJS1A_NSC_ILi2EEEEEENSB_IJSD_S1C_EEEEEENSB_IJNSB_IJS1A_NSC_ILi512EEEEEENSB_IJSD_SH_EEENSB_IJSV_NSC_ILi16384EEEEEEEEEEEEEvEENS12_INSA_13SM90_TMA_LOADENS14_IS16_S18_NSU_INSB_IJNSB_IJS19_S19_EEES1D_S1E_EEENSB_IJS1H_S1I_NSB_IJSV_NSC_ILi4096EEEEEEEEEEEEEvEEEENS_8epilogue10collective6detail29Sm90TmaWarpSpecializedAdapterINS20_15DefaultEpilogueISL_NSB_IJNSB_IJllllEEESD_SV_EEES25_NS1Z_6thread17LinearCombinationISL_Li1EffLNS26_9ScaleType4KindE0ELNS_15FloatRoundStyleE2ESL_EENS_4gemm15EpilogueDefaultEEEEEvvEEEEvNT_6ParamsE --------------------------
	.section	.nv.constant0._ZN7cutlass13device_kernelINS_4conv6kernel13ConvUniversalINS1_16ConvProblemShapeILNS1_8OperatorE0ELi3EEENS1_10collective14CollectiveConvINS1_46MainloopSm90TmaGmmaWarpSpecializedImplicitGemmILS5_0ELi2ELi3EN4cute5tupleIJNSA_1CILi1EEESD_SD_EEENS1_36KernelImplicitTmaWarpSpecializedSm90ELi1EEENSB_IJNSC_ILi256EEENSC_ILi64EEENSB_IJSI_EEEEEENS_10tfloat32_tESL_NSA_8TiledMMAINSA_8MMA_AtomIJNSA_4SM904GMMA29MMA_64x64x8_F32TF32TF32_SS_TNILNSP_7ScaleInE1ELSR_1EEEEEENSA_6LayoutISE_NSB_IJNSC_ILi0EEESV_SV_EEEEENSB_IJNSA_10UnderscoreESY_SY_EEEEENS7_6detail26Sm90ImplicitGemmTileTraitsINSA_20SM90_TMA_LOAD_IM2COLENSA_14ComposedLayoutINSA_7SwizzleILi3ELi4ELi3EEENSA_18smem_ptr_flag_bitsILi32EEENSU_INSB_IJNSB_IJNSC_ILi8EEENSC_ILi32EEEEEENSB_IJS1A_NSC_ILi2EEEEEENSB_IJSD_S1C_EEEEEENSB_IJNSB_IJS1A_NSC_ILi512EEEEEENSB_IJSD_SH_EEENSB_IJSV_NSC_ILi16384EEEEEEEEEEEEEvEENS12_INSA_13SM90_TMA_LOADENS14_IS16_S18_NSU_INSB_IJNSB_IJS19_S19_EEES1D_S1E_EEENSB_IJS1H_S1I_NSB_IJSV_NSC_ILi4096EEEEEEEEEEEEEvEEEENS_8epilogue10collective6detail29Sm90TmaWarpSpecializedAdapterINS20_15DefaultEpilogueISL_NSB_IJNSB_IJllllEEESD_SV_EEES25_NS1Z_6thread17LinearCombinationISL_Li1EffLNS26_9ScaleType4KindE0ELNS_15FloatRoundStyleE2ESL_EENS_4gemm15EpilogueDefaultEEEEEvvEEEEvNT_6ParamsE,"a",@progbits
	.sectionflags	@""
	.align	4
.nv.constant0._ZN7cutlass13device_kernelINS_4conv6kernel13ConvUniversalINS1_16ConvProblemShapeILNS1_8OperatorE0ELi3EEENS1_10collective14CollectiveConvINS1_46MainloopSm90TmaGmmaWarpSpecializedImplicitGemmILS5_0ELi2ELi3EN4cute5tupleIJNSA_1CILi1EEESD_SD_EEENS1_36KernelImplicitTmaWarpSpecializedSm90ELi1EEENSB_IJNSC_ILi256EEENSC_ILi64EEENSB_IJSI_EEEEEENS_10tfloat32_tESL_NSA_8TiledMMAINSA_8MMA_AtomIJNSA_4SM904GMMA29MMA_64x64x8_F32TF32TF32_SS_TNILNSP_7ScaleInE1ELSR_1EEEEEENSA_6LayoutISE_NSB_IJNSC_ILi0EEESV_SV_EEEEENSB_IJNSA_10UnderscoreESY_SY_EEEEENS7_6detail26Sm90ImplicitGemmTileTraitsINSA_20SM90_TMA_LOAD_IM2COLENSA_14ComposedLayoutINSA_7SwizzleILi3ELi4ELi3EEENSA_18smem_ptr_flag_bitsILi32EEENSU_INSB_IJNSB_IJNSC_ILi8EEENSC_ILi32EEEEEENSB_IJS1A_NSC_ILi2EEEEEENSB_IJSD_S1C_EEEEEENSB_IJNSB_IJS1A_NSC_ILi512EEEEEENSB_IJSD_SH_EEENSB_IJSV_NSC_ILi16384EEEEEEEEEEEEEvEENS12_INSA_13SM90_TMA_LOADENS14_IS16_S18_NSU_INSB_IJNSB_IJS19_S19_EEES1D_S1E_EEENSB_IJS1H_S1I_NSB_IJSV_NSC_ILi4096EEEEEEEEEEEEEvEEEENS_8epilogue10collective6detail29Sm90TmaWarpSpecializedAdapterINS20_15DefaultEpilogueISL_NSB_IJNSB_IJllllEEESD_SV_EEES25_NS1Z_6thread17LinearCombinationISL_Li1EffLNS26_9ScaleType4KindE0ELNS_15FloatRoundStyleE2ESL_EENS_4gemm15EpilogueDefaultEEEEEvvEEEEvNT_6ParamsE:
	.zero		1664


//--------------------- SYMBOLS --------------------------

	.type		.nv.reservedSmem.offset0,@object
	.size		.nv.reservedSmem.offset0,0x4
